	.target	sm_80

	.elftype	@"ET_EXEC"


//--------------------- .note.nv.tkinfo           --------------------------
	.section	.note.nv.tkinfo,"",@"SHT_NOTE"
	.sectionflags	@"SHF_NOTE_NV_TKINFO"
	.tkinfo
        /*0018*/ 	.word	0x00000002
        /*0030*/ 	.string	""
        /*0030*/ 	.string	"ptxas"
        /*0030*/ 	.string	"Cuda compilation tools, release 13.0, V13.0.88"
        /*0030*/ 	.string	"Build cuda_13.0.r13.0/compiler.36424714_0"
        /*0030*/ 	.string	"-v  -suppress-debug-info  -lineinfo  -arch sm_80 "



//--------------------- .note.nv.cuinfo           --------------------------
	.section	.note.nv.cuinfo,"",@"SHT_NOTE"
	.sectionflags	@"SHF_NOTE_NV_CUINFO"
        /*0018*/ 	.short	0x0002
        /*001a*/ 	.short	0x0050
        /*001c*/ 	.short	0x0082
	.zero		2


//--------------------- .nv.info                  --------------------------
	.section	.nv.info,"",@"SHT_CUDA_INFO"
	.align	4


	//----- nvinfo : EIATTR_REGCOUNT
	.align		4
        /*0000*/ 	.byte	0x04, 0x2f
        /*0002*/ 	.short	(.L_1 - .L_0)
	.align		4
.L_0:
        /*0004*/ 	.word	index@(matmul_kernel)
        /*0008*/ 	.word	0x00000020


	//----- nvinfo : EIATTR_FRAME_SIZE
	.align		4
.L_1:
        /*000c*/ 	.byte	0x04, 0x11
        /*000e*/ 	.short	(.L_3 - .L_2)
	.align		4
.L_2:
        /*0010*/ 	.word	index@(matmul_kernel)
        /*0014*/ 	.word	0x00001568


	//----- nvinfo : EIATTR_MIN_STACK_SIZE
	.align		4
.L_3:
        /*0018*/ 	.byte	0x04, 0x12
        /*001a*/ 	.short	(.L_5 - .L_4)
	.align		4
.L_4:
        /*001c*/ 	.word	index@(matmul_kernel)
        /*0020*/ 	.word	0x00001568
.L_5:


//--------------------- .nv.info.matmul_kernel    --------------------------
	.section	.nv.info.matmul_kernel,"",@"SHT_CUDA_INFO"
	.sectionflags	@""
	.align	4


	//----- nvinfo : EIATTR_CUDA_API_VERSION
	.align		4
        /*0000*/ 	.byte	0x04, 0x37
        /*0002*/ 	.short	(.L_7 - .L_6)
.L_6:
        /*0004*/ 	.word	0x00000082


	//----- nvinfo : EIATTR_SW2861232_WAR
	.align		4
.L_7:
        /*0008*/ 	.byte	0x01, 0x35
	.zero		2


	//----- nvinfo : EIATTR_PARAM_CBANK
	.align		4
        /*000c*/ 	.byte	0x04, 0x0a
        /*000e*/ 	.short	(.L_9 - .L_8)
	.align		4
.L_8:
        /*0010*/ 	.word	index@(.nv.constant0.matmul_kernel)
        /*0014*/ 	.short	0x0160
        /*0016*/ 	.short	0x0050


	//----- nvinfo : EIATTR_CBANK_PARAM_SIZE
	.align		4
.L_9:
        /*0018*/ 	.byte	0x03, 0x19
        /*001a*/ 	.short	0x0050


	//----- nvinfo : EIATTR_KPARAM_INFO
	.align		4
        /*001c*/ 	.byte	0x04, 0x17
        /*001e*/ 	.short	(.L_11 - .L_10)
.L_10:
        /*0020*/ 	.word	0x00000000
        /*0024*/ 	.short	0x000d
        /*0026*/ 	.short	0x0048
        /*0028*/ 	.byte	0x00, 0xf4, 0x21, 0x00


	//----- nvinfo : EIATTR_KPARAM_INFO
	.align		4
.L_11:
        /*002c*/ 	.byte	0x04, 0x17
        /*002e*/ 	.short	(.L_13 - .L_12)
.L_12:
        /*0030*/ 	.word	0x00000000
        /*0034*/ 	.short	0x000c
        /*0036*/ 	.short	0x0040
        /*0038*/ 	.byte	0x00, 0xf4, 0x21, 0x00


	//----- nvinfo : EIATTR_KPARAM_INFO
	.align		4
.L_13:
        /*003c*/ 	.byte	0x04, 0x17
        /*003e*/ 	.short	(.L_15 - .L_14)
.L_14:
        /*0040*/ 	.word	0x00000000
        /*0044*/ 	.short	0x000b
        /*0046*/ 	.short	0x0038
        /*0048*/ 	.byte	0x00, 0xf0, 0x11, 0x00


	//----- nvinfo : EIATTR_KPARAM_INFO
	.align		4
.L_15:
        /*004c*/ 	.byte	0x04, 0x17
        /*004e*/ 	.short	(.L_17 - .L_16)
.L_16:
        /*0050*/ 	.word	0x00000000
        /*0054*/ 	.short	0x000a
        /*0056*/ 	.short	0x0034
        /*0058*/ 	.byte	0x00, 0xf0, 0x11, 0x00


	//----- nvinfo : EIATTR_KPARAM_INFO
	.align		4
.L_17:
        /*005c*/ 	.byte	0x04, 0x17
        /*005e*/ 	.short	(.L_19 - .L_18)
.L_18:
        /*0060*/ 	.word	0x00000000
        /*0064*/ 	.short	0x0009
        /*0066*/ 	.short	0x0030
        /*0068*/ 	.byte	0x00, 0xf0, 0x11, 0x00


	//----- nvinfo : EIATTR_KPARAM_INFO
	.align		4
.L_19:
        /*006c*/ 	.byte	0x04, 0x17
        /*006e*/ 	.short	(.L_21 - .L_20)
.L_20:
        /*0070*/ 	.word	0x00000000
        /*0074*/ 	.short	0x0008
        /*0076*/ 	.short	0x002c
        /*0078*/ 	.byte	0x00, 0xf0, 0x11, 0x00


	//----- nvinfo : EIATTR_KPARAM_INFO
	.align		4
.L_21:
        /*007c*/ 	.byte	0x04, 0x17
        /*007e*/ 	.short	(.L_23 - .L_22)
.L_22:
        /*0080*/ 	.word	0x00000000
        /*0084*/ 	.short	0x0007
        /*0086*/ 	.short	0x0028
        /*0088*/ 	.byte	0x00, 0xf0, 0x11, 0x00


	//----- nvinfo : EIATTR_KPARAM_INFO
	.align		4
.L_23:
        /*008c*/ 	.byte	0x04, 0x17
        /*008e*/ 	.short	(.L_25 - .L_24)
.L_24:
        /*0090*/ 	.word	0x00000000
        /*0094*/ 	.short	0x0006
        /*0096*/ 	.short	0x0024
        /*0098*/ 	.byte	0x00, 0xf0, 0x11, 0x00


	//----- nvinfo : EIATTR_KPARAM_INFO
	.align		4
.L_25:
        /*009c*/ 	.byte	0x04, 0x17
        /*009e*/ 	.short	(.L_27 - .L_26)
.L_26:
        /*00a0*/ 	.word	0x00000000
        /*00a4*/ 	.short	0x0005
        /*00a6*/ 	.short	0x0020
        /*00a8*/ 	.byte	0x00, 0xf0, 0x11, 0x00


	//----- nvinfo : EIATTR_KPARAM_INFO
	.align		4
.L_27:
        /*00ac*/ 	.byte	0x04, 0x17
        /*00ae*/ 	.short	(.L_29 - .L_28)
.L_28:
        /*00b0*/ 	.word	0x00000000
        /*00b4*/ 	.short	0x0004
        /*00b6*/ 	.short	0x001c
        /*00b8*/ 	.byte	0x00, 0xf0, 0x11, 0x00


	//----- nvinfo : EIATTR_KPARAM_INFO
	.align		4
.L_29:
        /*00bc*/ 	.byte	0x04, 0x17
        /*00be*/ 	.short	(.L_31 - .L_30)
.L_30:
        /*00c0*/ 	.word	0x00000000
        /*00c4*/ 	.short	0x0003
        /*00c6*/ 	.short	0x0018
        /*00c8*/ 	.byte	0x00, 0xf0, 0x11, 0x00


	//----- nvinfo : EIATTR_KPARAM_INFO
	.align		4
.L_31:
        /*00cc*/ 	.byte	0x04, 0x17
        /*00ce*/ 	.short	(.L_33 - .L_32)
.L_32:
        /*00d0*/ 	.word	0x00000000
        /*00d4*/ 	.short	0x0002
        /*00d6*/ 	.short	0x0010
        /*00d8*/ 	.byte	0x00, 0xf4, 0x21, 0x00


	//----- nvinfo : EIATTR_KPARAM_INFO
	.align		4
.L_33:
        /*00dc*/ 	.byte	0x04, 0x17
        /*00de*/ 	.short	(.L_35 - .L_34)
.L_34:
        /*00e0*/ 	.word	0x00000000
        /*00e4*/ 	.short	0x0001
        /*00e6*/ 	.short	0x0008
        /*00e8*/ 	.byte	0x00, 0xf4, 0x21, 0x00


	//----- nvinfo : EIATTR_KPARAM_INFO
	.align		4
.L_35:
        /*00ec*/ 	.byte	0x04, 0x17
        /*00ee*/ 	.short	(.L_37 - .L_36)
.L_36:
        /*00f0*/ 	.word	0x00000000
        /*00f4*/ 	.short	0x0000
        /*00f6*/ 	.short	0x0000
        /*00f8*/ 	.byte	0x00, 0xf4, 0x21, 0x00


	//----- nvinfo : EIATTR_MAXREG_COUNT
	.align		4
.L_37:
        /*00fc*/ 	.byte	0x03, 0x1b
        /*00fe*/ 	.short	0x00ff


	//----- nvinfo : EIATTR_NUM_BARRIERS
	.align		4
        /*0100*/ 	.byte	0x02, 0x4c
        /*0102*/ 	.byte	0x01
	.zero		1


	//----- nvinfo : EIATTR_ANNOTATIONS
	.align		4
        /*0104*/ 	.byte	0x04, 0x55
        /*0106*/ 	.short	(.L_39 - .L_38)


	//   ....[0]....
.L_38:
        /*0108*/ 	.word	0x00000001
        /*010c*/ 	.byte	0x80, 0x04, 0x00, 0x00, 0x01, 0x00, 0x00, 0x00, 0xa0, 0x04, 0x00, 0x00, 0x01, 0x00, 0x00, 0x00
        /* <DEDUP_REMOVED lines=2325> */
        /*926c*/ 	.byte	0x30, 0x73, 0x02, 0x00, 0x01, 0x00, 0x00, 0x00, 0x40, 0x73, 0x02, 0x00


	//----- nvinfo : EIATTR_MERCURY_ISA_VERSION
	.align		4
.L_39:
        /*9278*/ 	.byte	0x03, 0x5f
        /*927a*/ 	.short	0x0000


	//----- nvinfo : EIATTR_EXIT_INSTR_OFFSETS
	.align		4
        /*927c*/ 	.byte	0x04, 0x1c
        /*927e*/ 	.short	(.L_41 - .L_40)


	//   ....[0]....
.L_40:
        /*9280*/ 	.word	0x000276c0


	//   ....[1]....
        /*9284*/ 	.word	0x000276f0


	//----- nvinfo : EIATTR_REQNTID
	.align		4
.L_41:
        /*9288*/ 	.byte	0x04, 0x10
        /*928a*/ 	.short	(.L_43 - .L_42)
.L_42:
        /*928c*/ 	.word	0x00000080
        /*9290*/ 	.word	0x00000001
        /*9294*/ 	.word	0x00000001
.L_43:


//--------------------- .nv.callgraph             --------------------------
	.section	.nv.callgraph,"",@"SHT_CUDA_CALLGRAPH"
	.align	4
	.sectionentsize	8
	.align		4
        /*0000*/ 	.word	0x00000000
	.align		4
        /*0004*/ 	.word	0xffffffff
	.align		4
        /*0008*/ 	.word	0x00000000
	.align		4
        /*000c*/ 	.word	0xfffffffe
	.align		4
        /*0010*/ 	.word	0x00000000
	.align		4
        /*0014*/ 	.word	0xfffffffd
	.align		4
        /*0018*/ 	.word	0x00000000
	.align		4
        /*001c*/ 	.word	0xfffffffc


//--------------------- .nv.rel.action            --------------------------
	.section	.nv.rel.action,"",@"SHT_CUDA_RELOCINFO"
	.align	8
	.sectionentsize	8
        /*0000*/ 	.byte	0x73, 0x00, 0x00, 0x00, 0x00, 0x00, 0x00, 0x00, 0x00, 0x00, 0x00, 0x11, 0x25, 0x00, 0x05, 0x36


//--------------------- .nv.constant0.matmul_kernel --------------------------
	.section	.nv.constant0.matmul_kernel,"a",@progbits
	.sectionflags	@""
	.align	4
.nv.constant0.matmul_kernel:
	.zero		432


//--------------------- .text.matmul_kernel       --------------------------
	.section	.text.matmul_kernel,"ax",@progbits
	.sectioninfo	@"SHI_REGISTERS=32"
	.align	128
        .global         matmul_kernel
        .type           matmul_kernel,@function
        .size           matmul_kernel,(.L_x_4 - matmul_kernel)
        .other          matmul_kernel,@"STO_CUDA_ENTRY STV_DEFAULT"
matmul_kernel:
.text.matmul_kernel:
[----:B------:R-:W-:-:S04]  /*0000*/  IMAD.MOV.U32 R1, RZ, RZ, c[0x0][0x28] ;  /* 0x00000a00ff017624 */ /* 0x000fc800078e00ff */
[----:B------:R-:W-:Y:S01]  /*0010*/  IMAD.MOV.U32 R0, RZ, RZ, c[0x0][0x17c] ;  /* 0x00005f00ff007624 */ /* 0x000fe200078e00ff */
[----:B------:R-:W-:Y:S01]  /*0020*/  IADD3 R1, R1, -0x1568, RZ ;  /* 0xffffea9801017810 */ /* 0x000fe20007ffe0ff */
[----:B------:R-:W-:Y:S01]  /*0030*/  CS2R R26, SRZ ;  /* 0x00000000001a7805 */ /* 0x000fe2000001ff00 */
[----:B------:R-:W-:Y:S02]  /*0040*/  IMAD.MOV.U32 R28, RZ, RZ, c[0x0][0x180] ;  /* 0x00006000ff1c7624 */ /* 0x000fe400078e00ff */
[----:B------:R-:W-:-:S04]  /*0050*/  IADD3 R0, R0, 0x7f, RZ ;  /* 0x0000007f00007810 */ /* 0x000fc80007ffe0ff */
[----:B------:R-:W-:-:S04]  /*0060*/  SHF.R.S32.HI R3, RZ, 0x1f, R0 ;  /* 0x0000001fff037819 */ /* 0x000fc80000011400 */
[----:B------:R-:W-:-:S04]  /*0070*/  LEA.HI R3, R3, R0, RZ, 0x7 ;  /* 0x0000000003037211 */ /* 0x000fc800078f38ff */
[----:B------:R-:W-:Y:S02]  /*0080*/  SHF.R.S32.HI R0, RZ, 0x7, R3 ;  /* 0x00000007ff007819 */ /* 0x000fe40000011403 */
[----:B------:R-:W0:Y:S03]  /*0090*/  S2R R3, SR_CTAID.X ;  /* 0x0000000000037919 */ /* 0x000e260000002500 */
[----:B------:R-:W-:-:S05]  /*00a0*/  IMAD.SHL.U32 R0, R0, 0x8, RZ ;  /* 0x0000000800007824 */ /* 0x000fca00078e00ff */
[-C--:B------:R-:W-:Y:S02]  /*00b0*/  IABS R7, R0.reuse ;  /* 0x0000000000077213 */ /* 0x080fe40000000000 */
[----:B------:R-:W-:Y:S02]  /*00c0*/  IABS R10, R0 ;  /* 0x00000000000a7213 */ /* 0x000fe40000000000 */
[----:B------:R-:W1:Y:S01]  /*00d0*/  I2F.RP R2, R7 ;  /* 0x0000000700027306 */ /* 0x000e620000209400 */
[----:B0-----:R-:W-:-:S07]  /*00e0*/  IABS R8, R3 ;  /* 0x0000000300087213 */ /* 0x001fce0000000000 */
[----:B-1----:R-:W0:Y:S02]  /*00f0*/  MUFU.RCP R2, R2 ;  /* 0x0000000200027308 */ /* 0x002e240000001000 */
[----:B0-----:R-:W-:Y:S01]  /*0100*/  IADD3 R4, R2, 0xffffffe, RZ ;  /* 0x0ffffffe02047810 */ /* 0x001fe20007ffe0ff */
[----:B------:R-:W-:-:S05]  /*0110*/  IMAD.MOV R2, RZ, RZ, -R10 ;  /* 0x000000ffff027224 */ /* 0x000fca00078e0a0a */
[----:B------:R0:W1:Y:S02]  /*0120*/  F2I.FTZ.U32.TRUNC.NTZ R5, R4 ;  /* 0x0000000400057305 */ /* 0x000064000021f000 */
[----:B0-----:R-:W-:Y:S02]  /*0130*/  IMAD.MOV.U32 R4, RZ, RZ, RZ ;  /* 0x000000ffff047224 */ /* 0x001fe400078e00ff */
[----:B-1----:R-:W-:-:S04]  /*0140*/  IMAD.MOV R6, RZ, RZ, -R5 ;  /* 0x000000ffff067224 */ /* 0x002fc800078e0a05 */
[----:B------:R-:W-:Y:S02]  /*0150*/  IMAD R9, R6, R7, RZ ;  /* 0x0000000706097224 */ /* 0x000fe400078e02ff */
[----:B------:R-:W-:Y:S02]  /*0160*/  IMAD.MOV.U32 R6, RZ, RZ, R8 ;  /* 0x000000ffff067224 */ /* 0x000fe400078e0008 */
[----:B------:R-:W-:-:S06]  /*0170*/  IMAD.HI.U32 R5, R5, R9, R4 ;  /* 0x0000000905057227 */ /* 0x000fcc00078e0004 */
[----:B------:R-:W-:-:S04]  /*0180*/  IMAD.HI.U32 R5, R5, R6, RZ ;  /* 0x0000000605057227 */ /* 0x000fc800078e00ff */
[----:B------:R-:W-:-:S05]  /*0190*/  IMAD R2, R5, R2, R6 ;  /* 0x0000000205027224 */ /* 0x000fca00078e0206 */
[----:B------:R-:W-:-:S13]  /*01a0*/  ISETP.GT.U32.AND P1, PT, R7, R2, PT ;  /* 0x000000020700720c */ /* 0x000fda0003f24070 */
[----:B------:R-:W-:Y:S01]  /*01b0*/  @!P1 IMAD.IADD R2, R2, 0x1, -R7 ;  /* 0x0000000102029824 */ /* 0x000fe200078e0a07 */
[----:B------:R-:W-:Y:S02]  /*01c0*/  @!P1 IADD3 R5, R5, 0x1, RZ ;  /* 0x0000000105059810 */ /* 0x000fe40007ffe0ff */
[----:B------:R-:W-:Y:S02]  /*01d0*/  ISETP.NE.AND P1, PT, R0, RZ, PT ;  /* 0x000000ff0000720c */ /* 0x000fe40003f25270 */
[----:B------:R-:W-:Y:S02]  /*01e0*/  ISETP.GE.U32.AND P0, PT, R2, R7, PT ;  /* 0x000000070200720c */ /* 0x000fe40003f06070 */
[----:B------:R-:W-:-:S04]  /*01f0*/  LOP3.LUT R2, R3, R0, RZ, 0x3c, !PT ;  /* 0x0000000003027212 */ /* 0x000fc800078e3cff */
[----:B------:R-:W-:Y:S01]  /*0200*/  ISETP.GE.AND P2, PT, R2, RZ, PT ;  /* 0x000000ff0200720c */ /* 0x000fe20003f46270 */
[----:B------:R-:W-:-:S05]  /*0210*/  IMAD.MOV.U32 R2, RZ, RZ, c[0x0][0x178] ;  /* 0x00005e00ff027624 */ /* 0x000fca00078e00ff */
[----:B------:R-:W-:Y:S02]  /*0220*/  IADD3 R2, R2, 0x3f, RZ ;  /* 0x0000003f02027810 */ /* 0x000fe40007ffe0ff */
[----:B------:R-:W-:-:S05]  /*0230*/  @P0 IADD3 R5, R5, 0x1, RZ ;  /* 0x0000000105050810 */ /* 0x000fca0007ffe0ff */
[----:B------:R-:W-:Y:S01]  /*0240*/  IMAD.MOV.U32 R4, RZ, RZ, R5 ;  /* 0x000000ffff047224 */ /* 0x000fe200078e0005 */
[----:B------:R-:W-:-:S03]  /*0250*/  SHF.R.S32.HI R5, RZ, 0x1f, R2 ;  /* 0x0000001fff057819 */ /* 0x000fc60000011402 */
[----:B------:R-:W-:Y:S01]  /*0260*/  @!P2 IMAD.MOV R4, RZ, RZ, -R4 ;  /* 0x000000ffff04a224 */ /* 0x000fe200078e0a04 */
[----:B------:R-:W-:Y:S02]  /*0270*/  @!P1 LOP3.LUT R4, RZ, R0, RZ, 0x33, !PT ;  /* 0x00000000ff049212 */ /* 0x000fe400078e33ff */
[----:B------:R-:W-:-:S03]  /*0280*/  LEA.HI R5, R5, R2, RZ, 0x6 ;  /* 0x0000000205057211 */ /* 0x000fc600078f30ff */
[----:B------:R-:W-:Y:S02]  /*0290*/  IMAD.SHL.U32 R2, R4, 0x8, RZ ;  /* 0x0000000804027824 */ /* 0x000fe400078e00ff */
[----:B------:R-:W-:-:S03]  /*02a0*/  IMAD.MOV R4, RZ, RZ, -R4 ;  /* 0x000000ffff047224 */ /* 0x000fc600078e0a04 */
[----:B------:R-:W-:Y:S01]  /*02b0*/  LEA.HI.SX32 R5, R5, -R2, 0x1a ;  /* 0x8000000205057211 */ /* 0x000fe200078fd2ff */
[----:B------:R-:W-:Y:S02]  /*02c0*/  IMAD R9, R0, R4, R3 ;  /* 0x0000000400097224 */ /* 0x000fe400078e0203 */
[----:B------:R-:W-:Y:S01]  /*02d0*/  IMAD.MOV.U32 R4, RZ, RZ, RZ ;  /* 0x000000ffff047224 */ /* 0x000fe200078e00ff */
[----:B------:R-:W-:-:S04]  /*02e0*/  IMNMX R10, R5, 0x8, PT ;  /* 0x00000008050a7817 */ /* 0x000fc80003800200 */
[-C--:B------:R-:W-:Y:S02]  /*02f0*/  IABS R8, R10.reuse ;  /* 0x0000000a00087213 */ /* 0x080fe40000000000 */
[----:B------:R-:W-:Y:S02]  /*0300*/  IABS R0, R10 ;  /* 0x0000000a00007213 */ /* 0x000fe40000000000 */
[----:B------:R-:W0:Y:S08]  /*0310*/  I2F.RP R6, R8 ;  /* 0x0000000800067306 */ /* 0x000e300000209400 */
[----:B0-----:R-:W0:Y:S02]  /*0320*/  MUFU.RCP R6, R6 ;  /* 0x0000000600067308 */ /* 0x001e240000001000 */
[----:B0-----:R-:W-:-:S06]  /*0330*/  IADD3 R5, R6, 0xffffffe, RZ ;  /* 0x0ffffffe06057810 */ /* 0x001fcc0007ffe0ff */
[----:B------:R-:W0:Y:S02]  /*0340*/  F2I.FTZ.U32.TRUNC.NTZ R5, R5 ;  /* 0x0000000500057305 */ /* 0x000e24000021f000 */
[----:B0-----:R-:W-:-:S04]  /*0350*/  IMAD.MOV R7, RZ, RZ, -R5 ;  /* 0x000000ffff077224 */ /* 0x001fc800078e0a05 */
[----:B------:R-:W-:Y:S01]  /*0360*/  IMAD.MOV.U32 R3, RZ, RZ, R7 ;  /* 0x000000ffff037224 */ /* 0x000fe200078e0007 */
[----:B------:R-:W-:-:S03]  /*0370*/  IABS R7, R9 ;  /* 0x0000000900077213 */ /* 0x000fc60000000000 */
[----:B------:R-:W-:-:S04]  /*0380*/  IMAD R3, R3, R8, RZ ;  /* 0x0000000803037224 */ /* 0x000fc800078e02ff */
[----:B------:R-:W-:-:S04]  /*0390*/  IMAD.HI.U32 R4, R5, R3, R4 ;  /* 0x0000000305047227 */ /* 0x000fc800078e0004 */
[----:B------:R-:W-:Y:S02]  /*03a0*/  IMAD.MOV R3, RZ, RZ, -R0 ;  /* 0x000000ffff037224 */ /* 0x000fe400078e0a00 */
        /* <DEDUP_REMOVED lines=8> */
[----:B------:R-:W-:-:S07]  /*0430*/  ISETP.GE.AND P2, PT, R3, RZ, PT ;  /* 0x000000ff0300720c */ /* 0x000fce0003f46270 */
[----:B------:R-:W-:-:S06]  /*0440*/  @P0 IADD3 R0, R0, 0x1, RZ ;  /* 0x0000000100000810 */ /* 0x000fcc0007ffe0ff */
[----:B------:R-:W-:Y:S01]  /*0450*/  @!P2 IMAD.MOV R0, RZ, RZ, -R0 ;  /* 0x000000ffff00a224 */ /* 0x000fe200078e0a00 */
[----:B------:R-:W-:-:S05]  /*0460*/  @!P1 LOP3.LUT R0, RZ, R10, RZ, 0x33, !PT ;  /* 0x0000000aff009212 */ /* 0x000fca00078e33ff */
[----:B------:R-:W-:Y:S01]  /*0470*/  IMAD.MOV R3, RZ, RZ, -R0 ;  /* 0x000000ffff037224 */ /* 0x000fe200078e0a00 */
[----:B------:R0:W-:Y:S03]  /*0480*/  STL [R1+0x980], R0 ;  /* 0x0009800001007387 */ /* 0x0001e60000100800 */
[----:B------:R-:W-:Y:S01]  /*0490*/  IMAD R3, R10, R3, R9 ;  /* 0x000000030a037224 */ /* 0x000fe200078e0209 */
[----:B------:R1:W-:Y:S03]  /*04a0*/  STL [R1+0x978], R26 ;  /* 0x0009781a01007387 */ /* 0x0003e60000100800 */
[----:B0-----:R-:W-:-:S05]  /*04b0*/  IMAD.IADD R0, R2, 0x1, R3 ;  /* 0x0000000102007824 */ /* 0x001fca00078e0203 */
[----:B------:R0:W-:Y:S04]  /*04c0*/  STL [R1+0x10], R0 ;  /* 0x0000100001007387 */ /* 0x0001e80000100800 */
[----:B-1----:R-:W2:Y:S01]  /*04d0*/  LDL.LU R26, [R1+0x10] ;  /* 0x00001000011a7983 */ /* 0x002ea20000300800 */
[----:B------:R-:W-:Y:S01]  /*04e0*/  ULDC.64 UR8, c[0x0][0x118] ;  /* 0x0000460000087ab9 */ /* 0x000fe20000000a00 */
[----:B------:R-:W-:Y:S01]  /*04f0*/  CS2R R20, SRZ ;  /* 0x0000000000147805 */ /* 0x000fe2000001ff00 */
[----:B------:R-:W-:Y:S01]  /*0500*/  CS2R R18, SRZ ;  /* 0x0000000000127805 */ /* 0x000fe2000001ff00 */
[----:B------:R1:W-:Y:S01]  /*0510*/  STL [R1+0x97c], R27 ;  /* 0x00097c1b01007387 */ /* 0x0003e20000100800 */
[----:B------:R-:W-:Y:S01]  /*0520*/  CS2R R16, SRZ ;  /* 0x0000000000107805 */ /* 0x000fe2000001ff00 */
[----:B0-----:R-:W-:Y:S01]  /*0530*/  IADD3 R0, R28, 0x7f, RZ ;  /* 0x0000007f1c007810 */ /* 0x001fe20007ffe0ff */
[----:B------:R-:W-:Y:S01]  /*0540*/  CS2R R14, SRZ ;  /* 0x00000000000e7805 */ /* 0x000fe2000001ff00 */
[----:B------:R-:W-:Y:S01]  /*0550*/  STL [R1], RZ ;  /* 0x000000ff01007387 */ /* 0x000fe20000100800 */
[----:B------:R-:W-:Y:S01]  /*0560*/  CS2R R12, SRZ ;  /* 0x00000000000c7805 */ /* 0x000fe2000001ff00 */
[----:B------:R-:W-:Y:S01]  /*0570*/  ISETP.GE.AND P0, PT, R0, 0x80, PT ;  /* 0x000000800000780c */ /* 0x000fe20003f06270 */
[----:B------:R-:W-:Y:S01]  /*0580*/  CS2R R10, SRZ ;  /* 0x00000000000a7805 */ /* 0x000fe2000001ff00 */
[----:B------:R-:W-:Y:S01]  /*0590*/  STL [R1+0x4], RZ ;  /* 0x000004ff01007387 */ /* 0x000fe20000100800 */
[----:B------:R-:W-:Y:S01]  /*05a0*/  CS2R R8, SRZ ;  /* 0x0000000000087805 */ /* 0x000fe2000001ff00 */
[----:B------:R-:W-:Y:S01]  /*05b0*/  CS2R R6, SRZ ;  /* 0x0000000000067805 */ /* 0x000fe2000001ff00 */
[----:B------:R-:W-:Y:S01]  /*05c0*/  CS2R R2, SRZ ;  /* 0x0000000000027805 */ /* 0x000fe2000001ff00 */
[----:B------:R-:W3:Y:S01]  /*05d0*/  LDL.LU R0, [R1+0x980] ;  /* 0x0009800001007983 */ /* 0x000ee20000300800 */
[----:B------:R-:W-:Y:S01]  /*05e0*/  CS2R R4, SRZ ;  /* 0x0000000000047805 */ /* 0x000fe2000001ff00 */
[----:B------:R-:W-:Y:S01]  /*05f0*/  CS2R R24, SRZ ;  /* 0x0000000000187805 */ /* 0x000fe2000001ff00 */
[----:B------:R-:W-:Y:S01]  /*0600*/  CS2R R22, SRZ ;  /* 0x0000000000167805 */ /* 0x000fe2000001ff00 */
[----:B-1----:R-:W0:Y:S01]  /*0610*/  S2R R27, SR_TID.X ;  /* 0x00000000001b7919 */ /* 0x002e220000002100 */
[----:B------:R-:W-:-:S03]  /*0620*/  CS2R R28, SRZ ;  /* 0x00000000001c7805 */ /* 0x000fc6000001ff00 */
[----:B------:R-:W-:Y:S04]  /*0630*/  STL [R1+0x8], RZ ;  /* 0x000008ff01007387 */ /* 0x000fe80000100800 */
[----:B------:R-:W-:Y:S01]  /*0640*/  STL [R1+0xc], RZ ;  /* 0x00000cff01007387 */ /* 0x000fe20000100800 */
[----:B0-----:R-:W-:-:S05]  /*0650*/  LOP3.LUT R27, R27, 0x3f, RZ, 0xc0, !PT ;  /* 0x0000003f1b1b7812 */ /* 0x001fca00078ec0ff */
[----:B--2---:R-:W-:Y:S02]  /*0660*/  IMAD R26, R26, 0x40, R27 ;  /* 0x000000401a1a7824 */ /* 0x004fe400078e021b */
[----:B------:R0:W5:Y:S04]  /*0670*/  LDL.LU R27, [R1+0x97c] ;  /* 0x00097c00011b7983 */ /* 0x0001680000300800 */
[----:B------:R1:W-:Y:S01]  /*0680*/  STL [R1+0x878], R26 ;  /* 0x0008781a01007387 */ /* 0x0003e20000100800 */
[----:B---3--:R-:W-:-:S03]  /*0690*/  IMAD.SHL.U32 R0, R0, 0x80, RZ ;  /* 0x0000008000007824 */ /* 0x008fc600078e00ff */
[----:B-1----:R0:W5:Y:S04]  /*06a0*/  LDL.LU R26, [R1+0x978] ;  /* 0x00097800011a7983 */ /* 0x0021680000300800 */
[----:B------:R0:W-:Y:S01]  /*06b0*/  STL [R1+0x1cc], R0 ;  /* 0x0001cc0001007387 */ /* 0x0001e20000100800 */
[----:B------:R-:W-:Y:S05]  /*06c0*/  @!P0 BRA `(.L_x_0) ;  /* 0x000247f000008947 */ /* 0x000fea0003800000 */
[----:B------:R-:W2:Y:S01]  /*06d0*/  LDL R28, [R1+0x878] ;  /* 0x00087800011c7983 */ /* 0x000ea20000100800 */
[----:B------:R-:W-:Y:S01]  /*06e0*/  IABS R6, c[0x0][0x17c] ;  /* 0x00005f0000067a13 */ /* 0x000fe20000000000 */
[----:B------:R-:W-:Y:S01]  /*06f0*/  IMAD.MOV.U32 R29, RZ, RZ, R0 ;  /* 0x000000ffff1d7224 */ /* 0x000fe200078e0000 */
[----:B------:R-:W-:Y:S01]  /*0700*/  IABS R3, c[0x0][0x178] ;  /* 0x00005e0000037a13 */ /* 0x000fe20000000000 */
[----:B------:R-:W-:Y:S01]  /*0710*/  ULDC.64 UR6, c[0x0][0x188] ;  /* 0x0000620000067ab9 */ /* 0x000fe20000000a00 */
[----:B------:R-:W1:Y:S02]  /*0720*/  I2F.RP R2, R6 ;  /* 0x0000000600027306 */ /* 0x000e640000209400 */
[----:B------:R-:W-:-:S02]  /*0730*/  IABS R11, R29 ;  /* 0x0000001d000b7213 */ /* 0x000fc40000000000 */
[----:B------:R-:W-:-:S04]  /*0740*/  IADD3 R12, R29, 0x7b, RZ ;  /* 0x0000007b1d0c7810 */ /* 0x000fc80007ffe0ff */
[----:B0-----:R-:W0:Y:S08]  /*0750*/  I2F.RP R0, R3 ;  /* 0x0000000300007306 */ /* 0x001e300000209400 */
[----:B-1----:R-:W1:Y:S08]  /*0760*/  MUFU.RCP R2, R2 ;  /* 0x0000000200027308 */ /* 0x002e700000001000 */
[----:B0-----:R-:W0:Y:S01]  /*0770*/  MUFU.RCP R0, R0 ;  /* 0x0000000000007308 */ /* 0x001e220000001000 */
[----:B-1----:R-:W-:-:S07]  /*0780*/  IADD3 R4, R2, 0xffffffe, RZ ;  /* 0x0ffffffe02047810 */ /* 0x002fce0007ffe0ff */
[----:B------:R1:W3:Y:S01]  /*0790*/  F2I.FTZ.U32.TRUNC.NTZ R5, R4 ;  /* 0x0000000400057305 */ /* 0x0002e2000021f000 */
[----:B0-----:R-:W-:-:S07]  /*07a0*/  IADD3 R8, R0, 0xffffffe, RZ ;  /* 0x0ffffffe00087810 */ /* 0x001fce0007ffe0ff */
[----:B------:R0:W4:Y:S01]  /*07b0*/  F2I.FTZ.U32.TRUNC.NTZ R9, R8 ;  /* 0x0000000800097305 */ /* 0x000122000021f000 */
[----:B-1----:R-:W-:Y:S02]  /*07c0*/  IMAD.MOV.U32 R4, RZ, RZ, RZ ;  /* 0x000000ffff047224 */ /* 0x002fe400078e00ff */
[----:B---3--:R-:W-:Y:S02]  /*07d0*/  IMAD.MOV R23, RZ, RZ, -R5 ;  /* 0x000000ffff177224 */ /* 0x008fe400078e0a05 */
[----:B0-----:R-:W-:Y:S02]  /*07e0*/  IMAD.MOV.U32 R8, RZ, RZ, RZ ;  /* 0x000000ffff087224 */ /* 0x001fe400078e00ff */
[----:B------:R-:W-:Y:S02]  /*07f0*/  IMAD R23, R23, R6, RZ ;  /* 0x0000000617177224 */ /* 0x000fe400078e02ff */
[----:B----4-:R-:W-:Y:S02]  /*0800*/  IMAD.MOV R10, RZ, RZ, -R9 ;  /* 0x000000ffff0a7224 */ /* 0x010fe400078e0a09 */
[----:B------:R-:W-:Y:S01]  /*0810*/  IMAD.HI.U32 R23, R5, R23, R4 ;  /* 0x0000001705177227 */ /* 0x000fe200078e0004 */
[----:B------:R-:W-:-:S03]  /*0820*/  IADD3 R4, R29, 0x7f, RZ ;  /* 0x0000007f1d047810 */ /* 0x000fc60007ffe0ff */
[----:B------:R-:W-:Y:S01]  /*0830*/  IMAD R7, R10, R3, RZ ;  /* 0x000000030a077224 */ /* 0x000fe200078e02ff */
[----:B------:R-:W-:Y:S02]  /*0840*/  IADD3 R10, R29, 0x7d, RZ ;  /* 0x0000007d1d0a7810 */ /* 0x000fe40007ffe0ff */
[----:B------:R-:W-:Y:S01]  /*0850*/  ISETP.GE.AND P5, PT, R4, RZ, PT ;  /* 0x000000ff0400720c */ /* 0x000fe20003fa6270 */
[----:B------:R-:W-:Y:S01]  /*0860*/  IMAD.HI.U32 R8, R9, R7, R8 ;  /* 0x0000000709087227 */ /* 0x000fe200078e0008 */
[----:B------:R-:W-:Y:S02]  /*0870*/  IABS R9, R4 ;  /* 0x0000000400097213 */ /* 0x000fe40000000000 */
[----:B------:R-:W-:Y:S01]  /*0880*/  IABS R13, R10 ;  /* 0x0000000a000d7213 */ /* 0x000fe20000000000 */
[----:B------:R-:W-:Y:S01]  /*0890*/  IMAD.MOV.U32 R7, RZ, RZ, R11 ;  /* 0x000000ffff077224 */ /* 0x000fe200078e000b */
[----:B------:R-:W-:-:S03]  /*08a0*/  IADD3 R11, R29, 0x7e, RZ ;  /* 0x0000007e1d0b7810 */ /* 0x000fc60007ffe0ff */
[----:B------:R-:W-:Y:S01]  /*08b0*/  IMAD.HI.U32 R0, R23, R7, RZ ;  /* 0x0000000717007227 */ /* 0x000fe200078e00ff */
[----:B------:R-:W-:Y:S02]  /*08c0*/  IABS R15, R11 ;  /* 0x0000000b000f7213 */ /* 0x000fe40000000000 */
[----:B------:R-:W-:Y:S01]  /*08d0*/  ISETP.GE.AND P3, PT, R11, RZ, PT ;  /* 0x000000ff0b00720c */ /* 0x000fe20003f66270 */
[----:B------:R-:W-:Y:S01]  /*08e0*/  IMAD.MOV R0, RZ, RZ, -R0 ;  /* 0x000000ffff007224 */ /* 0x000fe200078e0a00 */
[----:B------:R-:W-:Y:S01]  /*08f0*/  IABS R11, R12 ;  /* 0x0000000c000b7213 */ /* 0x000fe20000000000 */
[----:B------:R-:W-:-:S04]  /*0900*/  IMAD.HI.U32 R4, R23, R13, RZ ;  /* 0x0000000d17047227 */ /* 0x000fc800078e00ff */
[----:B------:R-:W-:Y:S02]  /*0910*/  IMAD R7, R6, R0, R7 ;  /* 0x0000000006077224 */ /* 0x000fe400078e0207 */
[----:B------:R-:W-:-:S03]  /*0920*/  IMAD.MOV R4, RZ, RZ, -R4 ;  /* 0x000000ffff047224 */ /* 0x000fc600078e0a04 */
[C---:B------:R-:W-:Y:S01]  /*0930*/  ISETP.GT.U32.AND P1, PT, R6.reuse, R7, PT ;  /* 0x000000070600720c */ /* 0x040fe20003f24070 */
[----:B------:R-:W-:-:S05]  /*0940*/  IMAD R13, R6, R4, R13 ;  /* 0x00000004060d7224 */ /* 0x000fca00078e020d */
[----:B------:R-:W-:-:S07]  /*0950*/  ISETP.GT.U32.AND P4, PT, R6, R13, PT ;  /* 0x0000000d0600720c */ /* 0x000fce0003f84070 */
[----:B------:R-:W-:-:S05]  /*0960*/  @!P1 IMAD.IADD R7, R7, 0x1, -R6 ;  /* 0x0000000107079824 */ /* 0x000fca00078e0a06 */
[----:B------:R-:W-:Y:S01]  /*0970*/  ISETP.GT.U32.AND P6, PT, R6, R7, PT ;  /* 0x000000070600720c */ /* 0x000fe20003fc4070 */
[----:B------:R-:W-:-:S05]  /*0980*/  @!P4 IMAD.IADD R13, R13, 0x1, -R6 ;  /* 0x000000010d0dc824 */ /* 0x000fca00078e0a06 */
[----:B------:R-:W-:-:S07]  /*0990*/  ISETP.GT.U32.AND P4, PT, R6, R13, PT ;  /* 0x0000000d0600720c */ /* 0x000fce0003f84070 */
[----:B------:R-:W-:Y:S01]  /*09a0*/  @!P6 IMAD.IADD R7, R7, 0x1, -R6 ;  /* 0x000000010707e824 */ /* 0x000fe200078e0a06 */
[----:B--2---:R-:W-:-:S05]  /*09b0*/  IABS R2, R28 ;  /* 0x0000001c00027213 */ /* 0x004fca0000000000 */
[----:B------:R-:W-:-:S04]  /*09c0*/  IMAD.HI.U32 R8, R8, R2, RZ ;  /* 0x0000000208087227 */ /* 0x000fc800078e00ff */
[----:B------:R-:W-:-:S04]  /*09d0*/  IMAD.MOV R8, RZ, RZ, -R8 ;  /* 0x000000ffff087224 */ /* 0x000fc800078e0a08 */
[----:B------:R-:W-:Y:S01]  /*09e0*/  IMAD R0, R3, R8, R2 ;  /* 0x0000000803007224 */ /* 0x000fe200078e0202 */
[----:B------:R-:W-:Y:S01]  /*09f0*/  IADD3 R8, R29, 0x7c, RZ ;  /* 0x0000007c1d087810 */ /* 0x000fe20007ffe0ff */
[----:B------:R-:W-:-:S03]  /*0a00*/  IMAD.HI.U32 R2, R23, R9, RZ ;  /* 0x0000000917027227 */ /* 0x000fc600078e00ff */
[----:B------:R-:W-:Y:S01]  /*0a10*/  ISETP.GT.U32.AND P0, PT, R3, R0, PT ;  /* 0x000000000300720c */ /* 0x000fe20003f04070 */
[----:B------:R-:W-:Y:S02]  /*0a20*/  IMAD.MOV R5, RZ, RZ, -R2 ;  /* 0x000000ffff057224 */ /* 0x000fe400078e0a02 */
[----:B------:R-:W-:-:S04]  /*0a30*/  IMAD.HI.U32 R2, R23, R15, RZ ;  /* 0x0000000f17027227 */ /* 0x000fc800078e00ff */
[----:B------:R-:W-:Y:S01]  /*0a40*/  IMAD R9, R6, R5, R9 ;  /* 0x0000000506097224 */ /* 0x000fe200078e0209 */
[----:B------:R-:W-:Y:S01]  /*0a50*/  IABS R5, R8 ;  /* 0x0000000800057213 */ /* 0x000fe20000000000 */
[----:B------:R-:W-:-:S03]  /*0a60*/  IMAD.MOV R2, RZ, RZ, -R2 ;  /* 0x000000ffff027224 */ /* 0x000fc600078e0a02 */
[----:B------:R-:W-:Y:S01]  /*0a70*/  ISETP.GT.U32.AND P1, PT, R6, R9, PT ;  /* 0x000000090600720c */ /* 0x000fe20003f24070 */
[----:B------:R-:W-:Y:S02]  /*0a80*/  @!P0 IMAD.IADD R0, R0, 0x1, -R3 ;  /* 0x0000000100008824 */ /* 0x000fe400078e0a03 */
[C---:B------:R-:W-:Y:S02]  /*0a90*/  IMAD R15, R6.reuse, R2, R15 ;  /* 0x00000002060f7224 */ /* 0x040fe400078e020f */
[----:B------:R-:W-:Y:S01]  /*0aa0*/  IMAD.HI.U32 R2, R23, R5, RZ ;  /* 0x0000000517027227 */ /* 0x000fe200078e00ff */
[----:B------:R-:W-:Y:S02]  /*0ab0*/  ISETP.GT.U32.AND P0, PT, R3, R0, PT ;  /* 0x000000000300720c */ /* 0x000fe40003f04070 */
[----:B------:R-:W-:Y:S01]  /*0ac0*/  ISETP.GT.U32.AND P2, PT, R6, R15, PT ;  /* 0x0000000f0600720c */ /* 0x000fe20003f44070 */
[----:B------:R-:W-:Y:S02]  /*0ad0*/  IMAD.MOV R4, RZ, RZ, -R2 ;  /* 0x000000ffff047224 */ /* 0x000fe400078e0a02 */
[----:B------:R-:W-:-:S04]  /*0ae0*/  IMAD.HI.U32 R2, R23, R11, RZ ;  /* 0x0000000b17027227 */ /* 0x000fc800078e00ff */
[--C-:B------:R-:W-:Y:S01]  /*0af0*/  @!P1 IMAD.IADD R9, R9, 0x1, -R6.reuse ;  /* 0x0000000109099824 */ /* 0x100fe200078e0a06 */
[----:B------:R-:W-:Y:S01]  /*0b00*/  ISETP.GE.AND P1, PT, R29, RZ, PT ;  /* 0x000000ff1d00720c */ /* 0x000fe20003f26270 */
[----:B------:R-:W-:Y:S02]  /*0b10*/  IMAD R5, R6, R4, R5 ;  /* 0x0000000406057224 */ /* 0x000fe400078e0205 */
[----:B------:R-:W-:Y:S01]  /*0b20*/  @!P0 IMAD.IADD R0, R0, 0x1, -R3 ;  /* 0x0000000100008824 */ /* 0x000fe200078e0a03 */
[----:B------:R-:W-:Y:S01]  /*0b30*/  ISETP.GT.U32.AND P6, PT, R6, R9, PT ;  /* 0x000000090600720c */ /* 0x000fe20003fc4070 */
[----:B------:R-:W-:Y:S01]  /*0b40*/  @!P2 IMAD.IADD R15, R15, 0x1, -R6 ;  /* 0x000000010f0fa824 */ /* 0x000fe200078e0a06 */
[----:B------:R-:W-:Y:S01]  /*0b50*/  ISETP.GE.AND P0, PT, R10, RZ, PT ;  /* 0x000000ff0a00720c */ /* 0x000fe20003f06270 */
[----:B------:R-:W-:Y:S01]  /*0b60*/  IMAD.MOV R2, RZ, RZ, -R2 ;  /* 0x000000ffff027224 */ /* 0x000fe200078e0a02 */
[----:B------:R-:W-:Y:S02]  /*0b70*/  STL [R1+0xaac], R0 ;  /* 0x000aac0001007387 */ /* 0x000fe40000100800 */
[----:B------:R-:W-:-:S03]  /*0b80*/  ISETP.GT.U32.AND P2, PT, R6, R15, PT ;  /* 0x0000000f0600720c */ /* 0x000fc60003f44070 */
[----:B------:R-:W-:-:S04]  /*0b90*/  @!P1 IMAD.MOV R7, RZ, RZ, -R7 ;  /* 0x000000ffff079224 */ /* 0x000fc800078e0a07 */
[--C-:B------:R-:W-:Y:S01]  /*0ba0*/  @!P6 IMAD.IADD R9, R9, 0x1, -R6.reuse ;  /* 0x000000010909e824 */ /* 0x100fe200078e0a06 */
[----:B------:R0:W-:Y:S04]  /*0bb0*/  STL [R1+0xab0], R7 ;  /* 0x000ab00701007387 */ /* 0x0001e80000100800 */
[----:B0-----:R-:W2:Y:S01]  /*0bc0*/  LDL R7, [R1+0x1cc] ;  /* 0x0001cc0001077983 */ /* 0x001ea20000100800 */
[C---:B------:R-:W-:Y:S01]  /*0bd0*/  IMAD R11, R6.reuse, R2, R11 ;  /* 0x00000002060b7224 */ /* 0x040fe200078e020b */
[----:B------:R-:W-:Y:S01]  /*0be0*/  ISETP.GT.U32.AND P1, PT, R6, R5, PT ;  /* 0x000000050600720c */ /* 0x000fe20003f24070 */
[----:B------:R-:W-:Y:S01]  /*0bf0*/  IMAD.MOV.U32 R14, RZ, RZ, R9 ;  /* 0x000000ffff0e7224 */ /* 0x000fe200078e0009 */
[----:B------:R-:W-:Y:S01]  /*0c00*/  ISETP.GE.AND P6, PT, R8, RZ, PT ;  /* 0x000000ff0800720c */ /* 0x000fe20003fc6270 */
[----:B------:R-:W-:Y:S01]  /*0c10*/  @!P2 IMAD.IADD R15, R15, 0x1, -R6 ;  /* 0x000000010f0fa824 */ /* 0x000fe200078e0a06 */
[----:B------:R-:W-:Y:S01]  /*0c20*/  ISETP.GE.AND P2, PT, R12, RZ, PT ;  /* 0x000000ff0c00720c */ /* 0x000fe20003f46270 */
[----:B------:R-:W-:Y:S01]  /*0c30*/  @!P5 IMAD.MOV R14, RZ, RZ, -R14 ;  /* 0x000000ffff0ed224 */ /* 0x000fe200078e0a0e */
[----:B------:R-:W-:Y:S01]  /*0c40*/  ISETP.GT.U32.AND P5, PT, R6, R11, PT ;  /* 0x0000000b0600720c */ /* 0x000fe20003fa4070 */
[----:B------:R-:W-:-:S02]  /*0c50*/  IMAD.MOV.U32 R0, RZ, RZ, R15 ;  /* 0x000000ffff007224 */ /* 0x000fc400078e000f */
[----:B------:R-:W-:Y:S01]  /*0c60*/  @!P4 IMAD.IADD R13, R13, 0x1, -R6 ;  /* 0x000000010d0dc824 */ /* 0x000fe200078e0a06 */
[----:B------:R-:W-:Y:S01]  /*0c70*/  STL [R1+0x34], R14 ;  /* 0x0000340e01007387 */ /* 0x000fe20000100800 */
[----:B------:R-:W-:Y:S02]  /*0c80*/  @!P3 IMAD.MOV R0, RZ, RZ, -R0 ;  /* 0x000000ffff00b224 */ /* 0x000fe400078e0a00 */
[----:B------:R-:W-:-:S03]  /*0c90*/  @!P1 IMAD.IADD R5, R5, 0x1, -R6 ;  /* 0x0000000105059824 */ /* 0x000fc600078e0a06 */
[----:B------:R0:W-:Y:S03]  /*0ca0*/  STL [R1+0x30], R0 ;  /* 0x0000300001007387 */ /* 0x0001e60000100800 */
[----:B------:R-:W-:Y:S01]  /*0cb0*/  @!P5 IMAD.IADD R11, R11, 0x1, -R6 ;  /* 0x000000010b0bd824 */ /* 0x000fe200078e0a06 */
[----:B------:R-:W-:-:S04]  /*0cc0*/  ISETP.GT.U32.AND P5, PT, R6, R5, PT ;  /* 0x000000050600720c */ /* 0x000fc80003fa4070 */
[----:B------:R-:W-:Y:S01]  /*0cd0*/  ISETP.GT.U32.AND P3, PT, R6, R11, PT ;  /* 0x0000000b0600720c */ /* 0x000fe20003f64070 */
[----:B0-----:R-:W-:-:S04]  /*0ce0*/  IMAD.MOV.U32 R0, RZ, RZ, R13 ;  /* 0x000000ffff007224 */ /* 0x001fc800078e000d */
[----:B------:R-:W-:-:S04]  /*0cf0*/  @!P0 IMAD.MOV R0, RZ, RZ, -R0 ;  /* 0x000000ffff008224 */ /* 0x000fc800078e0a00 */
[--C-:B------:R-:W-:Y:S01]  /*0d00*/  @!P5 IMAD.IADD R5, R5, 0x1, -R6.reuse ;  /* 0x000000010505d824 */ /* 0x100fe200078e0a06 */
[----:B------:R0:W-:Y:S03]  /*0d10*/  STL [R1+0x24], R0 ;  /* 0x0000240001007387 */ /* 0x0001e60000100800 */
[----:B------:R-:W-:Y:S02]  /*0d20*/  IMAD.MOV.U32 R14, RZ, RZ, R5 ;  /* 0x000000ffff0e7224 */ /* 0x000fe400078e0005 */
[----:B------:R-:W-:Y:S02]  /*0d30*/  @!P3 IMAD.IADD R11, R11, 0x1, -R6 ;  /* 0x000000010b0bb824 */ /* 0x000fe400078e0a06 */
[----:B------:R-:W-:Y:S02]  /*0d40*/  @!P6 IMAD.MOV R14, RZ, RZ, -R14 ;  /* 0x000000ffff0ee224 */ /* 0x000fe400078e0a0e */
[----:B0-----:R-:W-:-:S03]  /*0d50*/  IMAD.MOV.U32 R0, RZ, RZ, R11 ;  /* 0x000000ffff007224 */ /* 0x001fc600078e000b */
[----:B------:R0:W-:Y:S01]  /*0d60*/  STL [R1+0x20], R14 ;  /* 0x0000200e01007387 */ /* 0x0001e20000100800 */
[----:B------:R-:W-:-:S05]  /*0d70*/  @!P2 IMAD.MOV R0, RZ, RZ, -R0 ;  /* 0x000000ffff00a224 */ /* 0x000fca00078e0a00 */
[----:B------:R1:W-:Y:S01]  /*0d80*/  STL [R1+0x4], R0 ;  /* 0x0000040001007387 */ /* 0x0003e20000100800 */
[C---:B--2---:R-:W-:Y:S02]  /*0d90*/  IADD3 R2, R7.reuse, 0x7a, RZ ;  /* 0x0000007a07027810 */ /* 0x044fe40007ffe0ff */
[----:B------:R-:W-:Y:S02]  /*0da0*/  IADD3 R3, R7, 0x79, RZ ;  /* 0x0000007907037810 */ /* 0x000fe40007ffe0ff */
[----:B------:R-:W-:Y:S02]  /*0db0*/  IABS R8, R2 ;  /* 0x0000000200087213 */ /* 0x000fe40000000000 */
[----:B------:R-:W-:Y:S02]  /*0dc0*/  IABS R10, R3 ;  /* 0x00000003000a7213 */ /* 0x000fe40000000000 */
[----:B------:R-:W-:Y:S01]  /*0dd0*/  ISETP.GE.AND P4, PT, R2, RZ, PT ;  /* 0x000000ff0200720c */ /* 0x000fe20003f86270 */
[----:B------:R-:W-:Y:S01]  /*0de0*/  IMAD.HI.U32 R2, R23, R8, RZ ;  /* 0x0000000817027227 */ /* 0x000fe200078e00ff */
[----:B------:R-:W-:-:S02]  /*0df0*/  ISETP.GE.AND P1, PT, R3, RZ, PT ;  /* 0x000000ff0300720c */ /* 0x000fc40003f26270 */
[----:B------:R-:W-:Y:S01]  /*0e00*/  IADD3 R4, R7, 0x78, RZ ;  /* 0x0000007807047810 */ /* 0x000fe20007ffe0ff */
[----:B------:R-:W-:Y:S01]  /*0e10*/  IMAD.HI.U32 R3, R23, R10, RZ ;  /* 0x0000000a17037227 */ /* 0x000fe200078e00ff */
[C---:B------:R-:W-:Y:S02]  /*0e20*/  IADD3 R18, R7.reuse, 0x74, RZ ;  /* 0x0000007407127810 */ /* 0x040fe40007ffe0ff */
[----:B------:R-:W-:Y:S01]  /*0e30*/  IABS R12, R4 ;  /* 0x00000004000c7213 */ /* 0x000fe20000000000 */
[----:B------:R-:W-:Y:S01]  /*0e40*/  IMAD.MOV R9, RZ, RZ, -R2 ;  /* 0x000000ffff097224 */ /* 0x000fe200078e0a02 */
[C---:B------:R-:W-:Y:S01]  /*0e50*/  IADD3 R2, R7.reuse, 0x77, RZ ;  /* 0x0000007707027810 */ /* 0x040fe20007ffe0ff */
[----:B------:R-:W-:Y:S01]  /*0e60*/  IMAD.MOV R13, RZ, RZ, -R3 ;  /* 0x000000ffff0d7224 */ /* 0x000fe200078e0a03 */
[----:B------:R-:W-:Y:S01]  /*0e70*/  ISETP.GE.AND P0, PT, R4, RZ, PT ;  /* 0x000000ff0400720c */ /* 0x000fe20003f06270 */
[C---:B------:R-:W-:Y:S01]  /*0e80*/  IMAD R3, R6.reuse, R9, R8 ;  /* 0x0000000906037224 */ /* 0x040fe200078e0208 */
[----:B------:R-:W-:Y:S01]  /*0e90*/  IABS R9, R2 ;  /* 0x0000000200097213 */ /* 0x000fe20000000000 */
[C---:B------:R-:W-:Y:S01]  /*0ea0*/  IMAD R13, R6.reuse, R13, R10 ;  /* 0x0000000d060d7224 */ /* 0x040fe200078e020a */
[----:B------:R-:W-:Y:S01]  /*0eb0*/  IADD3 R8, R7, 0x76, RZ ;  /* 0x0000007607087810 */ /* 0x000fe20007ffe0ff */
[----:B------:R-:W-:Y:S01]  /*0ec0*/  IMAD.HI.U32 R4, R23, R12, RZ ;  /* 0x0000000c17047227 */ /* 0x000fe200078e00ff */
[----:B------:R-:W-:-:S02]  /*0ed0*/  ISETP.GT.U32.AND P5, PT, R6, R3, PT ;  /* 0x000000030600720c */ /* 0x000fc40003fa4070 */
[----:B------:R-:W-:Y:S01]  /*0ee0*/  ISETP.GT.U32.AND P6, PT, R6, R13, PT ;  /* 0x0000000d0600720c */ /* 0x000fe20003fc4070 */
[----:B------:R-:W-:Y:S01]  /*0ef0*/  IMAD.MOV R5, RZ, RZ, -R4 ;  /* 0x000000ffff057224 */ /* 0x000fe200078e0a04 */
[----:B------:R-:W-:Y:S01]  /*0f00*/  ISETP.GE.AND P3, PT, R2, RZ, PT ;  /* 0x000000ff0200720c */ /* 0x000fe20003f66270 */
[----:B------:R-:W-:Y:S01]  /*0f10*/  IMAD.HI.U32 R4, R23, R9, RZ ;  /* 0x0000000917047227 */ /* 0x000fe200078e00ff */
[----:B------:R-:W-:Y:S02]  /*0f20*/  IADD3 R2, R7, 0x75, RZ ;  /* 0x0000007507027810 */ /* 0x000fe40007ffe0ff */
[----:B------:R-:W-:Y:S01]  /*0f30*/  IABS R11, R8 ;  /* 0x00000008000b7213 */ /* 0x000fe20000000000 */
[----:B------:R-:W-:Y:S01]  /*0f40*/  IMAD.MOV R4, RZ, RZ, -R4 ;  /* 0x000000ffff047224 */ /* 0x000fe200078e0a04 */
[----:B------:R-:W-:Y:S01]  /*0f50*/  IABS R10, R2 ;  /* 0x00000002000a7213 */ /* 0x000fe20000000000 */
[----:B------:R-:W-:Y:S01]  /*0f60*/  IMAD R12, R6, R5, R12 ;  /* 0x00000005060c7224 */ /* 0x000fe200078e020c */
[----:B------:R-:W-:Y:S01]  /*0f70*/  ISETP.GE.AND P2, PT, R8, RZ, PT ;  /* 0x000000ff0800720c */ /* 0x000fe20003f46270 */
[--C-:B------:R-:W-:Y:S01]  /*0f80*/  @!P5 IMAD.IADD R3, R3, 0x1, -R6.reuse ;  /* 0x000000010303d824 */ /* 0x100fe200078e0a06 */
[----:B0-----:R-:W-:Y:S01]  /*0f90*/  IABS R14, R18 ;  /* 0x00000012000e7213 */ /* 0x001fe20000000000 */
[----:B------:R-:W-:Y:S01]  /*0fa0*/  @!P6 IMAD.IADD R13, R13, 0x1, -R6 ;  /* 0x000000010d0de824 */ /* 0x000fe200078e0a06 */
[----:B------:R-:W-:Y:S01]  /*0fb0*/  IADD3 R15, R7, 0x73, RZ ;  /* 0x00000073070f7810 */ /* 0x000fe20007ffe0ff */
[C---:B------:R-:W-:Y:S01]  /*0fc0*/  IMAD R9, R6.reuse, R4, R9 ;  /* 0x0000000406097224 */ /* 0x040fe200078e0209 */
[C---:B------:R-:W-:Y:S01]  /*0fd0*/  ISETP.GT.U32.AND P5, PT, R6.reuse, R3, PT ;  /* 0x000000030600720c */ /* 0x040fe20003fa4070 */
[----:B------:R-:W-:Y:S01]  /*0fe0*/  IMAD.HI.U32 R4, R23, R11, RZ ;  /* 0x0000000b17047227 */ /* 0x000fe200078e00ff */
[----:B------:R-:W-:-:S02]  /*0ff0*/  ISETP.GT.U32.AND P6, PT, R6, R13, PT ;  /* 0x0000000d0600720c */ /* 0x000fc40003fc4070 */
[----:B-----5:R-:W-:Y:S01]  /*1000*/  IADD3 R27, R7, 0x8, RZ ;  /* 0x00000008071b7810 */ /* 0x020fe20007ffe0ff */
[----:B------:R-:W-:-:S04]  /*1010*/  IMAD.HI.U32 R5, R23, R10, RZ ;  /* 0x0000000a17057227 */ /* 0x000fc800078e00ff */
[----:B------:R-:W-:Y:S02]  /*1020*/  IMAD.MOV R8, RZ, RZ, -R4 ;  /* 0x000000ffff087224 */ /* 0x000fe400078e0a04 */
[----:B------:R-:W-:Y:S02]  /*1030*/  IMAD.MOV R5, RZ, RZ, -R5 ;  /* 0x000000ffff057224 */ /* 0x000fe400078e0a05 */
[----:B------:R-:W-:Y:S01]  /*1040*/  @!P5 IMAD.IADD R3, R3, 0x1, -R6 ;  /* 0x000000010303d824 */ /* 0x000fe200078e0a06 */
[C---:B------:R-:W-:Y:S01]  /*1050*/  ISETP.GT.U32.AND P5, PT, R6.reuse, R12, PT ;  /* 0x0000000c0600720c */ /* 0x040fe20003fa4070 */
[C---:B------:R-:W-:Y:S01]  /*1060*/  IMAD R11, R6.reuse, R8, R11 ;  /* 0x00000008060b7224 */ /* 0x040fe200078e020b */
[----:B------:R-:W-:Y:S01]  /*1070*/  IADD3 R8, R7, 0x72, RZ ;  /* 0x0000007207087810 */ /* 0x000fe20007ffe0ff */
[----:B-1----:R-:W-:Y:S02]  /*1080*/  IMAD.MOV.U32 R0, RZ, RZ, R3 ;  /* 0x000000ffff007224 */ /* 0x002fe400078e0003 */
[C---:B------:R-:W-:Y:S01]  /*1090*/  IMAD R10, R6.reuse, R5, R10 ;  /* 0x00000005060a7224 */ /* 0x040fe200078e020a */
[----:B------:R-:W-:Y:S01]  /*10a0*/  IABS R17, R8 ;  /* 0x0000000800117213 */ /* 0x000fe20000000000 */
[----:B------:R-:W-:Y:S01]  /*10b0*/  @!P6 IMAD.IADD R13, R13, 0x1, -R6 ;  /* 0x000000010d0de824 */ /* 0x000fe200078e0a06 */
[C---:B------:R-:W-:Y:S01]  /*10c0*/  ISETP.GT.U32.AND P6, PT, R6.reuse, R11, PT ;  /* 0x0000000b0600720c */ /* 0x040fe20003fc4070 */
[----:B------:R-:W-:Y:S01]  /*10d0*/  @!P4 IMAD.MOV R0, RZ, RZ, -R0 ;  /* 0x000000ffff00c224 */ /* 0x000fe200078e0a00 */
[----:B------:R-:W-:Y:S01]  /*10e0*/  ISETP.GT.U32.AND P4, PT, R6, R9, PT ;  /* 0x000000090600720c */ /* 0x000fe20003f84070 */
[----:B------:R-:W-:Y:S01]  /*10f0*/  IMAD.MOV.U32 R4, RZ, RZ, R14 ;  /* 0x000000ffff047224 */ /* 0x000fe200078e000e */
[----:B------:R-:W-:Y:S01]  /*1100*/  IABS R14, R15 ;  /* 0x0000000f000e7213 */ /* 0x000fe20000000000 */
[----:B------:R-:W-:Y:S01]  /*1110*/  @!P5 IMAD.IADD R12, R12, 0x1, -R6 ;  /* 0x000000010c0cd824 */ /* 0x000fe200078e0a06 */
[----:B------:R-:W-:Y:S01]  /*1120*/  ISETP.GT.U32.AND P5, PT, R6, R10, PT ;  /* 0x0000000a0600720c */ /* 0x000fe20003fa4070 */
[----:B------:R-:W-:Y:S01]  /*1130*/  IMAD.HI.U32 R3, R23, R4, RZ ;  /* 0x0000000417037227 */ /* 0x000fe200078e00ff */
[----:B------:R0:W-:Y:S01]  /*1140*/  STL [R1], R0 ;  /* 0x0000000001007387 */ /* 0x0001e20000100800 */
[----:B------:R-:W-:-:S02]  /*1150*/  IADD3 R5, R7, 0x71, RZ ;  /* 0x0000007107057810 */ /* 0x000fc40007ffe0ff */
[----:B------:R-:W-:Y:S02]  /*1160*/  IMAD.MOV R3, RZ, RZ, -R3 ;  /* 0x000000ffff037224 */ /* 0x000fe400078e0a03 */
[--C-:B------:R-:W-:Y:S01]  /*1170*/  @!P6 IMAD.IADD R11, R11, 0x1, -R6.reuse ;  /* 0x000000010b0be824 */ /* 0x100fe200078e0a06 */
[----:B------:R-:W-:Y:S01]  /*1180*/  IABS R16, R5 ;  /* 0x0000000500107213 */ /* 0x000fe20000000000 */
[----:B------:R-:W-:Y:S01]  /*1190*/  @!P4 IMAD.IADD R9, R9, 0x1, -R6 ;  /* 0x000000010909c824 */ /* 0x000fe200078e0a06 */
[C---:B------:R-:W-:Y:S01]  /*11a0*/  ISETP.GT.U32.AND P4, PT, R6.reuse, R12, PT ;  /* 0x0000000c0600720c */ /* 0x040fe20003f84070 */
[----:B------:R-:W-:Y:S02]  /*11b0*/  IMAD R3, R6, R3, R4 ;  /* 0x0000000306037224 */ /* 0x000fe400078e0204 */
[----:B------:R-:W-:Y:S01]  /*11c0*/  @!P5 IMAD.IADD R10, R10, 0x1, -R6 ;  /* 0x000000010a0ad824 */ /* 0x000fe200078e0a06 */
[C---:B------:R-:W-:Y:S01]  /*11d0*/  ISETP.GT.U32.AND P5, PT, R6.reuse, R11, PT ;  /* 0x0000000b0600720c */ /* 0x040fe20003fa4070 */
[----:B------:R-:W-:Y:S01]  /*11e0*/  IMAD.HI.U32 R4, R23, R14, RZ ;  /* 0x0000000e17047227 */ /* 0x000fe200078e00ff */
[----:B------:R-:W-:-:S03]  /*11f0*/  ISETP.GT.U32.AND P6, PT, R6, R9, PT ;  /* 0x000000090600720c */ /* 0x000fc60003fc4070 */
[----:B0-----:R-:W-:Y:S02]  /*1200*/  IMAD.MOV.U32 R0, RZ, RZ, R13 ;  /* 0x000000ffff007224 */ /* 0x001fe400078e000d */
[----:B------:R-:W-:Y:S02]  /*1210*/  IMAD.MOV R4, RZ, RZ, -R4 ;  /* 0x000000ffff047224 */ /* 0x000fe400078e0a04 */
[----:B------:R-:W-:Y:S01]  /*1220*/  @!P1 IMAD.MOV R0, RZ, RZ, -R0 ;  /* 0x000000ffff009224 */ /* 0x000fe200078e0a00 */
[C---:B------:R-:W-:Y:S01]  /*1230*/  ISETP.GT.U32.AND P1, PT, R6.reuse, R10, PT ;  /* 0x0000000a0600720c */ /* 0x040fe20003f24070 */
[----:B------:R-:W-:Y:S01]  /*1240*/  IMAD R14, R6, R4, R14 ;  /* 0x00000004060e7224 */ /* 0x000fe200078e020e */
[----:B------:R-:W-:Y:S01]  /*1250*/  IADD3 R4, R7, 0x70, RZ ;  /* 0x0000007007047810 */ /* 0x000fe20007ffe0ff */
[--C-:B------:R-:W-:Y:S01]  /*1260*/  @!P4 IMAD.IADD R12, R12, 0x1, -R6.reuse ;  /* 0x000000010c0cc824 */ /* 0x100fe200078e0a06 */
[C---:B------:R-:W-:Y:S01]  /*1270*/  ISETP.GT.U32.AND P4, PT, R6.reuse, R3, PT ;  /* 0x000000030600720c */ /* 0x040fe20003f84070 */
[--C-:B------:R-:W-:Y:S01]  /*1280*/  @!P5 IMAD.IADD R11, R11, 0x1, -R6.reuse ;  /* 0x000000010b0bd824 */ /* 0x100fe200078e0a06 */
[----:B------:R-:W-:Y:S01]  /*1290*/  ISETP.GT.U32.AND P5, PT, R6, R14, PT ;  /* 0x0000000e0600720c */ /* 0x000fe20003fa4070 */
[----:B------:R-:W-:Y:S01]  /*12a0*/  @!P6 IMAD.IADD R9, R9, 0x1, -R6 ;  /* 0x000000010909e824 */ /* 0x000fe200078e0a06 */
[----:B------:R0:W-:Y:S01]  /*12b0*/  STL [R1+0x104], R0 ;  /* 0x0001040001007387 */ /* 0x0001e20000100800 */
[----:B------:R-:W-:Y:S01]  /*12c0*/  IMAD.HI.U32 R13, R23, R17, RZ ;  /* 0x00000011170d7227 */ /* 0x000fe200078e00ff */
[----:B------:R-:W-:-:S03]  /*12d0*/  ISETP.GE.AND P6, PT, R2, RZ, PT ;  /* 0x000000ff0200720c */ /* 0x000fc60003fc6270 */
[----:B------:R-:W-:Y:S01]  /*12e0*/  @!P1 IMAD.IADD R10, R10, 0x1, -R6 ;  /* 0x000000010a0a9824 */ /* 0x000fe200078e0a06 */
[----:B------:R-:W-:Y:S01]  /*12f0*/  ISETP.GE.AND P1, PT, R18, RZ, PT ;  /* 0x000000ff1200720c */ /* 0x000fe20003f26270 */
[----:B------:R-:W-:Y:S01]  /*1300*/  IMAD.MOV.U32 R19, RZ, RZ, R12 ;  /* 0x000000ffff137224 */ /* 0x000fe200078e000c */
[----:B------:R-:W-:Y:S01]  /*1310*/  IABS R18, R4 ;  /* 0x0000000400127213 */ /* 0x000fe20000000000 */
[--C-:B------:R-:W-:Y:S01]  /*1320*/  @!P4 IMAD.IADD R3, R3, 0x1, -R6.reuse ;  /* 0x000000010303c824 */ /* 0x100fe200078e0a06 */
[----:B------:R-:W-:Y:S01]  /*1330*/  ISETP.GE.AND P4, PT, R15, RZ, PT ;  /* 0x000000ff0f00720c */ /* 0x000fe20003f86270 */
[----:B------:R-:W-:Y:S02]  /*1340*/  @!P5 IMAD.IADD R14, R14, 0x1, -R6 ;  /* 0x000000010e0ed824 */ /* 0x000fe400078e0a06 */
[----:B------:R-:W-:Y:S02]  /*1350*/  IMAD.MOV.U32 R15, RZ, RZ, R18 ;  /* 0x000000ffff0f7224 */ /* 0x000fe400078e0012 */
[----:B------:R-:W-:Y:S01]  /*1360*/  IMAD.MOV R13, RZ, RZ, -R13 ;  /* 0x000000ffff0d7224 */ /* 0x000fe200078e0a0d */
[----:B------:R-:W-:Y:S01]  /*1370*/  ISETP.GT.U32.AND P5, PT, R6, R14, PT ;  /* 0x0000000e0600720c */ /* 0x000fe20003fa4070 */
[----:B------:R-:W-:-:S04]  /*1380*/  IMAD.HI.U32 R12, R23, R15, RZ ;  /* 0x0000000f170c7227 */ /* 0x000fc800078e00ff */
[----:B0-----:R-:W-:Y:S02]  /*1390*/  IMAD.MOV.U32 R0, RZ, RZ, R9 ;  /* 0x000000ffff007224 */ /* 0x001fe400078e0009 */
[----:B------:R-:W-:Y:S02]  /*13a0*/  IMAD.MOV R9, RZ, RZ, -R12 ;  /* 0x000000ffff097224 */ /* 0x000fe400078e0a0c */
[C---:B------:R-:W-:Y:S02]  /*13b0*/  IMAD R17, R6.reuse, R13, R17 ;  /* 0x0000000d06117224 */ /* 0x040fe400078e0211 */
[----:B------:R-:W-:Y:S01]  /*13c0*/  @!P0 IMAD.MOV R19, RZ, RZ, -R19 ;  /* 0x000000ffff138224 */ /* 0x000fe200078e0a13 */
[C---:B------:R-:W-:Y:S01]  /*13d0*/  ISETP.GT.U32.AND P0, PT, R6.reuse, R3, PT ;  /* 0x000000030600720c */ /* 0x040fe20003f04070 */
[C---:B------:R-:W-:Y:S02]  /*13e0*/  IMAD R15, R6.reuse, R9, R15 ;  /* 0x00000009060f7224 */ /* 0x040fe400078e020f */
[----:B------:R-:W-:Y:S01]  /*13f0*/  IMAD.HI.U32 R2, R23, R16, RZ ;  /* 0x0000001017027227 */ /* 0x000fe200078e00ff */
[----:B------:R0:W-:Y:S03]  /*1400*/  STL [R1+0x118], R19 ;  /* 0x0001181301007387 */ /* 0x0001e60000100800 */
[----:B------:R-:W-:Y:S01]  /*1410*/  @!P3 IMAD.MOV R0, RZ, RZ, -R0 ;  /* 0x000000ffff00b224 */ /* 0x000fe200078e0a00 */
[----:B------:R-:W-:Y:S01]  /*1420*/  ISETP.GT.U32.AND P3, PT, R6, R17, PT ;  /* 0x000000110600720c */ /* 0x000fe20003f64070 */
[----:B------:R-:W-:Y:S01]  /*1430*/  @!P5 IMAD.IADD R14, R14, 0x1, -R6 ;  /* 0x000000010e0ed824 */ /* 0x000fe200078e0a06 */
[C---:B------:R-:W-:Y:S01]  /*1440*/  ISETP.GT.U32.AND P5, PT, R6.reuse, R15, PT ;  /* 0x0000000f0600720c */ /* 0x040fe20003fa4070 */
[----:B------:R-:W-:Y:S01]  /*1450*/  IMAD.MOV R2, RZ, RZ, -R2 ;  /* 0x000000ffff027224 */ /* 0x000fe200078e0a02 */
[----:B------:R1:W-:Y:S01]  /*1460*/  STL [R1+0x190], R0 ;  /* 0x0001900001007387 */ /* 0x0003e20000100800 */
[----:B------:R-:W-:Y:S01]  /*1470*/  @!P0 IMAD.IADD R3, R3, 0x1, -R6 ;  /* 0x0000000103038824 */ /* 0x000fe200078e0a06 */
[----:B------:R-:W-:Y:S01]  /*1480*/  ISETP.GE.AND P0, PT, R5, RZ, PT ;  /* 0x000000ff0500720c */ /* 0x000fe20003f06270 */
[----:B------:R-:W-:Y:S01]  /*1490*/  IMAD R16, R6, R2, R16 ;  /* 0x0000000206107224 */ /* 0x000fe200078e0210 */
[C---:B------:R-:W-:Y:S01]  /*14a0*/  IADD3 R5, R7.reuse, 0x6e, RZ ;  /* 0x0000006e07057810 */ /* 0x040fe20007ffe0ff */
[----:B------:R-:W-:Y:S01]  /*14b0*/  @!P2 IMAD.MOV R11, RZ, RZ, -R11 ;  /* 0x000000ffff0ba224 */ /* 0x000fe200078e0a0b */
[----:B------:R-:W-:Y:S01]  /*14c0*/  IADD3 R2, R7, 0x6f, RZ ;  /* 0x0000006f07027810 */ /* 0x000fe20007ffe0ff */
[----:B0-----:R-:W-:Y:S01]  /*14d0*/  IMAD.MOV.U32 R19, RZ, RZ, R14 ;  /* 0x000000ffff137224 */ /* 0x001fe200078e000e */
[----:B------:R-:W-:Y:S01]  /*14e0*/  ISETP.GE.AND P2, PT, R8, RZ, PT ;  /* 0x000000ff0800720c */ /* 0x000fe20003f46270 */
[----:B------:R-:W-:Y:S01]  /*14f0*/  @!P3 IMAD.IADD R17, R17, 0x1, -R6 ;  /* 0x000000011111b824 */ /* 0x000fe200078e0a06 */
[----:B------:R-:W-:Y:S01]  /*1500*/  ISETP.GE.AND P3, PT, R4, RZ, PT ;  /* 0x000000ff0400720c */ /* 0x000fe20003f66270 */
[----:B-1----:R-:W-:Y:S01]  /*1510*/  IMAD.MOV.U32 R0, RZ, RZ, R10 ;  /* 0x000000ffff007224 */ /* 0x002fe200078e000a */
[----:B------:R-:W-:Y:S01]  /*1520*/  IABS R4, R5 ;  /* 0x0000000500047213 */ /* 0x000fe20000000000 */
[----:B------:R-:W-:Y:S01]  /*1530*/  @!P5 IMAD.IADD R15, R15, 0x1, -R6 ;  /* 0x000000010f0fd824 */ /* 0x000fe200078e0a06 */
[----:B------:R-:W-:Y:S01]  /*1540*/  IABS R12, R2 ;  /* 0x00000002000c7213 */ /* 0x000fe20000000000 */
[----:B------:R-:W-:Y:S01]  /*1550*/  @!P6 IMAD.MOV R0, RZ, RZ, -R0 ;  /* 0x000000ffff00e224 */ /* 0x000fe200078e0a00 */
[C---:B------:R-:W-:Y:S01]  /*1560*/  ISETP.GT.U32.AND P6, PT, R6.reuse, R16, PT ;  /* 0x000000100600720c */ /* 0x040fe20003fc4070 */
[----:B------:R-:W-:Y:S01]  /*1570*/  IMAD.HI.U32 R8, R23, R4, RZ ;  /* 0x0000000417087227 */ /* 0x000fe200078e00ff */
[----:B------:R-:W-:Y:S01]  /*1580*/  ISETP.GT.U32.AND P5, PT, R6, R15, PT ;  /* 0x0000000f0600720c */ /* 0x000fe20003fa4070 */
[----:B------:R0:W-:Y:S01]  /*1590*/  STL [R1+0x194], R11 ;  /* 0x0001940b01007387 */ /* 0x0001e20000100800 */
[----:B------:R-:W-:Y:S01]  /*15a0*/  IADD3 R10, R7, 0x6d, RZ ;  /* 0x0000006d070a7810 */ /* 0x000fe20007ffe0ff */
[----:B------:R-:W-:-:S02]  /*15b0*/  IMAD.MOV R8, RZ, RZ, -R8 ;  /* 0x000000ffff087224 */ /* 0x000fc400078e0a08 */
[----:B------:R-:W-:Y:S01]  /*15c0*/  IMAD.HI.U32 R9, R23, R12, RZ ;  /* 0x0000000c17097227 */ /* 0x000fe200078e00ff */
[----:B------:R1:W-:Y:S01]  /*15d0*/  STL [R1+0x19c], R0 ;  /* 0x00019c0001007387 */ /* 0x0003e20000100800 */
[----:B------:R-:W-:Y:S02]  /*15e0*/  IABS R13, R10 ;  /* 0x0000000a000d7213 */ /* 0x000fe40000000000 */
[----:B------:R-:W-:Y:S01]  /*15f0*/  IMAD R4, R6, R8, R4 ;  /* 0x0000000806047224 */ /* 0x000fe200078e0204 */
[----:B------:R-:W-:Y:S01]  /*1600*/  IADD3 R8, R7, 0x6b, RZ ;  /* 0x0000006b07087810 */ /* 0x000fe20007ffe0ff */
[--C-:B------:R-:W-:Y:S01]  /*1610*/  @!P6 IMAD.IADD R16, R16, 0x1, -R6.reuse ;  /* 0x000000011010e824 */ /* 0x100fe200078e0a06 */
[C---:B------:R-:W-:Y:S01]  /*1620*/  ISETP.GT.U32.AND P6, PT, R6.reuse, R17, PT ;  /* 0x000000110600720c */ /* 0x040fe20003fc4070 */
[----:B------:R-:W-:Y:S01]  /*1630*/  IMAD.MOV R9, RZ, RZ, -R9 ;  /* 0x000000ffff097224 */ /* 0x000fe200078e0a09 */
[----:B0-----:R-:W-:Y:S01]  /*1640*/  IABS R11, R8 ;  /* 0x00000008000b7213 */ /* 0x001fe20000000000 */
[----:B------:R-:W-:Y:S01]  /*1650*/  @!P5 IMAD.IADD R15, R15, 0x1, -R6 ;  /* 0x000000010f0fd824 */ /* 0x000fe200078e0a06 */
[C---:B------:R-:W-:Y:S01]  /*1660*/  ISETP.GT.U32.AND P5, PT, R6.reuse, R4, PT ;  /* 0x000000040600720c */ /* 0x040fe20003fa4070 */
[----:B------:R-:W-:-:S02]  /*1670*/  IMAD R12, R6, R9, R12 ;  /* 0x00000009060c7224 */ /* 0x000fc400078e020c */
[----:B-1----:R-:W-:Y:S01]  /*1680*/  IMAD.MOV.U32 R0, RZ, RZ, R3 ;  /* 0x000000ffff007224 */ /* 0x002fe200078e0003 */
[----:B------:R-:W-:Y:S01]  /*1690*/  IADD3 R3, R7, 0x6c, RZ ;  /* 0x0000006c07037810 */ /* 0x000fe20007ffe0ff */
[----:B------:R-:W-:Y:S02]  /*16a0*/  @!P4 IMAD.MOV R19, RZ, RZ, -R19 ;  /* 0x000000ffff13c224 */ /* 0x000fe400078e0a13 */
[----:B------:R-:W-:Y:S01]  /*16b0*/  @!P1 IMAD.MOV R0, RZ, RZ, -R0 ;  /* 0x000000ffff009224 */ /* 0x000fe200078e0a00 */
[C---:B------:R-:W-:Y:S01]  /*16c0*/  ISETP.GT.U32.AND P1, PT, R6.reuse, R16, PT ;  /* 0x000000100600720c */ /* 0x040fe20003f24070 */
[----:B------:R-:W-:Y:S01]  /*16d0*/  @!P6 IMAD.IADD R17, R17, 0x1, -R6 ;  /* 0x000000011111e824 */ /* 0x000fe200078e0a06 */
[----:B------:R-:W-:Y:S01]  /*16e0*/  ISETP.GT.U32.AND P6, PT, R6, R12, PT ;  /* 0x0000000c0600720c */ /* 0x000fe20003fc4070 */
[----:B------:R-:W-:Y:S01]  /*16f0*/  IMAD.HI.U32 R14, R23, R11, RZ ;  /* 0x0000000b170e7227 */ /* 0x000fe200078e00ff */
[----:B------:R0:W-:Y:S01]  /*1700*/  STL [R1+0x1a0], R0 ;  /* 0x0001a00001007387 */ /* 0x0001e20000100800 */
[----:B------:R-:W-:-:S02]  /*1710*/  IABS R9, R3 ;  /* 0x0000000300097213 */ /* 0x000fc40000000000 */
[----:B------:R-:W-:Y:S01]  /*1720*/  @!P5 IMAD.IADD R4, R4, 0x1, -R6 ;  /* 0x000000010404d824 */ /* 0x000fe200078e0a06 */
[----:B------:R-:W-:Y:S01]  /*1730*/  STL [R1+0x11c], R19 ;  /* 0x00011c1301007387 */ /* 0x000fe20000100800 */
[----:B------:R-:W-:-:S03]  /*1740*/  IMAD.HI.U32 R18, R23, R13, RZ ;  /* 0x0000000d17127227 */ /* 0x000fc600078e00ff */
[----:B------:R-:W-:Y:S01]  /*1750*/  ISETP.GT.U32.AND P4, PT, R6, R4, PT ;  /* 0x000000040600720c */ /* 0x000fe20003f84070 */
[--C-:B------:R-:W-:Y:S01]  /*1760*/  @!P1 IMAD.IADD R16, R16, 0x1, -R6.reuse ;  /* 0x0000000110109824 */ /* 0x100fe200078e0a06 */
[----:B------:R-:W-:Y:S01]  /*1770*/  ISETP.GE.AND P1, PT, R2, RZ, PT ;  /* 0x000000ff0200720c */ /* 0x000fe20003f26270 */
[----:B------:R-:W-:Y:S01]  /*1780*/  @!P6 IMAD.IADD R12, R12, 0x1, -R6 ;  /* 0x000000010c0ce824 */ /* 0x000fe200078e0a06 */
[----:B------:R-:W-:Y:S01]  /*1790*/  ISETP.GE.AND P6, PT, R5, RZ, PT ;  /* 0x000000ff0500720c */ /* 0x000fe20003fc6270 */
[----:B0-----:R-:W-:Y:S01]  /*17a0*/  IMAD.MOV.U32 R0, RZ, RZ, R17 ;  /* 0x000000ffff007224 */ /* 0x001fe200078e0011 */
[----:B------:R-:W-:Y:S01]  /*17b0*/  IADD3 R5, R7, 0x6a, RZ ;  /* 0x0000006a07057810 */ /* 0x000fe20007ffe0ff */
[----:B------:R-:W-:Y:S01]  /*17c0*/  IMAD.MOV R14, RZ, RZ, -R14 ;  /* 0x000000ffff0e7224 */ /* 0x000fe200078e0a0e */
[----:B------:R-:W-:Y:S01]  /*17d0*/  ISETP.GT.U32.AND P5, PT, R6, R12, PT ;  /* 0x0000000c0600720c */ /* 0x000fe20003fa4070 */
[----:B------:R-:W-:Y:S02]  /*17e0*/  @!P2 IMAD.MOV R0, RZ, RZ, -R0 ;  /* 0x000000ffff00a224 */ /* 0x000fe400078e0a00 */
[----:B------:R-:W-:-:S03]  /*17f0*/  IMAD.HI.U32 R2, R23, R9, RZ ;  /* 0x0000000917027227 */ /* 0x000fc600078e00ff */
[----:B------:R0:W-:Y:S01]  /*1800*/  STL [R1+0x120], R0 ;  /* 0x0001200001007387 */ /* 0x0001e20000100800 */
[----:B------:R-:W-:Y:S02]  /*1810*/  IMAD.MOV R18, RZ, RZ, -R18 ;  /* 0x000000ffff127224 */ /* 0x000fe400078e0a12 */
[----:B------:R-:W-:Y:S01]  /*1820*/  @!P0 IMAD.MOV R16, RZ, RZ, -R16 ;  /* 0x000000ffff108224 */ /* 0x000fe200078e0a10 */
[----:B------:R-:W-:Y:S01]  /*1830*/  ISETP.GE.AND P0, PT, R10, RZ, PT ;  /* 0x000000ff0a00720c */ /* 0x000fe20003f06270 */
[C---:B------:R-:W-:Y:S02]  /*1840*/  IMAD R10, R6.reuse, R14, R11 ;  /* 0x0000000e060a7224 */ /* 0x040fe400078e020b */
[----:B------:R-:W-:Y:S01]  /*1850*/  IMAD.MOV R2, RZ, RZ, -R2 ;  /* 0x000000ffff027224 */ /* 0x000fe200078e0a02 */
[----:B------:R-:W-:Y:S01]  /*1860*/  STL [R1+0x130], R16 ;  /* 0x0001301001007387 */ /* 0x000fe20000100800 */
[----:B------:R-:W-:Y:S01]  /*1870*/  IMAD R13, R6, R18, R13 ;  /* 0x00000012060d7224 */ /* 0x000fe200078e020d */
[----:B------:R-:W-:Y:S01]  /*1880*/  IADD3 R18, R7, 0x55, RZ ;  /* 0x0000005507127810 */ /* 0x000fe20007ffe0ff */
[----:B0-----:R-:W-:-:S02]  /*1890*/  IMAD.MOV.U32 R0, RZ, RZ, R15 ;  /* 0x000000ffff007224 */ /* 0x001fc400078e000f */
[----:B------:R-:W-:Y:S01]  /*18a0*/  @!P4 IMAD.IADD R4, R4, 0x1, -R6 ;  /* 0x000000010404c824 */ /* 0x000fe200078e0a06 */
[C---:B------:R-:W-:Y:S01]  /*18b0*/  ISETP.GT.U32.AND P4, PT, R6.reuse, R10, PT ;  /* 0x0000000a0600720c */ /* 0x040fe20003f84070 */
[C---:B------:R-:W-:Y:S01]  /*18c0*/  IMAD R9, R6.reuse, R2, R9 ;  /* 0x0000000206097224 */ /* 0x040fe200078e0209 */
[----:B------:R-:W-:Y:S01]  /*18d0*/  ISETP.GT.U32.AND P2, PT, R6, R13, PT ;  /* 0x0000000d0600720c */ /* 0x000fe20003f44070 */
[----:B------:R-:W-:Y:S01]  /*18e0*/  @!P3 IMAD.MOV R0, RZ, RZ, -R0 ;  /* 0x000000ffff00b224 */ /* 0x000fe200078e0a00 */
[----:B------:R-:W-:Y:S01]  /*18f0*/  IABS R2, R5 ;  /* 0x0000000500027213 */ /* 0x000fe20000000000 */
[----:B------:R-:W-:Y:S01]  /*1900*/  @!P5 IMAD.IADD R12, R12, 0x1, -R6 ;  /* 0x000000010c0cd824 */ /* 0x000fe200078e0a06 */
[----:B------:R-:W-:Y:S02]  /*1910*/  ISETP.GT.U32.AND P3, PT, R6, R9, PT ;  /* 0x000000090600720c */ /* 0x000fe40003f64070 */
[----:B------:R0:W-:Y:S01]  /*1920*/  STL [R1+0x180], R0 ;  /* 0x0001800001007387 */ /* 0x0001e20000100800 */
[----:B------:R-:W-:Y:S01]  /*1930*/  ISETP.GE.AND P5, PT, R3, RZ, PT ;  /* 0x000000ff0300720c */ /* 0x000fe20003fa6270 */
[----:B------:R-:W-:Y:S01]  /*1940*/  IMAD.HI.U32 R11, R23, R2, RZ ;  /* 0x00000002170b7227 */ /* 0x000fe200078e00ff */
[----:B------:R-:W-:-:S02]  /*1950*/  IADD3 R3, R7, 0x69, RZ ;  /* 0x0000006907037810 */ /* 0x000fc40007ffe0ff */
[----:B------:R-:W-:Y:S01]  /*1960*/  IABS R19, R18 ;  /* 0x0000001200137213 */ /* 0x000fe20000000000 */
[--C-:B------:R-:W-:Y:S02]  /*1970*/  @!P4 IMAD.IADD R10, R10, 0x1, -R6.reuse ;  /* 0x000000010a0ac824 */ /* 0x100fe400078e0a06 */
[----:B------:R-:W-:Y:S01]  /*1980*/  @!P2 IMAD.IADD R13, R13, 0x1, -R6 ;  /* 0x000000010d0da824 */ /* 0x000fe200078e0a06 */
[----:B------:R-:W-:Y:S01]  /*1990*/  ISETP.GE.AND P2, PT, R8, RZ, PT ;  /* 0x000000ff0800720c */ /* 0x000fe20003f46270 */
[----:B0-----:R-:W-:Y:S01]  /*19a0*/  IMAD.MOV.U32 R0, RZ, RZ, R12 ;  /* 0x000000ffff007224 */ /* 0x001fe200078e000c */
[----:B------:R-:W-:Y:S01]  /*19b0*/  IABS R12, R3 ;  /* 0x00000003000c7213 */ /* 0x000fe20000000000 */
[----:B------:R-:W-:Y:S01]  /*19c0*/  @!P3 IMAD.IADD R9, R9, 0x1, -R6 ;  /* 0x000000010909b824 */ /* 0x000fe200078e0a06 */
[C---:B------:R-:W-:Y:S01]  /*19d0*/  ISETP.GT.U32.AND P4, PT, R6.reuse, R10, PT ;  /* 0x0000000a0600720c */ /* 0x040fe20003f84070 */
[----:B------:R-:W-:Y:S01]  /*19e0*/  @!P1 IMAD.MOV R0, RZ, RZ, -R0 ;  /* 0x000000ffff009224 */ /* 0x000fe200078e0a00 */
[C---:B------:R-:W-:Y:S01]  /*19f0*/  ISETP.GT.U32.AND P3, PT, R6.reuse, R13, PT ;  /* 0x0000000d0600720c */ /* 0x040fe20003f64070 */
[----:B------:R-:W-:Y:S01]  /*1a00*/  IMAD.MOV R11, RZ, RZ, -R11 ;  /* 0x000000ffff0b7224 */ /* 0x000fe200078e0a0b */
[----:B------:R-:W-:Y:S01]  /*1a10*/  ISETP.GT.U32.AND P1, PT, R6, R9, PT ;  /* 0x000000090600720c */ /* 0x000fe20003f24070 */
[----:B------:R-:W-:Y:S01]  /*1a20*/  IMAD.HI.U32 R22, R23, R19, RZ ;  /* 0x0000001317167227 */ /* 0x000fe200078e00ff */
[----:B------:R0:W-:Y:S01]  /*1a30*/  STL [R1+0x184], R0 ;  /* 0x0001840001007387 */ /* 0x0001e20000100800 */
[----:B------:R-:W-:-:S02]  /*1a40*/  IADD3 R8, R7, 0x68, RZ ;  /* 0x0000006807087810 */ /* 0x000fc40007ffe0ff */
[----:B------:R-:W-:Y:S02]  /*1a50*/  IMAD R2, R6, R11, R2 ;  /* 0x0000000b06027224 */ /* 0x000fe400078e0202 */
[----:B------:R-:W-:Y:S01]  /*1a60*/  IABS R11, R8 ;  /* 0x00000008000b7213 */ /* 0x000fe20000000000 */
[----:B------:R-:W-:Y:S02]  /*1a70*/  IMAD.MOV R22, RZ, RZ, -R22 ;  /* 0x000000ffff167224 */ /* 0x000fe400078e0a16 */
[----:B------:R-:W-:Y:S02]  /*1a80*/  @!P4 IMAD.IADD R10, R10, 0x1, -R6 ;  /* 0x000000010a0ac824 */ /* 0x000fe400078e0a06 */
[----:B0-----:R-:W-:Y:S02]  /*1a90*/  IMAD.MOV.U32 R0, RZ, RZ, R4 ;  /* 0x000000ffff007224 */ /* 0x001fe400078e0004 */
[----:B------:R-:W-:-:S04]  /*1aa0*/  IMAD.HI.U32 R4, R23, R12, RZ ;  /* 0x0000000c17047227 */ /* 0x000fc800078e00ff */
[----:B------:R-:W-:Y:S02]  /*1ab0*/  IMAD.MOV R4, RZ, RZ, -R4 ;  /* 0x000000ffff047224 */ /* 0x000fe400078e0a04 */
[----:B------:R-:W-:Y:S01]  /*1ac0*/  @!P3 IMAD.IADD R13, R13, 0x1, -R6 ;  /* 0x000000010d0db824 */ /* 0x000fe200078e0a06 */
[C---:B------:R-:W-:Y:S01]  /*1ad0*/  ISETP.GT.U32.AND P3, PT, R6.reuse, R2, PT ;  /* 0x000000020600720c */ /* 0x040fe20003f64070 */
[C---:B------:R-:W-:Y:S01]  /*1ae0*/  IMAD R12, R6.reuse, R4, R12 ;  /* 0x00000004060c7224 */ /* 0x040fe200078e020c */
[----:B------:R-:W-:Y:S01]  /*1af0*/  IADD3 R4, R7, 0x66, RZ ;  /* 0x0000006607047810 */ /* 0x000fe20007ffe0ff */
[----:B------:R-:W-:Y:S01]  /*1b00*/  @!P1 IMAD.IADD R9, R9, 0x1, -R6 ;  /* 0x0000000109099824 */ /* 0x000fe200078e0a06 */
[----:B------:R-:W-:Y:S01]  /*1b10*/  ISETP.GE.AND P1, PT, R3, RZ, PT ;  /* 0x000000ff0300720c */ /* 0x000fe20003f26270 */
[----:B------:R-:W-:Y:S01]  /*1b20*/  @!P6 IMAD.MOV R0, RZ, RZ, -R0 ;  /* 0x000000ffff00e224 */ /* 0x000fe200078e0a00 */
[----:B------:R-:W-:Y:S01]  /*1b30*/  ISETP.GT.U32.AND P4, PT, R6, R12, PT ;  /* 0x0000000c0600720c */ /* 0x000fe20003f84070 */
[----:B------:R-:W-:Y:S01]  /*1b40*/  IMAD.HI.U32 R15, R23, R11, RZ ;  /* 0x0000000b170f7227 */ /* 0x000fe200078e00ff */
[----:B------:R-:W-:-:S02]  /*1b50*/  IADD3 R3, R7, 0x67, RZ ;  /* 0x0000006707037810 */ /* 0x000fc40007ffe0ff */
[----:B------:R-:W-:Y:S01]  /*1b60*/  ISETP.GE.AND P6, PT, R5, RZ, PT ;  /* 0x000000ff0500720c */ /* 0x000fe20003fc6270 */
[----:B------:R-:W-:Y:S01]  /*1b70*/  IMAD.MOV R15, RZ, RZ, -R15 ;  /* 0x000000ffff0f7224 */ /* 0x000fe200078e0a0f */
[----:B------:R0:W-:Y:S01]  /*1b80*/  STL [R1+0x18c], R0 ;  /* 0x00018c0001007387 */ /* 0x0001e20000100800 */
[----:B------:R-:W-:Y:S01]  /*1b90*/  IABS R5, R3 ;  /* 0x0000000300057213 */ /* 0x000fe20000000000 */
[----:B------:R-:W-:Y:S01]  /*1ba0*/  @!P3 IMAD.IADD R2, R2, 0x1, -R6 ;  /* 0x000000010202b824 */ /* 0x000fe200078e0a06 */
[----:B------:R-:W-:Y:S01]  /*1bb0*/  ISETP.GE.AND P3, PT, R8, RZ, PT ;  /* 0x000000ff0800720c */ /* 0x000fe20003f66270 */
[----:B------:R-:W-:Y:S01]  /*1bc0*/  IMAD R11, R6, R15, R11 ;  /* 0x0000000f060b7224 */ /* 0x000fe200078e020b */
[----:B------:R-:W-:Y:S01]  /*1bd0*/  IABS R14, R4 ;  /* 0x00000004000e7213 */ /* 0x000fe20000000000 */
[----:B------:R-:W-:-:S04]  /*1be0*/  IMAD.HI.U32 R8, R23, R5, RZ ;  /* 0x0000000517087227 */ /* 0x000fc800078e00ff */
[----:B------:R-:W-:Y:S02]  /*1bf0*/  @!P4 IMAD.IADD R12, R12, 0x1, -R6 ;  /* 0x000000010c0cc824 */ /* 0x000fe400078e0a06 */
[----:B0-----:R-:W-:Y:S02]  /*1c00*/  IMAD.MOV.U32 R0, RZ, RZ, R13 ;  /* 0x000000ffff007224 */ /* 0x001fe400078e000d */
[----:B------:R-:W-:Y:S01]  /*1c10*/  IMAD.MOV.U32 R13, RZ, RZ, R9 ;  /* 0x000000ffff0d7224 */ /* 0x000fe200078e0009 */
[C---:B------:R-:W-:Y:S01]  /*1c20*/  ISETP.GT.U32.AND P4, PT, R6.reuse, R12, PT ;  /* 0x0000000c0600720c */ /* 0x040fe20003f84070 */
[----:B------:R-:W-:Y:S01]  /*1c30*/  @!P0 IMAD.MOV R0, RZ, RZ, -R0 ;  /* 0x000000ffff008224 */ /* 0x000fe200078e0a00 */
[C---:B------:R-:W-:Y:S01]  /*1c40*/  ISETP.GT.U32.AND P0, PT, R6.reuse, R2, PT ;  /* 0x000000020600720c */ /* 0x040fe20003f04070 */
[----:B------:R-:W-:Y:S01]  /*1c50*/  @!P5 IMAD.MOV R13, RZ, RZ, -R13 ;  /* 0x000000ffff0dd224 */ /* 0x000fe200078e0a0d */
[----:B------:R-:W-:Y:S01]  /*1c60*/  ISETP.GT.U32.AND P5, PT, R6, R11, PT ;  /* 0x0000000b0600720c */ /* 0x000fe20003fa4070 */
[----:B------:R-:W-:Y:S01]  /*1c70*/  IMAD.MOV R8, RZ, RZ, -R8 ;  /* 0x000000ffff087224 */ /* 0x000fe200078e0a08 */
[----:B------:R0:W-:Y:S01]  /*1c80*/  STL [R1+0x188], R0 ;  /* 0x0001880001007387 */ /* 0x0001e20000100800 */
[----:B------:R-:W-:-:S03]  /*1c90*/  IMAD.HI.U32 R9, R23, R14, RZ ;  /* 0x0000000e17097227 */ /* 0x000fc600078e00ff */
[----:B------:R1:W-:Y:S01]  /*1ca0*/  STL [R1+0x164], R13 ;  /* 0x0001640d01007387 */ /* 0x0003e20000100800 */
[----:B------:R-:W-:Y:S02]  /*1cb0*/  IMAD R5, R6, R8, R5 ;  /* 0x0000000806057224 */ /* 0x000fe400078e0205 */
[--C-:B------:R-:W-:Y:S02]  /*1cc0*/  @!P4 IMAD.IADD R12, R12, 0x1, -R6.reuse ;  /* 0x000000010c0cc824 */ /* 0x100fe400078e0a06 */
[----:B------:R-:W-:Y:S01]  /*1cd0*/  IMAD.MOV R9, RZ, RZ, -R9 ;  /* 0x000000ffff097224 */ /* 0x000fe200078e0a09 */
[----:B------:R-:W-:Y:S01]  /*1ce0*/  ISETP.GT.U32.AND P4, PT, R6, R5, PT ;  /* 0x000000050600720c */ /* 0x000fe20003f84070 */
[--C-:B------:R-:W-:Y:S01]  /*1cf0*/  @!P0 IMAD.IADD R2, R2, 0x1, -R6.reuse ;  /* 0x0000000102028824 */ /* 0x100fe200078e0a06 */
[----:B------:R-:W-:Y:S01]  /*1d00*/  ISETP.GE.AND P0, PT, R4, RZ, PT ;  /* 0x000000ff0400720c */ /* 0x000fe20003f06270 */
[----:B------:R-:W-:Y:S02]  /*1d10*/  @!P5 IMAD.IADD R11, R11, 0x1, -R6 ;  /* 0x000000010b0bd824 */ /* 0x000fe400078e0a06 */
[----:B0-----:R-:W-:Y:S01]  /*1d20*/  IMAD.MOV.U32 R0, RZ, RZ, R10 ;  /* 0x000000ffff007224 */ /* 0x001fe200078e000a */
[C---:B------:R-:W-:Y:S01]  /*1d30*/  IADD3 R10, R7.reuse, 0x65, RZ ;  /* 0x00000065070a7810 */ /* 0x040fe20007ffe0ff */
[C---:B------:R-:W-:Y:S01]  /*1d40*/  IMAD R14, R6.reuse, R9, R14 ;  /* 0x00000009060e7224 */ /* 0x040fe200078e020e */
[C---:B------:R-:W-:Y:S01]  /*1d50*/  ISETP.GT.U32.AND P5, PT, R6.reuse, R11, PT ;  /* 0x0000000b0600720c */ /* 0x040fe20003fa4070 */
[----:B-1----:R-:W-:Y:S01]  /*1d60*/  IMAD.MOV.U32 R13, RZ, RZ, R2 ;  /* 0x000000ffff0d7224 */ /* 0x002fe200078e0002 */
[----:B------:R-:W-:Y:S01]  /*1d70*/  IADD3 R9, R7, 0x64, RZ ;  /* 0x0000006407097810 */ /* 0x000fe20007ffe0ff */
[----:B------:R-:W-:Y:S01]  /*1d80*/  @!P2 IMAD.MOV R0, RZ, RZ, -R0 ;  /* 0x000000ffff00a224 */ /* 0x000fe200078e0a00 */
[----:B------:R-:W-:Y:S01]  /*1d90*/  IABS R4, R10 ;  /* 0x0000000a00047213 */ /* 0x000fe20000000000 */
[----:B------:R-:W-:Y:S01]  /*1da0*/  @!P6 IMAD.MOV R13, RZ, RZ, -R13 ;  /* 0x000000ffff0de224 */ /* 0x000fe200078e0a0d */
[C---:B------:R-:W-:Y:S01]  /*1db0*/  ISETP.GT.U32.AND P6, PT, R6.reuse, R14, PT ;  /* 0x0000000e0600720c */ /* 0x040fe20003fc4070 */
[--C-:B------:R-:W-:Y:S01]  /*1dc0*/  @!P4 IMAD.IADD R5, R5, 0x1, -R6.reuse ;  /* 0x000000010505c824 */ /* 0x100fe200078e0a06 */
[----:B------:R0:W-:Y:S01]  /*1dd0*/  STL [R1+0x168], R0 ;  /* 0x0001680001007387 */ /* 0x0001e20000100800 */
[----:B------:R-:W-:Y:S01]  /*1de0*/  IABS R8, R9 ;  /* 0x0000000900087213 */ /* 0x000fe20000000000 */
[C---:B------:R-:W-:Y:S01]  /*1df0*/  IMAD R19, R6.reuse, R22, R19 ;  /* 0x0000001606137224 */ /* 0x040fe200078e0213 */
[----:B------:R-:W-:Y:S01]  /*1e00*/  ISETP.GE.AND P2, PT, R3, RZ, PT ;  /* 0x000000ff0300720c */ /* 0x000fe20003f46270 */
[----:B------:R-:W-:Y:S01]  /*1e10*/  STL [R1+0x17c], R13 ;  /* 0x00017c0d01007387 */ /* 0x000fe20000100800 */
[----:B------:R-:W-:Y:S01]  /*1e20*/  ISETP.GT.U32.AND P4, PT, R6, R5, PT ;  /* 0x000000050600720c */ /* 0x000fe20003f84070 */
[----:B------:R-:W-:Y:S01]  /*1e30*/  @!P5 IMAD.IADD R11, R11, 0x1, -R6 ;  /* 0x000000010b0bd824 */ /* 0x000fe200078e0a06 */
[----:B------:R-:W-:Y:S01]  /*1e40*/  ISETP.GE.AND P5, PT, R9, RZ, PT ;  /* 0x000000ff0900720c */ /* 0x000fe20003fa6270 */
[----:B------:R-:W-:Y:S01]  /*1e50*/  IMAD.HI.U32 R9, R23, R8, RZ ;  /* 0x0000000817097227 */ /* 0x000fe200078e00ff */
[----:B------:R-:W-:-:S03]  /*1e60*/  IADD3 R3, R7, 0x63, RZ ;  /* 0x0000006307037810 */ /* 0x000fc60007ffe0ff */
[----:B0-----:R-:W-:Y:S01]  /*1e70*/  IMAD.MOV.U32 R0, RZ, RZ, R12 ;  /* 0x000000ffff007224 */ /* 0x001fe200078e000c */
[----:B------:R-:W-:Y:S01]  /*1e80*/  IABS R2, R3 ;  /* 0x0000000300027213 */ /* 0x000fe20000000000 */
[----:B------:R-:W-:Y:S02]  /*1e90*/  @!P6 IMAD.IADD R14, R14, 0x1, -R6 ;  /* 0x000000010e0ee824 */ /* 0x000fe400078e0a06 */
[----:B------:R-:W-:Y:S01]  /*1ea0*/  @!P1 IMAD.MOV R0, RZ, RZ, -R0 ;  /* 0x000000ffff009224 */ /* 0x000fe200078e0a00 */
[----:B------:R-:W-:Y:S01]  /*1eb0*/  ISETP.GE.AND P1, PT, R10, RZ, PT ;  /* 0x000000ff0a00720c */ /* 0x000fe20003f26270 */
[----:B------:R-:W-:Y:S01]  /*1ec0*/  IMAD.HI.U32 R12, R23, R4, RZ ;  /* 0x00000004170c7227 */ /* 0x000fe200078e00ff */
[----:B------:R-:W-:Y:S02]  /*1ed0*/  ISETP.GT.U32.AND P6, PT, R6, R14, PT ;  /* 0x0000000e0600720c */ /* 0x000fe40003fc4070 */
[----:B------:R0:W-:Y:S01]  /*1ee0*/  STL [R1+0x178], R0 ;  /* 0x0001780001007387 */ /* 0x0001e20000100800 */
[----:B------:R-:W-:-:S02]  /*1ef0*/  IMAD.MOV R12, RZ, RZ, -R12 ;  /* 0x000000ffff0c7224 */ /* 0x000fc400078e0a0c */
[----:B------:R-:W-:Y:S02]  /*1f00*/  IMAD.MOV R9, RZ, RZ, -R9 ;  /* 0x000000ffff097224 */ /* 0x000fe400078e0a09 */
[----:B------:R-:W-:Y:S02]  /*1f10*/  @!P4 IMAD.IADD R5, R5, 0x1, -R6 ;  /* 0x000000010505c824 */ /* 0x000fe400078e0a06 */
[----:B------:R-:W-:Y:S02]  /*1f20*/  IMAD R4, R6, R12, R4 ;  /* 0x0000000c06047224 */ /* 0x000fe400078e0204 */
[----:B------:R-:W-:-:S03]  /*1f30*/  IMAD.HI.U32 R10, R23, R2, RZ ;  /* 0x00000002170a7227 */ /* 0x000fc600078e00ff */
[C---:B------:R-:W-:Y:S01]  /*1f40*/  ISETP.GT.U32.AND P4, PT, R6.reuse, R4, PT ;  /* 0x000000040600720c */ /* 0x040fe20003f84070 */
[----:B0-----:R-:W-:Y:S02]  /*1f50*/  IMAD.MOV.U32 R0, RZ, RZ, R11 ;  /* 0x000000ffff007224 */ /* 0x001fe400078e000b */
[----:B------:R-:W-:Y:S02]  /*1f60*/  IMAD.MOV R10, RZ, RZ, -R10 ;  /* 0x000000ffff0a7224 */ /* 0x000fe400078e0a0a */
[----:B------:R-:W-:Y:S01]  /*1f70*/  @!P3 IMAD.MOV R0, RZ, RZ, -R0 ;  /* 0x000000ffff00b224 */ /* 0x000fe200078e0a00 */
[----:B------:R-:W-:Y:S01]  /*1f80*/  ISETP.GE.AND P3, PT, R3, RZ, PT ;  /* 0x000000ff0300720c */ /* 0x000fe20003f66270 */
[----:B------:R-:W-:Y:S01]  /*1f90*/  IMAD R3, R6, R9, R8 ;  /* 0x0000000906037224 */ /* 0x000fe200078e0208 */
[C---:B------:R-:W-:Y:S01]  /*1fa0*/  IADD3 R9, R7.reuse, 0x5f, RZ ;  /* 0x0000005f07097810 */ /* 0x040fe20007ffe0ff */
[----:B------:R-:W-:Y:S01]  /*1fb0*/  @!P6 IMAD.IADD R14, R14, 0x1, -R6 ;  /* 0x000000010e0ee824 */ /* 0x000fe200078e0a06 */
[----:B------:R0:W-:Y:S01]  /*1fc0*/  STL [R1+0x170], R0 ;  /* 0x0001700001007387 */ /* 0x0001e20000100800 */
[----:B------:R-:W-:Y:S01]  /*1fd0*/  IMAD R2, R6, R10, R2 ;  /* 0x0000000a06027224 */ /* 0x000fe200078e0202 */
[C---:B------:R-:W-:Y:S01]  /*1fe0*/  IADD3 R10, R7.reuse, 0x62, RZ ;  /* 0x00000062070a7810 */ /* 0x040fe20007ffe0ff */
[----:B------:R-:W-:Y:S01]  /*1ff0*/  @!P4 IMAD.IADD R4, R4, 0x1, -R6 ;  /* 0x000000010404c824 */ /* 0x000fe200078e0a06 */
[----:B------:R-:W-:-:S02]  /*2000*/  IADD3 R8, R7, 0x60, RZ ;  /* 0x0000006007087810 */ /* 0x000fc40007ffe0ff */
[----:B------:R-:W-:Y:S02]  /*2010*/  ISETP.GE.AND P6, PT, R10, RZ, PT ;  /* 0x000000ff0a00720c */ /* 0x000fe40003fc6270 */
[----:B------:R-:W-:Y:S01]  /*2020*/  IABS R10, R10 ;  /* 0x0000000a000a7213 */ /* 0x000fe20000000000 */
[----:B0-----:R-:W-:Y:S01]  /*2030*/  IMAD.MOV.U32 R0, RZ, RZ, R5 ;  /* 0x000000ffff007224 */ /* 0x001fe200078e0005 */
[C---:B------:R-:W-:Y:S02]  /*2040*/  ISETP.GT.U32.AND P4, PT, R6.reuse, R4, PT ;  /* 0x000000040600720c */ /* 0x040fe40003f84070 */
[----:B------:R-:W-:Y:S01]  /*2050*/  IADD3 R5, R7, 0x61, RZ ;  /* 0x0000006107057810 */ /* 0x000fe20007ffe0ff */
[----:B------:R-:W-:Y:S01]  /*2060*/  @!P2 IMAD.MOV R0, RZ, RZ, -R0 ;  /* 0x000000ffff00a224 */ /* 0x000fe200078e0a00 */
[----:B------:R-:W-:Y:S02]  /*2070*/  ISETP.GT.U32.AND P2, PT, R6, R3, PT ;  /* 0x000000030600720c */ /* 0x000fe40003f44070 */
[----:B------:R-:W-:-:S02]  /*2080*/  IABS R11, R5 ;  /* 0x00000005000b7213 */ /* 0x000fc40000000000 */
[----:B------:R0:W-:Y:S01]  /*2090*/  STL [R1+0x174], R0 ;  /* 0x0001740001007387 */ /* 0x0001e20000100800 */
[----:B------:R-:W-:Y:S02]  /*20a0*/  IABS R13, R9 ;  /* 0x00000009000d7213 */ /* 0x000fe40000000000 */
[----:B------:R-:W-:Y:S01]  /*20b0*/  IMAD.HI.U32 R15, R23, R11, RZ ;  /* 0x0000000b170f7227 */ /* 0x000fe200078e00ff */
[----:B------:R-:W-:-:S03]  /*20c0*/  IABS R12, R8 ;  /* 0x00000008000c7213 */ /* 0x000fc60000000000 */
[--C-:B------:R-:W-:Y:S01]  /*20d0*/  @!P4 IMAD.IADD R4, R4, 0x1, -R6.reuse ;  /* 0x000000010404c824 */ /* 0x100fe200078e0a06 */
[----:B------:R-:W-:Y:S01]  /*20e0*/  ISETP.GE.AND P4, PT, R5, RZ, PT ;  /* 0x000000ff0500720c */ /* 0x000fe20003f86270 */
[----:B------:R-:W-:Y:S02]  /*20f0*/  @!P2 IMAD.IADD R3, R3, 0x1, -R6 ;  /* 0x000000010303a824 */ /* 0x000fe400078e0a06 */
[----:B0-----:R-:W-:Y:S02]  /*2100*/  IMAD.MOV.U32 R0, RZ, RZ, R14 ;  /* 0x000000ffff007224 */ /* 0x001fe400078e000e */
[----:B------:R-:W-:Y:S01]  /*2110*/  IMAD.HI.U32 R14, R23, R10, RZ ;  /* 0x0000000a170e7227 */ /* 0x000fe200078e00ff */
[----:B------:R-:W-:-:S03]  /*2120*/  ISETP.GT.U32.AND P2, PT, R6, R3, PT ;  /* 0x000000030600720c */ /* 0x000fc60003f44070 */
[----:B------:R-:W-:Y:S01]  /*2130*/  @!P0 IMAD.MOV R0, RZ, RZ, -R0 ;  /* 0x000000ffff008224 */ /* 0x000fe200078e0a00 */
[C---:B------:R-:W-:Y:S01]  /*2140*/  ISETP.GT.U32.AND P0, PT, R6.reuse, R2, PT ;  /* 0x000000020600720c */ /* 0x040fe20003f04070 */
[----:B------:R-:W-:Y:S02]  /*2150*/  IMAD.MOV R14, RZ, RZ, -R14 ;  /* 0x000000ffff0e7224 */ /* 0x000fe400078e0a0e */
[----:B------:R-:W-:Y:S01]  /*2160*/  IMAD.MOV.U32 R17, RZ, RZ, R4 ;  /* 0x000000ffff117224 */ /* 0x000fe200078e0004 */
[----:B------:R0:W-:Y:S01]  /*2170*/  STL [R1+0x16c], R0 ;  /* 0x00016c0001007387 */ /* 0x0001e20000100800 */
[C---:B------:R-:W-:Y:S02]  /*2180*/  IMAD R10, R6.reuse, R14, R10 ;  /* 0x0000000e060a7224 */ /* 0x040fe400078e020a */
[----:B------:R-:W-:Y:S02]  /*2190*/  IMAD.MOV R15, RZ, RZ, -R15 ;  /* 0x000000ffff0f7224 */ /* 0x000fe400078e0a0f */
[----:B------:R-:W-:Y:S01]  /*21a0*/  @!P2 IMAD.IADD R3, R3, 0x1, -R6 ;  /* 0x000000010303a824 */ /* 0x000fe200078e0a06 */
[----:B------:R-:W-:Y:S01]  /*21b0*/  ISETP.GT.U32.AND P2, PT, R6, R10, PT ;  /* 0x0000000a0600720c */ /* 0x000fe20003f44070 */
[----:B------:R-:W-:-:S04]  /*21c0*/  IMAD.HI.U32 R5, R23, R13, RZ ;  /* 0x0000000d17057227 */ /* 0x000fc800078e00ff */
[----:B------:R-:W-:Y:S02]  /*21d0*/  @!P0 IMAD.IADD R2, R2, 0x1, -R6 ;  /* 0x0000000102028824 */ /* 0x000fe400078e0a06 */
[----:B0-----:R-:W-:Y:S01]  /*21e0*/  IMAD.MOV.U32 R0, RZ, RZ, R3 ;  /* 0x000000ffff007224 */ /* 0x001fe200078e0003 */
[----:B------:R-:W-:Y:S01]  /*21f0*/  IADD3 R3, R7, 0x5e, RZ ;  /* 0x0000005e07037810 */ /* 0x000fe20007ffe0ff */
[----:B------:R-:W-:Y:S01]  /*2200*/  IMAD.HI.U32 R16, R23, R12, RZ ;  /* 0x0000000c17107227 */ /* 0x000fe200078e00ff */
[----:B------:R-:W-:-:S03]  /*2210*/  ISETP.GT.U32.AND P0, PT, R6, R2, PT ;  /* 0x000000020600720c */ /* 0x000fc60003f04070 */
[----:B------:R-:W-:Y:S02]  /*2220*/  @!P1 IMAD.MOV R17, RZ, RZ, -R17 ;  /* 0x000000ffff119224 */ /* 0x000fe400078e0a11 */
[----:B------:R-:W-:Y:S01]  /*2230*/  @!P5 IMAD.MOV R0, RZ, RZ, -R0 ;  /* 0x000000ffff00d224 */ /* 0x000fe200078e0a00 */
[----:B------:R-:W-:Y:S01]  /*2240*/  ISETP.GE.AND P5, PT, R8, RZ, PT ;  /* 0x000000ff0800720c */ /* 0x000fe20003fa6270 */
[----:B------:R-:W-:Y:S01]  /*2250*/  IMAD R11, R6, R15, R11 ;  /* 0x0000000f060b7224 */ /* 0x000fe200078e020b */
[----:B------:R-:W-:Y:S01]  /*2260*/  STL [R1+0x160], R17 ;  /* 0x0001601101007387 */ /* 0x000fe20000100800 */
[----:B------:R-:W-:Y:S01]  /*2270*/  IMAD.MOV R5, RZ, RZ, -R5 ;  /* 0x000000ffff057224 */ /* 0x000fe200078e0a05 */
[C---:B------:R-:W-:Y:S01]  /*2280*/  IADD3 R8, R7.reuse, 0x5c, RZ ;  /* 0x0000005c07087810 */ /* 0x040fe20007ffe0ff */
[----:B------:R-:W-:Y:S01]  /*2290*/  IMAD.MOV R16, RZ, RZ, -R16 ;  /* 0x000000ffff107224 */ /* 0x000fe200078e0a10 */
[----:B------:R0:W-:Y:S01]  /*22a0*/  STL [R1+0x15c], R0 ;  /* 0x00015c0001007387 */ /* 0x0001e20000100800 */
[----:B------:R-:W-:Y:S01]  /*22b0*/  @!P0 IMAD.IADD R2, R2, 0x1, -R6 ;  /* 0x0000000102028824 */ /* 0x000fe200078e0a06 */
[C---:B------:R-:W-:Y:S01]  /*22c0*/  ISETP.GT.U32.AND P1, PT, R6.reuse, R11, PT ;  /* 0x0000000b0600720c */ /* 0x040fe20003f24070 */
[C---:B------:R-:W-:Y:S01]  /*22d0*/  IMAD R13, R6.reuse, R5, R13 ;  /* 0x00000005060d7224 */ /* 0x040fe200078e020d */
[----:B------:R-:W-:Y:S01]  /*22e0*/  IADD3 R5, R7, 0x5d, RZ ;  /* 0x0000005d07057810 */ /* 0x000fe20007ffe0ff */
[----:B------:R-:W-:Y:S01]  /*22f0*/  IMAD R4, R6, R16, R12 ;  /* 0x0000001006047224 */ /* 0x000fe200078e020c */
[----:B------:R-:W-:Y:S01]  /*2300*/  IABS R12, R3 ;  /* 0x00000003000c7213 */ /* 0x000fe20000000000 */
[----:B------:R-:W-:Y:S01]  /*2310*/  @!P2 IMAD.IADD R10, R10, 0x1, -R6 ;  /* 0x000000010a0aa824 */ /* 0x000fe200078e0a06 */
[----:B------:R-:W-:Y:S01]  /*2320*/  IABS R14, R5 ;  /* 0x00000005000e7213 */ /* 0x000fe20000000000 */
[----:B0-----:R-:W-:Y:S01]  /*2330*/  IMAD.MOV.U32 R0, RZ, RZ, R2 ;  /* 0x000000ffff007224 */ /* 0x001fe200078e0002 */
[C---:B------:R-:W-:Y:S01]  /*2340*/  ISETP.GT.U32.AND P0, PT, R6.reuse, R4, PT ;  /* 0x000000040600720c */ /* 0x040fe20003f04070 */
[----:B------:R-:W-:Y:S01]  /*2350*/  IMAD.HI.U32 R15, R23, R12, RZ ;  /* 0x0000000c170f7227 */ /* 0x000fe200078e00ff */
[----:B------:R-:W-:-:S02]  /*2360*/  ISETP.GT.U32.AND P2, PT, R6, R10, PT ;  /* 0x0000000a0600720c */ /* 0x000fc40003f44070 */
[----:B------:R-:W-:Y:S01]  /*2370*/  IABS R2, R8 ;  /* 0x0000000800027213 */ /* 0x000fe20000000000 */
[----:B------:R-:W-:Y:S01]  /*2380*/  @!P3 IMAD.MOV R0, RZ, RZ, -R0 ;  /* 0x000000ffff00b224 */ /* 0x000fe200078e0a00 */
[C---:B------:R-:W-:Y:S01]  /*2390*/  ISETP.GT.U32.AND P3, PT, R6.reuse, R13, PT ;  /* 0x0000000d0600720c */ /* 0x040fe20003f64070 */
[--C-:B------:R-:W-:Y:S02]  /*23a0*/  @!P1 IMAD.IADD R11, R11, 0x1, -R6.reuse ;  /* 0x000000010b0b9824 */ /* 0x100fe400078e0a06 */
[----:B------:R-:W-:Y:S01]  /*23b0*/  IMAD.MOV R15, RZ, RZ, -R15 ;  /* 0x000000ffff0f7224 */ /* 0x000fe200078e0a0f */
[----:B------:R0:W-:Y:S02]  /*23c0*/  STL [R1+0x158], R0 ;  /* 0x0001580001007387 */ /* 0x0001e40000100800 */
[----:B------:R-:W-:Y:S01]  /*23d0*/  ISETP.GT.U32.AND P1, PT, R6, R11, PT ;  /* 0x0000000b0600720c */ /* 0x000fe20003f24070 */
[--C-:B------:R-:W-:Y:S02]  /*23e0*/  @!P0 IMAD.IADD R4, R4, 0x1, -R6.reuse ;  /* 0x0000000104048824 */ /* 0x100fe400078e0a06 */
[----:B------:R-:W-:Y:S01]  /*23f0*/  @!P2 IMAD.IADD R10, R10, 0x1, -R6 ;  /* 0x000000010a0aa824 */ /* 0x000fe200078e0a06 */
[----:B------:R-:W-:Y:S01]  /*2400*/  ISETP.GE.AND P2, PT, R9, RZ, PT ;  /* 0x000000ff0900720c */ /* 0x000fe20003f46270 */
[----:B------:R-:W-:Y:S01]  /*2410*/  IMAD.HI.U32 R9, R23, R14, RZ ;  /* 0x0000000e17097227 */ /* 0x000fe200078e00ff */
[----:B------:R-:W-:-:S03]  /*2420*/  ISETP.GT.U32.AND P0, PT, R6, R4, PT ;  /* 0x000000040600720c */ /* 0x000fc60003f04070 */
[----:B------:R-:W-:Y:S02]  /*2430*/  @!P3 IMAD.IADD R13, R13, 0x1, -R6 ;  /* 0x000000010d0db824 */ /* 0x000fe400078e0a06 */
[----:B------:R-:W-:Y:S02]  /*2440*/  IMAD.MOV.U32 R16, RZ, RZ, R10 ;  /* 0x000000ffff107224 */ /* 0x000fe400078e000a */
[C---:B------:R-:W-:Y:S01]  /*2450*/  IMAD R12, R6.reuse, R15, R12 ;  /* 0x0000000f060c7224 */ /* 0x040fe200078e020c */
[----:B------:R-:W-:Y:S01]  /*2460*/  ISETP.GT.U32.AND P3, PT, R6, R13, PT ;  /* 0x0000000d0600720c */ /* 0x000fe20003f64070 */
[----:B------:R-:W-:-:S04]  /*2470*/  IMAD.HI.U32 R10, R23, R2, RZ ;  /* 0x00000002170a7227 */ /* 0x000fc800078e00ff */
[----:B------:R-:W-:Y:S02]  /*2480*/  IMAD.MOV R9, RZ, RZ, -R9 ;  /* 0x000000ffff097224 */ /* 0x000fe400078e0a09 */
[----:B------:R-:W-:Y:S01]  /*2490*/  @!P6 IMAD.MOV R16, RZ, RZ, -R16 ;  /* 0x000000ffff10e224 */ /* 0x000fe200078e0a10 */
[----:B------:R-:W-:Y:S01]  /*24a0*/  ISETP.GE.AND P6, PT, R3, RZ, PT ;  /* 0x000000ff0300720c */ /* 0x000fe20003fc6270 */
[----:B------:R-:W-:Y:S01]  /*24b0*/  @!P1 IMAD.IADD R11, R11, 0x1, -R6 ;  /* 0x000000010b0b9824 */ /* 0x000fe200078e0a06 */
[C---:B------:R-:W-:Y:S01]  /*24c0*/  ISETP.GT.U32.AND P1, PT, R6.reuse, R12, PT ;  /* 0x0000000c0600720c */ /* 0x040fe20003f24070 */
[----:B------:R-:W-:Y:S01]  /*24d0*/  IMAD.MOV R3, RZ, RZ, -R10 ;  /* 0x000000ffff037224 */ /* 0x000fe200078e0a0a */
[----:B------:R1:W-:Y:S01]  /*24e0*/  STL [R1+0x154], R16 ;  /* 0x0001541001007387 */ /* 0x0003e20000100800 */
[----:B------:R-:W-:Y:S01]  /*24f0*/  IMAD R10, R6, R9, R14 ;  /* 0x00000009060a7224 */ /* 0x000fe200078e020e */
[----:B------:R-:W-:Y:S01]  /*2500*/  IADD3 R14, R7, 0x56, RZ ;  /* 0x00000056070e7810 */ /* 0x000fe20007ffe0ff */
[----:B------:R-:W-:-:S02]  /*2510*/  @!P3 IMAD.IADD R13, R13, 0x1, -R6 ;  /* 0x000000010d0db824 */ /* 0x000fc400078e0a06 */
[----:B------:R-:W-:Y:S01]  /*2520*/  @!P0 IMAD.IADD R4, R4, 0x1, -R6 ;  /* 0x0000000104048824 */ /* 0x000fe200078e0a06 */
[----:B------:R-:W-:Y:S01]  /*2530*/  ISETP.GT.U32.AND P3, PT, R6, R10, PT ;  /* 0x0000000a0600720c */ /* 0x000fe20003f64070 */
[----:B0-----:R-:W-:Y:S01]  /*2540*/  IMAD.MOV.U32 R0, RZ, RZ, R11 ;  /* 0x000000ffff007224 */ /* 0x001fe200078e000b */
[----:B------:R-:W-:Y:S01]  /*2550*/  ISETP.GE.AND P0, PT, R8, RZ, PT ;  /* 0x000000ff0800720c */ /* 0x000fe20003f06270 */
[----:B------:R-:W-:Y:S01]  /*2560*/  IMAD.MOV.U32 R11, RZ, RZ, R4 ;  /* 0x000000ffff0b7224 */ /* 0x000fe200078e0004 */
[----:B------:R-:W-:Y:S01]  /*2570*/  IADD3 R4, R7, 0x5a, RZ ;  /* 0x0000005a07047810 */ /* 0x000fe20007ffe0ff */
[----:B------:R-:W-:Y:S01]  /*2580*/  @!P4 IMAD.MOV R0, RZ, RZ, -R0 ;  /* 0x000000ffff00c224 */ /* 0x000fe200078e0a00 */
[----:B------:R-:W-:Y:S01]  /*2590*/  ISETP.GE.AND P4, PT, R5, RZ, PT ;  /* 0x000000ff0500720c */ /* 0x000fe20003f86270 */
[----:B------:R-:W-:Y:S01]  /*25a0*/  @!P1 IMAD.IADD R12, R12, 0x1, -R6 ;  /* 0x000000010c0c9824 */ /* 0x000fe200078e0a06 */
[----:B-1----:R-:W-:Y:S01]  /*25b0*/  IABS R16, R4 ;  /* 0x0000000400107213 */ /* 0x002fe20000000000 */
[----:B------:R-:W-:Y:S01]  /*25c0*/  @!P5 IMAD.MOV R11, RZ, RZ, -R11 ;  /* 0x000000ffff0bd224 */ /* 0x000fe200078e0a0b */
[----:B------:R0:W-:Y:S01]  /*25d0*/  STL [R1+0x134], R0 ;  /* 0x0001340001007387 */ /* 0x0001e20000100800 */
[----:B------:R-:W-:Y:S01]  /*25e0*/  IMAD R3, R6, R3, R2 ;  /* 0x0000000306037224 */ /* 0x000fe200078e0202 */
[----:B------:R-:W-:Y:S01]  /*25f0*/  IADD3 R2, R7, 0x5b, RZ ;  /* 0x0000005b07027810 */ /* 0x000fe20007ffe0ff */
[----:B------:R-:W-:Y:S01]  /*2600*/  @!P3 IMAD.IADD R10, R10, 0x1, -R6 ;  /* 0x000000010a0ab824 */ /* 0x000fe200078e0a06 */
[----:B------:R-:W-:Y:S01]  /*2610*/  ISETP.GT.U32.AND P1, PT, R6, R12, PT ;  /* 0x0000000c0600720c */ /* 0x000fe20003f24070 */
[----:B------:R1:W-:Y:S01]  /*2620*/  STL [R1+0x144], R11 ;  /* 0x0001440b01007387 */ /* 0x0003e20000100800 */
[----:B------:R-:W-:-:S02]  /*2630*/  ISETP.GE.AND P5, PT, R2, RZ, PT ;  /* 0x000000ff0200720c */ /* 0x000fc40003fa6270 */
[----:B------:R-:W-:Y:S01]  /*2640*/  ISETP.GT.U32.AND P3, PT, R6, R10, PT ;  /* 0x0000000a0600720c */ /* 0x000fe20003f64070 */
[----:B0-----:R-:W-:Y:S01]  /*2650*/  IMAD.MOV.U32 R0, RZ, RZ, R13 ;  /* 0x000000ffff007224 */ /* 0x001fe200078e000d */
[----:B------:R-:W-:Y:S02]  /*2660*/  IADD3 R8, R7, 0x58, RZ ;  /* 0x0000005807087810 */ /* 0x000fe40007ffe0ff */
[----:B------:R-:W-:Y:S01]  /*2670*/  IABS R21, R14 ;  /* 0x0000000e00157213 */ /* 0x000fe20000000000 */
[----:B------:R-:W-:Y:S01]  /*2680*/  @!P2 IMAD.MOV R0, RZ, RZ, -R0 ;  /* 0x000000ffff00a224 */ /* 0x000fe200078e0a00 */
[----:B-1----:R-:W-:Y:S02]  /*2690*/  IABS R11, R2 ;  /* 0x00000002000b7213 */ /* 0x002fe40000000000 */
[----:B------:R-:W-:Y:S01]  /*26a0*/  ISETP.GE.AND P2, PT, R4, RZ, PT ;  /* 0x000000ff0400720c */ /* 0x000fe20003f46270 */
[----:B------:R-:W-:Y:S01]  /*26b0*/  IMAD.HI.U32 R4, R23, R16, RZ ;  /* 0x0000001017047227 */ /* 0x000fe200078e00ff */
[----:B------:R-:W-:Y:S01]  /*26c0*/  IADD3 R2, R7, 0x59, RZ ;  /* 0x0000005907027810 */ /* 0x000fe20007ffe0ff */
[----:B------:R0:W-:Y:S01]  /*26d0*/  STL [R1+0x148], R0 ;  /* 0x0001480001007387 */ /* 0x0001e20000100800 */
[----:B------:R-:W-:Y:S01]  /*26e0*/  IABS R15, R8 ;  /* 0x00000008000f7213 */ /* 0x000fe20000000000 */
[----:B------:R-:W-:Y:S01]  /*26f0*/  IMAD.HI.U32 R9, R23, R11, RZ ;  /* 0x0000000b17097227 */ /* 0x000fe200078e00ff */
[----:B------:R-:W-:-:S03]  /*2700*/  IABS R5, R2 ;  /* 0x0000000200057213 */ /* 0x000fc60000000000 */
[----:B------:R-:W-:Y:S02]  /*2710*/  IMAD.MOV R9, RZ, RZ, -R9 ;  /* 0x000000ffff097224 */ /* 0x000fe400078e0a09 */
[----:B------:R-:W-:Y:S01]  /*2720*/  @!P1 IMAD.IADD R12, R12, 0x1, -R6 ;  /* 0x000000010c0c9824 */ /* 0x000fe200078e0a06 */
[C---:B------:R-:W-:Y:S01]  /*2730*/  ISETP.GT.U32.AND P1, PT, R6.reuse, R3, PT ;  /* 0x000000030600720c */ /* 0x040fe20003f24070 */
[----:B------:R-:W-:Y:S02]  /*2740*/  IMAD.MOV R4, RZ, RZ, -R4 ;  /* 0x000000ffff047224 */ /* 0x000fe400078e0a04 */
[C---:B------:R-:W-:Y:S02]  /*2750*/  IMAD R11, R6.reuse, R9, R11 ;  /* 0x00000009060b7224 */ /* 0x040fe400078e020b */
[----:B------:R-:W-:Y:S02]  /*2760*/  IMAD R16, R6, R4, R16 ;  /* 0x0000000406107224 */ /* 0x000fe400078e0210 */
[----:B------:R-:W-:Y:S01]  /*2770*/  @!P3 IMAD.IADD R10, R10, 0x1, -R6 ;  /* 0x000000010a0ab824 */ /* 0x000fe200078e0a06 */
[----:B------:R-:W-:Y:S01]  /*2780*/  ISETP.GT.U32.AND P3, PT, R6, R11, PT ;  /* 0x0000000b0600720c */ /* 0x000fe20003f64070 */
[----:B------:R-:W-:-:S02]  /*2790*/  IMAD.MOV.U32 R13, RZ, RZ, R12 ;  /* 0x000000ffff0d7224 */ /* 0x000fc400078e000c */
[----:B------:R-:W-:-:S04]  /*27a0*/  IMAD.HI.U32 R9, R23, R5, RZ ;  /* 0x0000000517097227 */ /* 0x000fc800078e00ff */
[----:B------:R-:W-:Y:S01]  /*27b0*/  @!P6 IMAD.MOV R13, RZ, RZ, -R13 ;  /* 0x000000ffff0de224 */ /* 0x000fe200078e0a0d */
[C---:B------:R-:W-:Y:S01]  /*27c0*/  ISETP.GT.U32.AND P6, PT, R6.reuse, R16, PT ;  /* 0x000000100600720c */ /* 0x040fe20003fc4070 */
[----:B------:R-:W-:Y:S02]  /*27d0*/  @!P1 IMAD.IADD R3, R3, 0x1, -R6 ;  /* 0x0000000103039824 */ /* 0x000fe400078e0a06 */
[----:B0-----:R-:W-:Y:S01]  /*27e0*/  IMAD.MOV.U32 R0, RZ, RZ, R10 ;  /* 0x000000ffff007224 */ /* 0x001fe200078e000a */
[----:B------:R0:W-:Y:S01]  /*27f0*/  STL [R1+0x13c], R13 ;  /* 0x00013c0d01007387 */ /* 0x0001e20000100800 */
[----:B------:R-:W-:Y:S01]  /*2800*/  @!P3 IMAD.IADD R11, R11, 0x1, -R6 ;  /* 0x000000010b0bb824 */ /* 0x000fe200078e0a06 */
[C---:B------:R-:W-:Y:S01]  /*2810*/  ISETP.GT.U32.AND P1, PT, R6.reuse, R3, PT ;  /* 0x000000030600720c */ /* 0x040fe20003f24070 */
[----:B------:R-:W-:Y:S02]  /*2820*/  IMAD.MOV R9, RZ, RZ, -R9 ;  /* 0x000000ffff097224 */ /* 0x000fe400078e0a09 */
[----:B------:R-:W-:Y:S01]  /*2830*/  @!P4 IMAD.MOV R0, RZ, RZ, -R0 ;  /* 0x000000ffff00c224 */ /* 0x000fe200078e0a00 */
[----:B------:R-:W-:Y:S01]  /*2840*/  ISETP.GT.U32.AND P3, PT, R6, R11, PT ;  /* 0x0000000b0600720c */ /* 0x000fe20003f64070 */
[----:B------:R-:W-:Y:S01]  /*2850*/  IMAD.HI.U32 R4, R23, R15, RZ ;  /* 0x0000000f17047227 */ /* 0x000fe200078e00ff */
[----:B------:R-:W-:-:S02]  /*2860*/  ISETP.GE.AND P4, PT, R2, RZ, PT ;  /* 0x000000ff0200720c */ /* 0x000fc40003f86270 */
[----:B------:R1:W-:Y:S01]  /*2870*/  STL [R1+0x140], R0 ;  /* 0x0001400001007387 */ /* 0x0003e20000100800 */
[--C-:B------:R-:W-:Y:S01]  /*2880*/  @!P6 IMAD.IADD R16, R16, 0x1, -R6.reuse ;  /* 0x000000011010e824 */ /* 0x100fe200078e0a06 */
[C---:B0-----:R-:W-:Y:S01]  /*2890*/  IADD3 R13, R7.reuse, 0x53, RZ ;  /* 0x00000053070d7810 */ /* 0x041fe20007ffe0ff */
[C---:B------:R-:W-:Y:S01]  /*28a0*/  IMAD R2, R6.reuse, R9, R5 ;  /* 0x0000000906027224 */ /* 0x040fe200078e0205 */
[----:B------:R-:W-:Y:S01]  /*28b0*/  IADD3 R5, R7, 0x57, RZ ;  /* 0x0000005707057810 */ /* 0x000fe20007ffe0ff */
[----:B------:R-:W-:Y:S01]  /*28c0*/  @!P1 IMAD.IADD R3, R3, 0x1, -R6 ;  /* 0x0000000103039824 */ /* 0x000fe200078e0a06 */
[----:B------:R-:W-:Y:S01]  /*28d0*/  ISETP.GT.U32.AND P6, PT, R6, R16, PT ;  /* 0x000000100600720c */ /* 0x000fe20003fc4070 */
[----:B------:R-:W-:Y:S01]  /*28e0*/  IMAD.MOV R4, RZ, RZ, -R4 ;  /* 0x000000ffff047224 */ /* 0x000fe200078e0a04 */
[----:B------:R-:W-:Y:S01]  /*28f0*/  ISETP.GE.AND P1, PT, R8, RZ, PT ;  /* 0x000000ff0800720c */ /* 0x000fe20003f26270 */
[----:B------:R-:W-:Y:S01]  /*2900*/  @!P3 IMAD.IADD R11, R11, 0x1, -R6 ;  /* 0x000000010b0bb824 */ /* 0x000fe200078e0a06 */
[----:B------:R-:W-:Y:S01]  /*2910*/  IABS R8, R5 ;  /* 0x0000000500087213 */ /* 0x000fe20000000000 */
[C---:B------:R-:W-:Y:S01]  /*2920*/  IMAD R15, R6.reuse, R4, R15 ;  /* 0x00000004060f7224 */ /* 0x040fe200078e020f */
[----:B------:R-:W-:Y:S01]  /*2930*/  ISETP.GT.U32.AND P3, PT, R6, R2, PT ;  /* 0x000000020600720c */ /* 0x000fe20003f64070 */
[----:B------:R-:W-:Y:S01]  /*2940*/  IMAD.HI.U32 R20, R23, R21, RZ ;  /* 0x0000001517147227 */ /* 0x000fe200078e00ff */
[----:B------:R-:W-:-:S02]  /*2950*/  IABS R12, R13 ;  /* 0x0000000d000c7213 */ /* 0x000fc40000000000 */
[----:B------:R-:W-:Y:S01]  /*2960*/  IADD3 R4, R7, 0x54, RZ ;  /* 0x0000005407047810 */ /* 0x000fe20007ffe0ff */
[----:B------:R-:W-:-:S03]  /*2970*/  IMAD.HI.U32 R10, R23, R8, RZ ;  /* 0x00000008170a7227 */ /* 0x000fc600078e00ff */
[----:B------:R-:W-:Y:S01]  /*2980*/  IABS R9, R4 ;  /* 0x0000000400097213 */ /* 0x000fe20000000000 */
[----:B------:R-:W-:Y:S01]  /*2990*/  @!P6 IMAD.IADD R16, R16, 0x1, -R6 ;  /* 0x000000011010e824 */ /* 0x000fe200078e0a06 */
[C---:B------:R-:W-:Y:S01]  /*29a0*/  ISETP.GT.U32.AND P6, PT, R6.reuse, R15, PT ;  /* 0x0000000f0600720c */ /* 0x040fe20003fc4070 */
[----:B------:R-:W-:Y:S02]  /*29b0*/  IMAD.MOV R10, RZ, RZ, -R10 ;  /* 0x000000ffff0a7224 */ /* 0x000fe400078e0a0a */
[----:B------:R-:W-:Y:S02]  /*29c0*/  IMAD.MOV R20, RZ, RZ, -R20 ;  /* 0x000000ffff147224 */ /* 0x000fe400078e0a14 */
[----:B------:R-:W-:Y:S02]  /*29d0*/  IMAD R8, R6, R10, R8 ;  /* 0x0000000a06087224 */ /* 0x000fe400078e0208 */
[--C-:B------:R-:W-:Y:S02]  /*29e0*/  @!P3 IMAD.IADD R2, R2, 0x1, -R6.reuse ;  /* 0x000000010202b824 */ /* 0x100fe400078e0a06 */
[C---:B------:R-:W-:Y:S01]  /*29f0*/  IMAD R20, R6.reuse, R20, R21 ;  /* 0x0000001406147224 */ /* 0x040fe200078e0215 */
[C---:B------:R-:W-:Y:S01]  /*2a00*/  ISETP.GT.U32.AND P3, PT, R6.reuse, R8, PT ;  /* 0x000000080600720c */ /* 0x040fe20003f64070 */
[----:B-1----:R-:W-:Y:S01]  /*2a10*/  IMAD.MOV.U32 R0, RZ, RZ, R3 ;  /* 0x000000ffff007224 */ /* 0x002fe200078e0003 */
[----:B------:R-:W-:Y:S01]  /*2a20*/  IADD3 R3, R7, 0x51, RZ ;  /* 0x0000005107037810 */ /* 0x000fe20007ffe0ff */
[----:B------:R-:W-:Y:S01]  /*2a30*/  @!P6 IMAD.IADD R15, R15, 0x1, -R6 ;  /* 0x000000010f0fe824 */ /* 0x000fe200078e0a06 */
[C---:B------:R-:W-:Y:S01]  /*2a40*/  ISETP.GT.U32.AND P6, PT, R6.reuse, R20, PT ;  /* 0x000000140600720c */ /* 0x040fe20003fc4070 */
[----:B------:R-:W-:Y:S01]  /*2a50*/  @!P0 IMAD.MOV R0, RZ, RZ, -R0 ;  /* 0x000000ffff008224 */ /* 0x000fe200078e0a00 */
[----:B------:R-:W-:Y:S01]  /*2a60*/  ISETP.GT.U32.AND P0, PT, R6, R2, PT ;  /* 0x000000020600720c */ /* 0x000fe20003f04070 */
[----:B------:R-:W-:-:S03]  /*2a70*/  IMAD.HI.U32 R10, R23, R12, RZ ;  /* 0x0000000c170a7227 */ /* 0x000fc600078e00ff */
[----:B------:R0:W-:Y:S01]  /*2a80*/  STL [R1+0x12c], R0 ;  /* 0x00012c0001007387 */ /* 0x0001e20000100800 */
[----:B------:R-:W-:Y:S02]  /*2a90*/  IMAD.MOV R10, RZ, RZ, -R10 ;  /* 0x000000ffff0a7224 */ /* 0x000fe400078e0a0a */
[----:B------:R-:W-:Y:S01]  /*2aa0*/  @!P3 IMAD.IADD R8, R8, 0x1, -R6 ;  /* 0x000000010808b824 */ /* 0x000fe200078e0a06 */
[----:B------:R-:W-:Y:S01]  /*2ab0*/  ISETP.GT.U32.AND P3, PT, R6, R15, PT ;  /* 0x0000000f0600720c */ /* 0x000fe20003f64070 */
[----:B------:R-:W-:-:S04]  /*2ac0*/  IMAD.HI.U32 R17, R23, R9, RZ ;  /* 0x0000000917117227 */ /* 0x000fc800078e00ff */
[----:B------:R-:W-:Y:S01]  /*2ad0*/  @!P6 IMAD.IADD R20, R20, 0x1, -R6 ;  /* 0x000000011414e824 */ /* 0x000fe200078e0a06 */
[C---:B------:R-:W-:Y:S01]  /*2ae0*/  ISETP.GT.U32.AND P6, PT, R6.reuse, R8, PT ;  /* 0x000000080600720c */ /* 0x040fe20003fc4070 */
[----:B0-----:R-:W-:Y:S01]  /*2af0*/  IMAD.MOV.U32 R0, RZ, RZ, R11 ;  /* 0x000000ffff007224 */ /* 0x001fe200078e000b */
[----:B------:R-:W-:Y:S01]  /*2b00*/  IABS R11, R3 ;  /* 0x00000003000b7213 */ /* 0x000fe20000000000 */
[C---:B------:R-:W-:Y:S02]  /*2b10*/  IMAD R10, R6.reuse, R10, R12 ;  /* 0x0000000a060a7224 */ /* 0x040fe400078e020c */
[----:B------:R-:W-:Y:S01]  /*2b20*/  @!P5 IMAD.MOV R0, RZ, RZ, -R0 ;  /* 0x000000ffff00d224 */ /* 0x000fe200078e0a00 */
[----:B------:R-:W-:Y:S01]  /*2b30*/  ISETP.GT.U32.AND P5, PT, R6, R20, PT ;  /* 0x000000140600720c */ /* 0x000fe20003fa4070 */
[----:B------:R-:W-:Y:S02]  /*2b40*/  IMAD.MOV R17, RZ, RZ, -R17 ;  /* 0x000000ffff117224 */ /* 0x000fe400078e0a11 */
[--C-:B------:R-:W-:Y:S01]  /*2b50*/  @!P0 IMAD.IADD R2, R2, 0x1, -R6.reuse ;  /* 0x0000000102028824 */ /* 0x100fe200078e0a06 */
[----:B------:R0:W-:Y:S01]  /*2b60*/  STL [R1+0x128], R0 ;  /* 0x0001280001007387 */ /* 0x0001e20000100800 */
[----:B------:R-:W-:Y:S01]  /*2b70*/  IMAD R9, R6, R17, R9 ;  /* 0x0000001106097224 */ /* 0x000fe200078e0209 */
[----:B------:R-:W-:Y:S01]  /*2b80*/  IADD3 R17, R7, 0x52, RZ ;  /* 0x0000005207117810 */ /* 0x000fe20007ffe0ff */
[--C-:B------:R-:W-:Y:S01]  /*2b90*/  @!P6 IMAD.IADD R8, R8, 0x1, -R6.reuse ;  /* 0x000000010808e824 */ /* 0x100fe200078e0a06 */
[C---:B------:R-:W-:Y:S01]  /*2ba0*/  ISETP.GT.U32.AND P6, PT, R6.reuse, R10, PT ;  /* 0x0000000a0600720c */ /* 0x040fe20003fc4070 */
[----:B------:R-:W-:Y:S01]  /*2bb0*/  @!P3 IMAD.IADD R15, R15, 0x1, -R6 ;  /* 0x000000010f0fb824 */ /* 0x000fe200078e0a06 */
[----:B------:R-:W-:Y:S01]  /*2bc0*/  ISETP.GT.U32.AND P0, PT, R6, R9, PT ;  /* 0x000000090600720c */ /* 0x000fe20003f04070 */
[----:B------:R-:W-:Y:S01]  /*2bd0*/  IMAD.MOV.U32 R21, RZ, RZ, R2 ;  /* 0x000000ffff157224 */ /* 0x000fe200078e0002 */
[----:B------:R-:W-:Y:S01]  /*2be0*/  IABS R12, R17 ;  /* 0x00000011000c7213 */ /* 0x000fe20000000000 */
[----:B------:R-:W-:Y:S01]  /*2bf0*/  @!P5 IMAD.IADD R20, R20, 0x1, -R6 ;  /* 0x000000011414d824 */ /* 0x000fe200078e0a06 */
[----:B------:R-:W-:Y:S01]  /*2c00*/  ISETP.GE.AND P3, PT, R5, RZ, PT ;  /* 0x000000ff0500720c */ /* 0x000fe20003f66270 */
[----:B0-----:R-:W-:Y:S01]  /*2c10*/  IMAD.MOV.U32 R0, RZ, RZ, R16 ;  /* 0x000000ffff007224 */ /* 0x001fe200078e0010 */
[----:B------:R-:W-:Y:S01]  /*2c20*/  ISETP.GE.AND P5, PT, R14, RZ, PT ;  /* 0x000000ff0e00720c */ /* 0x000fe20003fa6270 */
[----:B------:R-:W-:Y:S01]  /*2c30*/  IMAD.HI.U32 R16, R23, R12, RZ ;  /* 0x0000000c17107227 */ /* 0x000fe200078e00ff */
[----:B------:R-:W-:-:S03]  /*2c40*/  IADD3 R2, R7, 0x50, RZ ;  /* 0x0000005007027810 */ /* 0x000fc60007ffe0ff */
[----:B------:R-:W-:Y:S01]  /*2c50*/  @!P2 IMAD.MOV R0, RZ, RZ, -R0 ;  /* 0x000000ffff00a224 */ /* 0x000fe200078e0a00 */
[----:B------:R-:W-:Y:S01]  /*2c60*/  ISETP.GT.U32.AND P2, PT, R6, R19, PT ;  /* 0x000000130600720c */ /* 0x000fe20003f44070 */
[----:B------:R-:W-:Y:S02]  /*2c70*/  @!P6 IMAD.IADD R10, R10, 0x1, -R6 ;  /* 0x000000010a0ae824 */ /* 0x000fe400078e0a06 */
[----:B------:R-:W-:Y:S01]  /*2c80*/  @!P4 IMAD.MOV R21, RZ, RZ, -R21 ;  /* 0x000000ffff15c224 */ /* 0x000fe200078e0a15 */
[----:B------:R0:W-:Y:S01]  /*2c90*/  STL [R1+0x124], R0 ;  /* 0x0001240001007387 */ /* 0x0001e20000100800 */
[----:B------:R-:W-:Y:S01]  /*2ca0*/  IMAD.HI.U32 R5, R23, R11, RZ ;  /* 0x0000000b17057227 */ /* 0x000fe200078e00ff */
[----:B------:R-:W-:Y:S02]  /*2cb0*/  ISETP.GT.U32.AND P6, PT, R6, R10, PT ;  /* 0x0000000a0600720c */ /* 0x000fe40003fc4070 */
[----:B------:R-:W-:Y:S01]  /*2cc0*/  STL [R1+0x114], R21 ;  /* 0x0001141501007387 */ /* 0x000fe20000100800 */
[----:B------:R-:W-:-:S02]  /*2cd0*/  IMAD.MOV R16, RZ, RZ, -R16 ;  /* 0x000000ffff107224 */ /* 0x000fc400078e0a10 */
[--C-:B------:R-:W-:Y:S01]  /*2ce0*/  @!P0 IMAD.IADD R9, R9, 0x1, -R6.reuse ;  /* 0x0000000109098824 */ /* 0x100fe200078e0a06 */
[----:B------:R-:W-:Y:S01]  /*2cf0*/  ISETP.GE.AND P0, PT, R4, RZ, PT ;  /* 0x000000ff0400720c */ /* 0x000fe20003f06270 */
[----:B------:R-:W-:Y:S01]  /*2d00*/  @!P2 IMAD.IADD R19, R19, 0x1, -R6 ;  /* 0x000000011313a824 */ /* 0x000fe200078e0a06 */
[----:B------:R-:W-:Y:S01]  /*2d10*/  ISETP.GE.AND P2, PT, R18, RZ, PT ;  /* 0x000000ff1200720c */ /* 0x000fe20003f46270 */
[----:B0-----:R-:W-:Y:S01]  /*2d20*/  IMAD.MOV.U32 R0, RZ, RZ, R15 ;  /* 0x000000ffff007224 */ /* 0x001fe200078e000f */
[----:B------:R-:W-:Y:S01]  /*2d30*/  IABS R15, R2 ;  /* 0x00000002000f7213 */ /* 0x000fe20000000000 */
[----:B------:R-:W-:Y:S01]  /*2d40*/  IMAD.MOV R14, RZ, RZ, -R5 ;  /* 0x000000ffff0e7224 */ /* 0x000fe200078e0a05 */
[C---:B------:R-:W-:Y:S01]  /*2d50*/  ISETP.GT.U32.AND P4, PT, R6.reuse, R19, PT ;  /* 0x000000130600720c */ /* 0x040fe20003f84070 */
[----:B------:R-:W-:Y:S01]  /*2d60*/  @!P1 IMAD.MOV R0, RZ, RZ, -R0 ;  /* 0x000000ffff009224 */ /* 0x000fe200078e0a00 */
[C---:B------:R-:W-:Y:S01]  /*2d70*/  ISETP.GT.U32.AND P1, PT, R6.reuse, R9, PT ;  /* 0x000000090600720c */ /* 0x040fe20003f24070 */
[C---:B------:R-:W-:Y:S01]  /*2d80*/  IMAD R5, R6.reuse, R16, R12 ;  /* 0x0000001006057224 */ /* 0x040fe200078e020c */
[----:B------:R-:W-:Y:S01]  /*2d90*/  IADD3 R16, R7, 0x4e, RZ ;  /* 0x0000004e07107810 */ /* 0x000fe20007ffe0ff */
[C---:B------:R-:W-:Y:S01]  /*2da0*/  IMAD R4, R6.reuse, R14, R11 ;  /* 0x0000000e06047224 */ /* 0x040fe200078e020b */
[----:B------:R0:W-:Y:S01]  /*2db0*/  STL [R1+0x110], R0 ;  /* 0x0001100001007387 */ /* 0x0001e20000100800 */
[----:B------:R-:W-:Y:S01]  /*2dc0*/  @!P3 IMAD.MOV R8, RZ, RZ, -R8 ;  /* 0x000000ffff08b224 */ /* 0x000fe200078e0a08 */
[----:B------:R-:W-:Y:S01]  /*2dd0*/  ISETP.GT.U32.AND P3, PT, R6, R5, PT ;  /* 0x000000050600720c */ /* 0x000fe20003f64070 */
[----:B------:R-:W-:Y:S01]  /*2de0*/  @!P6 IMAD.IADD R10, R10, 0x1, -R6 ;  /* 0x000000010a0ae824 */ /* 0x000fe200078e0a06 */
[----:B------:R-:W-:Y:S01]  /*2df0*/  ISETP.GE.AND P6, PT, R3, RZ, PT ;  /* 0x000000ff0300720c */ /* 0x000fe20003fc6270 */
[----:B------:R-:W-:Y:S01]  /*2e00*/  IMAD.HI.U32 R3, R23, R15, RZ ;  /* 0x0000000f17037227 */ /* 0x000fe200078e00ff */
[----:B------:R1:W-:Y:S01]  /*2e10*/  STL [R1+0x10c], R8 ;  /* 0x00010c0801007387 */ /* 0x0003e20000100800 */
[----:B------:R-:W-:-:S02]  /*2e20*/  IADD3 R11, R7, 0x4f, RZ ;  /* 0x0000004f070b7810 */ /* 0x000fc40007ffe0ff */
[----:B------:R-:W-:Y:S01]  /*2e30*/  @!P4 IMAD.IADD R19, R19, 0x1, -R6 ;  /* 0x000000011313c824 */ /* 0x000fe200078e0a06 */
[----:B------:R-:W-:Y:S01]  /*2e40*/  ISETP.GT.U32.AND P4, PT, R6, R4, PT ;  /* 0x000000040600720c */ /* 0x000fe20003f84070 */
[----:B0-----:R-:W-:Y:S01]  /*2e50*/  IMAD.MOV.U32 R0, RZ, RZ, R20 ;  /* 0x000000ffff007224 */ /* 0x001fe200078e0014 */
[----:B------:R-:W-:Y:S01]  /*2e60*/  IABS R18, R11 ;  /* 0x0000000b00127213 */ /* 0x000fe20000000000 */
[----:B------:R-:W-:Y:S01]  /*2e70*/  @!P1 IMAD.IADD R9, R9, 0x1, -R6 ;  /* 0x0000000109099824 */ /* 0x000fe200078e0a06 */
[----:B------:R-:W-:Y:S01]  /*2e80*/  ISETP.GE.AND P1, PT, R17, RZ, PT ;  /* 0x000000ff1100720c */ /* 0x000fe20003f26270 */
[----:B------:R-:W-:Y:S01]  /*2e90*/  @!P5 IMAD.MOV R0, RZ, RZ, -R0 ;  /* 0x000000ffff00d224 */ /* 0x000fe200078e0a00 */
[----:B------:R-:W-:Y:S01]  /*2ea0*/  ISETP.GE.AND P5, PT, R13, RZ, PT ;  /* 0x000000ff0d00720c */ /* 0x000fe20003fa6270 */
[----:B------:R-:W-:Y:S01]  /*2eb0*/  IMAD.MOV R3, RZ, RZ, -R3 ;  /* 0x000000ffff037224 */ /* 0x000fe200078e0a03 */
[----:B------:R-:W-:Y:S01]  /*2ec0*/  IADD3 R12, R7, 0x49, RZ ;  /* 0x00000049070c7810 */ /* 0x000fe20007ffe0ff */
[----:B------:R-:W-:Y:S01]  /*2ed0*/  @!P3 IMAD.IADD R5, R5, 0x1, -R6 ;  /* 0x000000010505b824 */ /* 0x000fe200078e0a06 */
[----:B------:R0:W-:Y:S01]  /*2ee0*/  STL [R1+0x108], R0 ;  /* 0x0001080001007387 */ /* 0x0001e20000100800 */
[----:B-1----:R-:W-:Y:S01]  /*2ef0*/  IMAD.MOV.U32 R8, RZ, RZ, R9 ;  /* 0x000000ffff087224 */ /* 0x002fe200078e0009 */
[----:B------:R-:W-:Y:S01]  /*2f00*/  ISETP.GE.AND P3, PT, R2, RZ, PT ;  /* 0x000000ff0200720c */ /* 0x000fe20003f66270 */
[----:B------:R-:W-:Y:S01]  /*2f10*/  IMAD R15, R6, R3, R15 ;  /* 0x00000003060f7224 */ /* 0x000fe200078e020f */
[----:B------:R-:W-:Y:S01]  /*2f20*/  IADD3 R3, R7, 0x4d, RZ ;  /* 0x0000004d07037810 */ /* 0x000fe20007ffe0ff */
[----:B------:R-:W-:Y:S01]  /*2f30*/  IMAD.MOV.U32 R9, RZ, RZ, R10 ;  /* 0x000000ffff097224 */ /* 0x000fe200078e000a */
[----:B------:R-:W-:Y:S01]  /*2f40*/  IABS R14, R12 ;  /* 0x0000000c000e7213 */ /* 0x000fe20000000000 */
[----:B------:R-:W-:Y:S01]  /*2f50*/  @!P4 IMAD.IADD R4, R4, 0x1, -R6 ;  /* 0x000000010404c824 */ /* 0x000fe200078e0a06 */
[----:B------:R-:W-:Y:S01]  /*2f60*/  ISETP.GE.AND P4, PT, R11, RZ, PT ;  /* 0x000000ff0b00720c */ /* 0x000fe20003f86270 */
[----:B------:R-:W-:Y:S01]  /*2f70*/  @!P5 IMAD.MOV R9, RZ, RZ, -R9 ;  /* 0x000000ffff09d224 */ /* 0x000fe200078e0a09 */
[C---:B------:R-:W-:Y:S01]  /*2f80*/  ISETP.GT.U32.AND P5, PT, R6.reuse, R15, PT ;  /* 0x0000000f0600720c */ /* 0x040fe20003fa4070 */
[----:B0-----:R-:W-:Y:S01]  /*2f90*/  IMAD.MOV.U32 R0, RZ, RZ, R19 ;  /* 0x000000ffff007224 */ /* 0x001fe200078e0013 */
[----:B------:R-:W-:Y:S01]  /*2fa0*/  IABS R11, R3 ;  /* 0x00000003000b7213 */ /* 0x000fe20000000000 */
[----:B------:R-:W-:Y:S01]  /*2fb0*/  @!P0 IMAD.MOV R8, RZ, RZ, -R8 ;  /* 0x000000ffff088224 */ /* 0x000fe200078e0a08 */
[C---:B------:R-:W-:Y:S01]  /*2fc0*/  ISETP.GT.U32.AND P0, PT, R6.reuse, R4, PT ;  /* 0x000000040600720c */ /* 0x040fe20003f04070 */
[----:B------:R-:W-:Y:S01]  /*2fd0*/  @!P2 IMAD.MOV R0, RZ, RZ, -R0 ;  /* 0x000000ffff00a224 */ /* 0x000fe200078e0a00 */
[----:B------:R-:W-:Y:S01]  /*2fe0*/  ISETP.GT.U32.AND P2, PT, R6, R5, PT ;  /* 0x000000050600720c */ /* 0x000fe20003f44070 */
[----:B------:R-:W-:-:S03]  /*2ff0*/  IMAD.HI.U32 R2, R23, R18, RZ ;  /* 0x0000001217027227 */ /* 0x000fc600078e00ff */
[----:B------:R0:W-:Y:S01]  /*3000*/  STL [R1+0x9c], R0 ;  /* 0x00009c0001007387 */ /* 0x0001e20000100800 */
[----:B------:R-:W-:Y:S02]  /*3010*/  IMAD.MOV R2, RZ, RZ, -R2 ;  /* 0x000000ffff027224 */ /* 0x000fe400078e0a02 */
[----:B------:R-:W-:Y:S01]  /*3020*/  @!P5 IMAD.IADD R15, R15, 0x1, -R6 ;  /* 0x000000010f0fd824 */ /* 0x000fe200078e0a06 */
[----:B------:R-:W-:Y:S01]  /*3030*/  STL [R1+0xa9c], R8 ;  /* 0x000a9c0801007387 */ /* 0x000fe20000100800 */
[----:B------:R-:W-:Y:S01]  /*3040*/  IMAD R18, R6, R2, R18 ;  /* 0x0000000206127224 */ /* 0x000fe200078e0212 */
[----:B------:R-:W-:Y:S01]  /*3050*/  IADD3 R2, R7, 0x4c, RZ ;  /* 0x0000004c07027810 */ /* 0x000fe20007ffe0ff */
[--C-:B------:R-:W-:Y:S01]  /*3060*/  @!P0 IMAD.IADD R4, R4, 0x1, -R6.reuse ;  /* 0x0000000104048824 */ /* 0x100fe200078e0a06 */
[----:B------:R-:W-:Y:S01]  /*3070*/  ISETP.GT.U32.AND P5, PT, R6, R15, PT ;  /* 0x0000000f0600720c */ /* 0x000fe20003fa4070 */
[----:B------:R-:W-:Y:S01]  /*3080*/  @!P2 IMAD.IADD R5, R5, 0x1, -R6 ;  /* 0x000000010505a824 */ /* 0x000fe200078e0a06 */
[----:B------:R-:W-:Y:S01]  /*3090*/  ISETP.GE.AND P2, PT, R16, RZ, PT ;  /* 0x000000ff1000720c */ /* 0x000fe20003f46270 */
[----:B------:R1:W-:Y:S01]  /*30a0*/  STL [R1+0xaa0], R9 ;  /* 0x000aa00901007387 */ /* 0x0003e20000100800 */
[----:B------:R-:W-:Y:S01]  /*30b0*/  IABS R16, R16 ;  /* 0x0000001000107213 */ /* 0x000fe20000000000 */
[----:B0-----:R-:W-:Y:S01]  /*30c0*/  IMAD.MOV.U32 R0, RZ, RZ, R5 ;  /* 0x000000ffff007224 */ /* 0x001fe200078e0005 */
[----:B------:R-:W-:Y:S01]  /*30d0*/  ISETP.GT.U32.AND P0, PT, R6, R18, PT ;  /* 0x000000120600720c */ /* 0x000fe20003f04070 */
[----:B------:R-:W-:Y:S01]  /*30e0*/  IMAD.HI.U32 R5, R23, R11, RZ ;  /* 0x0000000b17057227 */ /* 0x000fe200078e00ff */
[----:B------:R-:W-:-:S03]  /*30f0*/  IABS R13, R2 ;  /* 0x00000002000d7213 */ /* 0x000fc60000000000 */
[----:B------:R-:W-:Y:S01]  /*3100*/  IMAD.HI.U32 R10, R23, R16, RZ ;  /* 0x00000010170a7227 */ /* 0x000fe200078e00ff */
[----:B-1----:R-:W-:-:S03]  /*3110*/  IADD3 R9, R7, 0x2, RZ ;  /* 0x0000000207097810 */ /* 0x002fc60007ffe0ff */
[----:B------:R-:W-:Y:S02]  /*3120*/  IMAD.MOV R10, RZ, RZ, -R10 ;  /* 0x000000ffff0a7224 */ /* 0x000fe400078e0a0a */
[----:B------:R-:W-:Y:S01]  /*3130*/  @!P1 IMAD.MOV R0, RZ, RZ, -R0 ;  /* 0x000000ffff009224 */ /* 0x000fe200078e0a00 */
[----:B------:R-:W-:Y:S01]  /*3140*/  ISETP.GE.AND P1, PT, R3, RZ, PT ;  /* 0x000000ff0300720c */ /* 0x000fe20003f26270 */
[----:B------:R-:W-:Y:S01]  /*3150*/  IMAD R16, R6, R10, R16 ;  /* 0x0000000a06107224 */ /* 0x000fe200078e0210 */
[----:B------:R-:W-:Y:S01]  /*3160*/  IADD3 R10, R7, 0x4a, RZ ;  /* 0x0000004a070a7810 */ /* 0x000fe20007ffe0ff */
[--C-:B------:R-:W-:Y:S01]  /*3170*/  @!P0 IMAD.IADD R18, R18, 0x1, -R6.reuse ;  /* 0x0000000112128824 */ /* 0x100fe200078e0a06 */
[----:B------:R0:W-:Y:S01]  /*3180*/  STL [R1+0xb8], R0 ;  /* 0x0000b80001007387 */ /* 0x0001e20000100800 */
[----:B------:R-:W-:Y:S01]  /*3190*/  @!P5 IMAD.IADD R15, R15, 0x1, -R6 ;  /* 0x000000010f0fd824 */ /* 0x000fe200078e0a06 */
[C---:B------:R-:W-:Y:S01]  /*31a0*/  ISETP.GT.U32.AND P5, PT, R6.reuse, R16, PT ;  /* 0x000000100600720c */ /* 0x040fe20003fa4070 */
[----:B------:R-:W-:Y:S01]  /*31b0*/  IMAD.HI.U32 R3, R23, R13, RZ ;  /* 0x0000000d17037227 */ /* 0x000fe200078e00ff */
[----:B------:R-:W-:-:S02]  /*31c0*/  ISETP.GT.U32.AND P0, PT, R6, R18, PT ;  /* 0x000000120600720c */ /* 0x000fc40003f04070 */
[----:B------:R-:W-:Y:S01]  /*31d0*/  IABS R17, R10 ;  /* 0x0000000a00117213 */ /* 0x000fe20000000000 */
[----:B------:R-:W-:Y:S02]  /*31e0*/  IMAD.MOV R3, RZ, RZ, -R3 ;  /* 0x000000ffff037224 */ /* 0x000fe400078e0a03 */
[----:B------:R-:W-:Y:S02]  /*31f0*/  IMAD.MOV R5, RZ, RZ, -R5 ;  /* 0x000000ffff057224 */ /* 0x000fe400078e0a05 */
[----:B0-----:R-:W-:Y:S02]  /*3200*/  IMAD.MOV.U32 R0, RZ, RZ, R4 ;  /* 0x000000ffff007224 */ /* 0x001fe400078e0004 */
[----:B------:R-:W-:Y:S01]  /*3210*/  IMAD R13, R6, R3, R13 ;  /* 0x00000003060d7224 */ /* 0x000fe200078e020d */
[C---:B------:R-:W-:Y:S01]  /*3220*/  IADD3 R3, R7.reuse, 0x48, RZ ;  /* 0x0000004807037810 */ /* 0x040fe20007ffe0ff */
[----:B------:R-:W-:Y:S01]  /*3230*/  @!P6 IMAD.MOV R0, RZ, RZ, -R0 ;  /* 0x000000ffff00e224 */ /* 0x000fe200078e0a00 */
[----:B------:R-:W-:Y:S01]  /*3240*/  ISETP.GE.AND P6, PT, R2, RZ, PT ;  /* 0x000000ff0200720c */ /* 0x000fe20003fc6270 */
[----:B------:R-:W-:Y:S01]  /*3250*/  IMAD R11, R6, R5, R11 ;  /* 0x00000005060b7224 */ /* 0x000fe200078e020b */
[----:B------:R-:W-:Y:S01]  /*3260*/  IADD3 R2, R7, 0x4b, RZ ;  /* 0x0000004b07027810 */ /* 0x000fe20007ffe0ff */
[--C-:B------:R-:W-:Y:S01]  /*3270*/  @!P5 IMAD.IADD R16, R16, 0x1, -R6.reuse ;  /* 0x000000011010d824 */ /* 0x100fe200078e0a06 */
[----:B------:R0:W-:Y:S01]  /*3280*/  STL [R1+0x100], R0 ;  /* 0x0001000001007387 */ /* 0x0001e20000100800 */
[----:B------:R-:W-:Y:S01]  /*3290*/  ISETP.GT.U32.AND P5, PT, R6, R13, PT ;  /* 0x0000000d0600720c */ /* 0x000fe20003fa4070 */
[----:B------:R-:W-:Y:S01]  /*32a0*/  @!P0 IMAD.IADD R18, R18, 0x1, -R6 ;  /* 0x0000000112128824 */ /* 0x000fe200078e0a06 */
[----:B------:R-:W-:-:S02]  /*32b0*/  IABS R4, R2 ;  /* 0x0000000200047213 */ /* 0x000fc40000000000 */
[----:B------:R-:W-:Y:S02]  /*32c0*/  ISETP.GT.U32.AND P0, PT, R6, R11, PT ;  /* 0x0000000b0600720c */ /* 0x000fe40003f04070 */
[----:B------:R-:W-:Y:S01]  /*32d0*/  IABS R5, R3 ;  /* 0x0000000300057213 */ /* 0x000fe20000000000 */
[----:B0-----:R-:W-:Y:S02]  /*32e0*/  IMAD.MOV.U32 R0, RZ, RZ, R15 ;  /* 0x000000ffff007224 */ /* 0x001fe400078e000f */
[----:B------:R-:W-:-:S04]  /*32f0*/  IMAD.HI.U32 R15, R23, R4, RZ ;  /* 0x00000004170f7227 */ /* 0x000fc800078e00ff */
[----:B------:R-:W-:Y:S01]  /*3300*/  @!P3 IMAD.MOV R0, RZ, RZ, -R0 ;  /* 0x000000ffff00b224 */ /* 0x000fe200078e0a00 */
[----:B------:R-:W-:Y:S01]  /*3310*/  ISETP.GT.U32.AND P3, PT, R6, R16, PT ;  /* 0x000000100600720c */ /* 0x000fe20003f64070 */
[----:B------:R-:W-:Y:S02]  /*3320*/  IMAD.MOV R15, RZ, RZ, -R15 ;  /* 0x000000ffff0f7224 */ /* 0x000fe400078e0a0f */
[--C-:B------:R-:W-:Y:S01]  /*3330*/  @!P5 IMAD.IADD R13, R13, 0x1, -R6.reuse ;  /* 0x000000010d0dd824 */ /* 0x100fe200078e0a06 */
[----:B------:R0:W-:Y:S01]  /*3340*/  STL [R1+0xfc], R0 ;  /* 0x0000fc0001007387 */ /* 0x0001e20000100800 */
[----:B------:R-:W-:-:S03]  /*3350*/  @!P0 IMAD.IADD R11, R11, 0x1, -R6 ;  /* 0x000000010b0b8824 */ /* 0x000fc600078e0a06 */
[C---:B------:R-:W-:Y:S02]  /*3360*/  ISETP.GT.U32.AND P5, PT, R6.reuse, R13, PT ;  /* 0x0000000d0600720c */ /* 0x040fe40003fa4070 */
[----:B------:R-:W-:-:S03]  /*3370*/  ISETP.GT.U32.AND P0, PT, R6, R11, PT ;  /* 0x0000000b0600720c */ /* 0x000fc60003f04070 */
[----:B------:R-:W-:Y:S02]  /*3380*/  @!P3 IMAD.IADD R16, R16, 0x1, -R6 ;  /* 0x000000011010b824 */ /* 0x000fe400078e0a06 */
[----:B0-----:R-:W-:Y:S02]  /*3390*/  IMAD.MOV.U32 R0, RZ, RZ, R18 ;  /* 0x000000ffff007224 */ /* 0x001fe400078e0012 */
[----:B------:R-:W-:-:S04]  /*33a0*/  IMAD.HI.U32 R18, R23, R17, RZ ;  /* 0x0000001117127227 */ /* 0x000fc800078e00ff */
[----:B------:R-:W-:Y:S01]  /*33b0*/  @!P4 IMAD.MOV R0, RZ, RZ, -R0 ;  /* 0x000000ffff00c224 */ /* 0x000fe200078e0a00 */
[----:B------:R-:W-:Y:S01]  /*33c0*/  ISETP.GE.AND P4, PT, R2, RZ, PT ;  /* 0x000000ff0200720c */ /* 0x000fe20003f86270 */
[C---:B------:R-:W-:Y:S02]  /*33d0*/  IMAD R2, R6.reuse, R15, R4 ;  /* 0x0000000f06027224 */ /* 0x040fe400078e0204 */
[C---:B------:R-:W-:Y:S01]  /*33e0*/  IMAD.HI.U32 R15, R23.reuse, R5, RZ ;  /* 0x00000005170f7227 */ /* 0x040fe200078e00ff */
[----:B------:R0:W-:Y:S02]  /*33f0*/  STL [R1+0xf8], R0 ;  /* 0x0000f80001007387 */ /* 0x0001e40000100800 */
[----:B------:R-:W-:Y:S01]  /*3400*/  ISETP.GT.U32.AND P3, PT, R6, R2, PT ;  /* 0x000000020600720c */ /* 0x000fe20003f64070 */
[----:B------:R-:W-:-:S04]  /*3410*/  IMAD.HI.U32 R4, R23, R14, RZ ;  /* 0x0000000e17047227 */ /* 0x000fc800078e00ff */
[----:B------:R-:W-:Y:S02]  /*3420*/  IMAD.MOV R15, RZ, RZ, -R15 ;  /* 0x000000ffff0f7224 */ /* 0x000fe400078e0a0f */
[----:B------:R-:W-:Y:S02]  /*3430*/  @!P5 IMAD.IADD R13, R13, 0x1, -R6 ;  /* 0x000000010d0dd824 */ /* 0x000fe400078e0a06 */
[----:B0-----:R-:W-:Y:S02]  /*3440*/  IMAD.MOV.U32 R0, RZ, RZ, R16 ;  /* 0x000000ffff007224 */ /* 0x001fe400078e0010 */
[----:B------:R-:W-:Y:S02]  /*3450*/  IMAD.MOV R18, RZ, RZ, -R18 ;  /* 0x000000ffff127224 */ /* 0x000fe400078e0a12 */
[----:B------:R-:W-:Y:S02]  /*3460*/  @!P2 IMAD.MOV R0, RZ, RZ, -R0 ;  /* 0x000000ffff00a224 */ /* 0x000fe400078e0a00 */
[----:B------:R-:W-:-:S02]  /*3470*/  @!P3 IMAD.IADD R2, R2, 0x1, -R6 ;  /* 0x000000010202b824 */ /* 0x000fc400078e0a06 */
[----:B------:R-:W-:Y:S01]  /*3480*/  IMAD.MOV R4, RZ, RZ, -R4 ;  /* 0x000000ffff047224 */ /* 0x000fe200078e0a04 */
[----:B------:R0:W-:Y:S01]  /*3490*/  STL [R1+0xdc], R0 ;  /* 0x0000dc0001007387 */ /* 0x0001e20000100800 */
[----:B------:R-:W-:Y:S01]  /*34a0*/  @!P0 IMAD.IADD R11, R11, 0x1, -R6 ;  /* 0x000000010b0b8824 */ /* 0x000fe200078e0a06 */
[----:B------:R-:W-:Y:S01]  /*34b0*/  ISETP.GE.AND P0, PT, R10, RZ, PT ;  /* 0x000000ff0a00720c */ /* 0x000fe20003f06270 */
[C---:B------:R-:W-:Y:S01]  /*34c0*/  IMAD R5, R6.reuse, R15, R5 ;  /* 0x0000000f06057224 */ /* 0x040fe200078e0205 */
[C---:B------:R-:W-:Y:S01]  /*34d0*/  ISETP.GT.U32.AND P3, PT, R6.reuse, R2, PT ;  /* 0x000000020600720c */ /* 0x040fe20003f64070 */
[C---:B------:R-:W-:Y:S02]  /*34e0*/  IMAD R10, R6.reuse, R18, R17 ;  /* 0x00000012060a7224 */ /* 0x040fe400078e0211 */
[C---:B------:R-:W-:Y:S01]  /*34f0*/  IMAD R14, R6.reuse, R4, R14 ;  /* 0x00000004060e7224 */ /* 0x040fe200078e020e */
[C---:B------:R-:W-:Y:S01]  /*3500*/  IADD3 R4, R7.reuse, 0x47, RZ ;  /* 0x0000004707047810 */ /* 0x040fe20007ffe0ff */
[----:B------:R-:W-:Y:S01]  /*3510*/  IMAD.MOV.U32 R8, RZ, RZ, R11 ;  /* 0x000000ffff087224 */ /* 0x000fe200078e000b */
[C---:B------:R-:W-:Y:S01]  /*3520*/  ISETP.GT.U32.AND P2, PT, R6.reuse, R10, PT ;  /* 0x0000000a0600720c */ /* 0x040fe20003f44070 */
[----:B0-----:R-:W-:Y:S01]  /*3530*/  IMAD.MOV.U32 R0, RZ, RZ, R13 ;  /* 0x000000ffff007224 */ /* 0x001fe200078e000d */
[C---:B------:R-:W-:Y:S01]  /*3540*/  ISETP.GT.U32.AND P5, PT, R6.reuse, R14, PT ;  /* 0x0000000e0600720c */ /* 0x040fe20003fa4070 */
[----:B------:R-:W-:Y:S01]  /*3550*/  @!P1 IMAD.MOV R8, RZ, RZ, -R8 ;  /* 0x000000ffff089224 */ /* 0x000fe200078e0a08 */
[----:B------:R-:W-:Y:S01]  /*3560*/  IABS R15, R4 ;  /* 0x00000004000f7213 */ /* 0x000fe20000000000 */
[----:B------:R-:W-:Y:S01]  /*3570*/  @!P6 IMAD.MOV R0, RZ, RZ, -R0 ;  /* 0x000000ffff00e224 */ /* 0x000fe200078e0a00 */
[----:B------:R-:W-:Y:S01]  /*3580*/  ISETP.GT.U32.AND P6, PT, R6, R5, PT ;  /* 0x000000050600720c */ /* 0x000fe20003fc4070 */
[--C-:B------:R-:W-:Y:S01]  /*3590*/  @!P3 IMAD.IADD R2, R2, 0x1, -R6.reuse ;  /* 0x000000010202b824 */ /* 0x100fe200078e0a06 */
[----:B------:R-:W-:Y:S01]  /*35a0*/  ISETP.GE.AND P1, PT, R12, RZ, PT ;  /* 0x000000ff0c00720c */ /* 0x000fe20003f26270 */
[----:B------:R-:W-:Y:S01]  /*35b0*/  IMAD.MOV.U32 R11, RZ, RZ, R15 ;  /* 0x000000ffff0b7224 */ /* 0x000fe200078e000f */
[----:B------:R-:W-:Y:S01]  /*35c0*/  IADD3 R13, R7, 0x46, RZ ;  /* 0x00000046070d7810 */ /* 0x000fe20007ffe0ff */
[----:B------:R-:W-:Y:S01]  /*35d0*/  STL [R1+0xe8], R8 ;  /* 0x0000e80801007387 */ /* 0x000fe20000100800 */
[----:B------:R-:W-:Y:S01]  /*35e0*/  ISETP.GE.AND P3, PT, R3, RZ, PT ;  /* 0x000000ff0300720c */ /* 0x000fe20003f66270 */
[----:B------:R-:W-:Y:S01]  /*35f0*/  IMAD.HI.U32 R12, R23, R11, RZ ;  /* 0x0000000b170c7227 */ /* 0x000fe200078e00ff */
[----:B------:R-:W-:Y:S01]  /*3600*/  IABS R15, R13 ;  /* 0x0000000d000f7213 */ /* 0x000fe20000000000 */
[----:B------:R0:W-:Y:S01]  /*3610*/  STL [R1+0xec], R0 ;  /* 0x0000ec0001007387 */ /* 0x0001e20000100800 */
[----:B------:R-:W-:Y:S01]  /*3620*/  IADD3 R3, R7, 0x45, RZ ;  /* 0x0000004507037810 */ /* 0x000fe20007ffe0ff */
[--C-:B------:R-:W-:Y:S01]  /*3630*/  @!P2 IMAD.IADD R10, R10, 0x1, -R6.reuse ;  /* 0x000000010a0aa824 */ /* 0x100fe200078e0a06 */
[----:B------:R-:W-:Y:S01]  /*3640*/  ISETP.GE.AND P2, PT, R4, RZ, PT ;  /* 0x000000ff0400720c */ /* 0x000fe20003f46270 */
[--C-:B------:R-:W-:Y:S01]  /*3650*/  @!P6 IMAD.IADD R5, R5, 0x1, -R6.reuse ;  /* 0x000000010505e824 */ /* 0x100fe200078e0a06 */
[C---:B------:R-:W-:Y:S01]  /*3660*/  IADD3 R4, R7.reuse, 0x43, RZ ;  /* 0x0000004307047810 */ /* 0x040fe20007ffe0ff */
[----:B------:R-:W-:Y:S01]  /*3670*/  @!P5 IMAD.IADD R14, R14, 0x1, -R6 ;  /* 0x000000010e0ed824 */ /* 0x000fe200078e0a06 */
[C---:B------:R-:W-:Y:S01]  /*3680*/  ISETP.GT.U32.AND P5, PT, R6.reuse, R10, PT ;  /* 0x0000000a0600720c */ /* 0x040fe20003fa4070 */
[----:B------:R-:W-:Y:S01]  /*3690*/  IMAD.MOV R12, RZ, RZ, -R12 ;  /* 0x000000ffff0c7224 */ /* 0x000fe200078e0a0c */
[----:B------:R-:W-:Y:S01]  /*36a0*/  IABS R17, R4 ;  /* 0x0000000400117213 */ /* 0x000fe20000000000 */
[----:B0-----:R-:W-:Y:S01]  /*36b0*/  IMAD.MOV.U32 R0, RZ, RZ, R2 ;  /* 0x000000ffff007224 */ /* 0x001fe200078e0002 */
[C---:B------:R-:W-:Y:S01]  /*36c0*/  ISETP.GT.U32.AND P6, PT, R6.reuse, R14, PT ;  /* 0x0000000e0600720c */ /* 0x040fe20003fc4070 */
[C---:B------:R-:W-:Y:S01]  /*36d0*/  IMAD R11, R6.reuse, R12, R11 ;  /* 0x0000000c060b7224 */ /* 0x040fe200078e020b */
[----:B------:R-:W-:Y:S01]  /*36e0*/  IADD3 R2, R7, 0x44, RZ ;  /* 0x0000004407027810 */ /* 0x000fe20007ffe0ff */
[----:B------:R-:W-:Y:S01]  /*36f0*/  @!P4 IMAD.MOV R0, RZ, RZ, -R0 ;  /* 0x000000ffff00c224 */ /* 0x000fe200078e0a00 */
[----:B------:R-:W-:Y:S01]  /*3700*/  ISETP.GT.U32.AND P4, PT, R6, R5, PT ;  /* 0x000000050600720c */ /* 0x000fe20003f84070 */
[----:B------:R-:W-:Y:S01]  /*3710*/  IMAD.HI.U32 R12, R23, R15, RZ ;  /* 0x0000000f170c7227 */ /* 0x000fe200078e00ff */
[----:B------:R-:W-:-:S02]  /*3720*/  IABS R16, R3 ;  /* 0x0000000300107213 */ /* 0x000fc40000000000 */
[----:B------:R0:W-:Y:S01]  /*3730*/  STL [R1+0xf4], R0 ;  /* 0x0000f40001007387 */ /* 0x0001e20000100800 */
[----:B------:R-:W-:Y:S02]  /*3740*/  IMAD.MOV R12, RZ, RZ, -R12 ;  /* 0x000000ffff0c7224 */ /* 0x000fe400078e0a0c */
[--C-:B------:R-:W-:Y:S01]  /*3750*/  @!P5 IMAD.IADD R10, R10, 0x1, -R6.reuse ;  /* 0x000000010a0ad824 */ /* 0x100fe200078e0a06 */
[C---:B------:R-:W-:Y:S01]  /*3760*/  ISETP.GT.U32.AND P5, PT, R6.reuse, R11, PT ;  /* 0x0000000b0600720c */ /* 0x040fe20003fa4070 */
[----:B------:R-:W-:Y:S01]  /*3770*/  IMAD R15, R6, R12, R15 ;  /* 0x0000000c060f7224 */ /* 0x000fe200078e020f */
[----:B------:R-:W-:Y:S01]  /*3780*/  IABS R12, R2 ;  /* 0x00000002000c7213 */ /* 0x000fe20000000000 */
[--C-:B------:R-:W-:Y:S02]  /*3790*/  @!P6 IMAD.IADD R14, R14, 0x1, -R6.reuse ;  /* 0x000000010e0ee824 */ /* 0x100fe400078e0a06 */
[----:B------:R-:W-:Y:S01]  /*37a0*/  @!P4 IMAD.IADD R5, R5, 0x1, -R6 ;  /* 0x000000010505c824 */ /* 0x000fe200078e0a06 */
[----:B------:R-:W-:Y:S01]  /*37b0*/  ISETP.GE.AND P4, PT, R13, RZ, PT ;  /* 0x000000ff0d00720c */ /* 0x000fe20003f86270 */
[----:B------:R-:W-:Y:S01]  /*37c0*/  IMAD.MOV.U32 R13, RZ, RZ, R17 ;  /* 0x000000ffff0d7224 */ /* 0x000fe200078e0011 */
[----:B------:R-:W-:Y:S01]  /*37d0*/  ISETP.GT.U32.AND P6, PT, R6, R15, PT ;  /* 0x0000000f0600720c */ /* 0x000fe20003fc4070 */
[----:B------:R-:W-:-:S04]  /*37e0*/  IMAD.HI.U32 R17, R23, R16, RZ ;  /* 0x0000001017117227 */ /* 0x000fc800078e00ff */
[----:B0-----:R-:W-:Y:S02]  /*37f0*/  IMAD.MOV.U32 R0, RZ, RZ, R10 ;  /* 0x000000ffff007224 */ /* 0x001fe400078e000a */
[----:B------:R-:W-:-:S04]  /*3800*/  IMAD.HI.U32 R18, R23, R12, RZ ;  /* 0x0000000c17127227 */ /* 0x000fc800078e00ff */
[----:B------:R-:W-:Y:S02]  /*3810*/  IMAD.MOV R17, RZ, RZ, -R17 ;  /* 0x000000ffff117224 */ /* 0x000fe400078e0a11 */
[----:B------:R-:W-:Y:S02]  /*3820*/  @!P0 IMAD.MOV R0, RZ, RZ, -R0 ;  /* 0x000000ffff008224 */ /* 0x000fe400078e0a00 */
[----:B------:R-:W-:Y:S02]  /*3830*/  IMAD.MOV R10, RZ, RZ, -R18 ;  /* 0x000000ffff0a7224 */ /* 0x000fe400078e0a12 */
[C---:B------:R-:W-:Y:S01]  /*3840*/  IMAD R16, R6.reuse, R17, R16 ;  /* 0x0000001106107224 */ /* 0x040fe200078e0210 */
[----:B------:R0:W-:Y:S01]  /*3850*/  STL [R1+0xe4], R0 ;  /* 0x0000e40001007387 */ /* 0x0001e20000100800 */
[----:B------:R-:W-:Y:S01]  /*3860*/  IMAD.MOV.U32 R8, RZ, RZ, R14 ;  /* 0x000000ffff087224 */ /* 0x000fe200078e000e */
[----:B------:R-:W-:Y:S01]  /*3870*/  IADD3 R17, R7, 0x42, RZ ;  /* 0x0000004207117810 */ /* 0x000fe20007ffe0ff */
[----:B------:R-:W-:Y:S01]  /*3880*/  @!P6 IMAD.IADD R15, R15, 0x1, -R6 ;  /* 0x000000010f0fe824 */ /* 0x000fe200078e0a06 */
[----:B------:R-:W-:Y:S01]  /*3890*/  IADD3 R14, R7, 0x3e, RZ ;  /* 0x0000003e070e7810 */ /* 0x000fe20007ffe0ff */
[----:B------:R-:W-:-:S02]  /*38a0*/  IMAD R12, R6, R10, R12 ;  /* 0x0000000a060c7224 */ /* 0x000fc400078e020c */
[----:B------:R-:W-:Y:S01]  /*38b0*/  @!P1 IMAD.MOV R8, RZ, RZ, -R8 ;  /* 0x000000ffff089224 */ /* 0x000fe200078e0a08 */
[C---:B------:R-:W-:Y:S01]  /*38c0*/  ISETP.GT.U32.AND P1, PT, R6.reuse, R16, PT ;  /* 0x000000100600720c */ /* 0x040fe20003f24070 */
[----:B------:R-:W-:Y:S01]  /*38d0*/  @!P5 IMAD.IADD R11, R11, 0x1, -R6 ;  /* 0x000000010b0bd824 */ /* 0x000fe200078e0a06 */
[----:B------:R-:W-:Y:S01]  /*38e0*/  ISETP.GE.AND P5, PT, R3, RZ, PT ;  /* 0x000000ff0300720c */ /* 0x000fe20003fa6270 */
[----:B0-----:R-:W-:Y:S01]  /*38f0*/  IMAD.MOV.U32 R0, RZ, RZ, R5 ;  /* 0x000000ffff007224 */ /* 0x001fe200078e0005 */
[C---:B------:R-:W-:Y:S01]  /*3900*/  ISETP.GT.U32.AND P6, PT, R6.reuse, R15, PT ;  /* 0x0000000f0600720c */ /* 0x040fe20003fc4070 */
[----:B------:R-:W-:Y:S01]  /*3910*/  IMAD.HI.U32 R3, R23, R13, RZ ;  /* 0x0000000d17037227 */ /* 0x000fe200078e00ff */
[C---:B------:R-:W-:Y:S01]  /*3920*/  ISETP.GT.U32.AND P0, PT, R6.reuse, R11, PT ;  /* 0x0000000b0600720c */ /* 0x040fe20003f04070 */
[----:B------:R-:W-:Y:S02]  /*3930*/  STL [R1+0xcc], R8 ;  /* 0x0000cc0801007387 */ /* 0x000fe40000100800 */
[----:B------:R-:W-:Y:S01]  /*3940*/  @!P3 IMAD.MOV R0, RZ, RZ, -R0 ;  /* 0x000000ffff00b224 */ /* 0x000fe200078e0a00 */
[----:B------:R-:W-:Y:S01]  /*3950*/  ISETP.GT.U32.AND P3, PT, R6, R12, PT ;  /* 0x0000000c0600720c */ /* 0x000fe20003f64070 */
[----:B------:R-:W-:-:S02]  /*3960*/  IMAD.MOV R3, RZ, RZ, -R3 ;  /* 0x000000ffff037224 */ /* 0x000fc400078e0a03 */
[--C-:B------:R-:W-:Y:S01]  /*3970*/  @!P1 IMAD.IADD R16, R16, 0x1, -R6.reuse ;  /* 0x0000000110109824 */ /* 0x100fe200078e0a06 */
[----:B------:R0:W-:Y:S01]  /*3980*/  STL [R1+0xd0], R0 ;  /* 0x0000d00001007387 */ /* 0x0001e20000100800 */
[----:B------:R-:W-:Y:S01]  /*3990*/  IMAD R13, R6, R3, R13 ;  /* 0x00000003060d7224 */ /* 0x000fe200078e020d */
[----:B------:R-:W-:Y:S01]  /*39a0*/  IABS R3, R17 ;  /* 0x0000001100037213 */ /* 0x000fe20000000000 */
[--C-:B------:R-:W-:Y:S01]  /*39b0*/  @!P6 IMAD.IADD R15, R15, 0x1, -R6.reuse ;  /* 0x000000010f0fe824 */ /* 0x100fe200078e0a06 */
[----:B------:R-:W-:Y:S01]  /*39c0*/  ISETP.GE.AND P1, PT, R4, RZ, PT ;  /* 0x000000ff0400720c */ /* 0x000fe20003f26270 */
[--C-:B------:R-:W-:Y:S01]  /*39d0*/  @!P0 IMAD.IADD R11, R11, 0x1, -R6.reuse ;  /* 0x000000010b0b8824 */ /* 0x100fe200078e0a06 */
[----:B------:R-:W-:Y:S01]  /*39e0*/  ISETP.GT.U32.AND P6, PT, R6, R13, PT ;  /* 0x0000000d0600720c */ /* 0x000fe20003fc4070 */
[----:B------:R-:W-:Y:S01]  /*39f0*/  IMAD.HI.U32 R10, R23, R3, RZ ;  /* 0x00000003170a7227 */ /* 0x000fe200078e00ff */
[----:B------:R-:W-:Y:S02]  /*3a00*/  ISETP.GE.AND P0, PT, R2, RZ, PT ;  /* 0x000000ff0200720c */ /* 0x000fe40003f06270 */
[C---:B------:R-:W-:Y:S01]  /*3a10*/  IADD3 R2, R7.reuse, 0x41, RZ ;  /* 0x0000004107027810 */ /* 0x040fe20007ffe0ff */
[----:B------:R-:W-:Y:S01]  /*3a20*/  @!P3 IMAD.IADD R12, R12, 0x1, -R6 ;  /* 0x000000010c0cb824 */ /* 0x000fe200078e0a06 */
[C---:B------:R-:W-:Y:S01]  /*3a30*/  ISETP.GT.U32.AND P3, PT, R6.reuse, R16, PT ;  /* 0x000000100600720c */ /* 0x040fe20003f64070 */
[----:B------:R-:W-:Y:S01]  /*3a40*/  IMAD.MOV R10, RZ, RZ, -R10 ;  /* 0x000000ffff0a7224 */ /* 0x000fe200078e0a0a */
[----:B------:R-:W-:Y:S01]  /*3a50*/  IABS R5, R2 ;  /* 0x0000000200057213 */ /* 0x000fe20000000000 */
[----:B0-----:R-:W-:Y:S01]  /*3a60*/  IMAD.MOV.U32 R0, RZ, RZ, R11 ;  /* 0x000000ffff007224 */ /* 0x001fe200078e000b */
[C---:B------:R-:W-:Y:S01]  /*3a70*/  IADD3 R4, R7.reuse, 0x40, RZ ;  /* 0x0000004007047810 */ /* 0x040fe20007ffe0ff */
[C---:B------:R-:W-:Y:S01]  /*3a80*/  IMAD R3, R6.reuse, R10, R3 ;  /* 0x0000000a06037224 */ /* 0x040fe200078e0203 */
[----:B------:R-:W-:Y:S01]  /*3a90*/  IADD3 R10, R7, 0x3f, RZ ;  /* 0x0000003f070a7810 */ /* 0x000fe20007ffe0ff */
[----:B------:R-:W-:Y:S01]  /*3aa0*/  @!P6 IMAD.IADD R13, R13, 0x1, -R6 ;  /* 0x000000010d0de824 */ /* 0x000fe200078e0a06 */
[----:B------:R-:W-:Y:S01]  /*3ab0*/  ISETP.GT.U32.AND P6, PT, R6, R12, PT ;  /* 0x0000000c0600720c */ /* 0x000fe20003fc4070 */
[----:B------:R-:W-:Y:S01]  /*3ac0*/  IMAD.HI.U32 R11, R23, R5, RZ ;  /* 0x00000005170b7227 */ /* 0x000fe200078e00ff */
[----:B------:R-:W-:-:S03]  /*3ad0*/  IABS R19, R4 ;  /* 0x0000000400137213 */ /* 0x000fc60000000000 */
[----:B------:R-:W-:Y:S01]  /*3ae0*/  @!P3 IMAD.IADD R16, R16, 0x1, -R6 ;  /* 0x000000011010b824 */ /* 0x000fe200078e0a06 */
[C---:B------:R-:W-:Y:S01]  /*3af0*/  ISETP.GT.U32.AND P3, PT, R6.reuse, R3, PT ;  /* 0x000000030600720c */ /* 0x040fe20003f64070 */
[----:B------:R-:W-:Y:S02]  /*3b00*/  IMAD.MOV R11, RZ, RZ, -R11 ;  /* 0x000000ffff0b7224 */ /* 0x000fe400078e0a0b */
[----:B------:R-:W-:Y:S01]  /*3b10*/  @!P2 IMAD.MOV R0, RZ, RZ, -R0 ;  /* 0x000000ffff00a224 */ /* 0x000fe200078e0a00 */
[C---:B------:R-:W-:Y:S01]  /*3b20*/  ISETP.GT.U32.AND P2, PT, R6.reuse, R13, PT ;  /* 0x0000000d0600720c */ /* 0x040fe20003f44070 */
[----:B------:R-:W-:Y:S01]  /*3b30*/  IMAD R5, R6, R11, R5 ;  /* 0x0000000b06057224 */ /* 0x000fe200078e0205 */
[----:B------:R-:W-:Y:S01]  /*3b40*/  IABS R11, R10 ;  /* 0x0000000a000b7213 */ /* 0x000fe20000000000 */
[----:B------:R-:W-:Y:S01]  /*3b50*/  @!P6 IMAD.IADD R12, R12, 0x1, -R6 ;  /* 0x000000010c0ce824 */ /* 0x000fe200078e0a06 */
[----:B------:R0:W-:Y:S01]  /*3b60*/  STL [R1+0xd4], R0 ;  /* 0x0000d40001007387 */ /* 0x0001e20000100800 */
[----:B------:R-:W-:Y:S01]  /*3b70*/  IMAD.MOV.U32 R8, RZ, RZ, R15 ;  /* 0x000000ffff087224 */ /* 0x000fe200078e000f */
[----:B------:R-:W-:Y:S01]  /*3b80*/  ISETP.GT.U32.AND P6, PT, R6, R5, PT ;  /* 0x000000050600720c */ /* 0x000fe20003fc4070 */
[----:B------:R-:W-:-:S04]  /*3b90*/  IMAD.HI.U32 R20, R23, R19, RZ ;  /* 0x0000001317147227 */ /* 0x000fc800078e00ff */
[----:B------:R-:W-:Y:S01]  /*3ba0*/  @!P3 IMAD.IADD R3, R3, 0x1, -R6 ;  /* 0x000000010303b824 */ /* 0x000fe200078e0a06 */
[----:B------:R-:W-:Y:S01]  /*3bb0*/  ISETP.GE.AND P3, PT, R2, RZ, PT ;  /* 0x000000ff0200720c */ /* 0x000fe20003f66270 */
[----:B------:R-:W-:Y:S02]  /*3bc0*/  @!P4 IMAD.MOV R8, RZ, RZ, -R8 ;  /* 0x000000ffff08c224 */ /* 0x000fe400078e0a08 */
[----:B------:R-:W-:Y:S01]  /*3bd0*/  IMAD.MOV R20, RZ, RZ, -R20 ;  /* 0x000000ffff147224 */ /* 0x000fe200078e0a14 */
[----:B------:R-:W-:Y:S01]  /*3be0*/  ISETP.GT.U32.AND P4, PT, R6, R3, PT ;  /* 0x000000030600720c */ /* 0x000fe20003f84070 */
[----:B------:R-:W-:Y:S01]  /*3bf0*/  IMAD.HI.U32 R18, R23, R11, RZ ;  /* 0x0000000b17127227 */ /* 0x000fe200078e00ff */
[----:B------:R1:W-:Y:S03]  /*3c00*/  STL [R1+0xc8], R8 ;  /* 0x0000c80801007387 */ /* 0x0003e60000100800 */
[----:B0-----:R-:W-:-:S02]  /*3c10*/  IMAD.MOV.U32 R0, RZ, RZ, R16 ;  /* 0x000000ffff007224 */ /* 0x001fc400078e0010 */
[C---:B------:R-:W-:Y:S02]  /*3c20*/  IMAD R2, R6.reuse, R20, R19 ;  /* 0x0000001406027224 */ /* 0x040fe400078e0213 */
[----:B------:R-:W-:Y:S02]  /*3c30*/  IMAD.MOV R18, RZ, RZ, -R18 ;  /* 0x000000ffff127224 */ /* 0x000fe400078e0a12 */
[----:B------:R-:W-:Y:S02]  /*3c40*/  @!P5 IMAD.MOV R0, RZ, RZ, -R0 ;  /* 0x000000ffff00d224 */ /* 0x000fe400078e0a00 */
[----:B-1----:R-:W-:Y:S02]  /*3c50*/  IMAD.MOV.U32 R8, RZ, RZ, R12 ;  /* 0x000000ffff087224 */ /* 0x002fe400078e000c */
[--C-:B------:R-:W-:Y:S01]  /*3c60*/  @!P2 IMAD.IADD R13, R13, 0x1, -R6.reuse ;  /* 0x000000010d0da824 */ /* 0x100fe200078e0a06 */
[----:B------:R0:W-:Y:S01]  /*3c70*/  STL [R1+0xc4], R0 ;  /* 0x0000c40001007387 */ /* 0x0001e20000100800 */
[--C-:B------:R-:W-:Y:S01]  /*3c80*/  @!P6 IMAD.IADD R5, R5, 0x1, -R6.reuse ;  /* 0x000000010505e824 */ /* 0x100fe200078e0a06 */
[C---:B------:R-:W-:Y:S01]  /*3c90*/  ISETP.GT.U32.AND P6, PT, R6.reuse, R2, PT ;  /* 0x000000020600720c */ /* 0x040fe20003fc4070 */
[C---:B------:R-:W-:Y:S01]  /*3ca0*/  IMAD R12, R6.reuse, R18, R11 ;  /* 0x00000012060c7224 */ /* 0x040fe200078e020b */
[----:B------:R-:W-:Y:S01]  /*3cb0*/  ISETP.GE.AND P2, PT, R17, RZ, PT ;  /* 0x000000ff1100720c */ /* 0x000fe20003f46270 */
[----:B------:R-:W-:Y:S01]  /*3cc0*/  @!P4 IMAD.IADD R3, R3, 0x1, -R6 ;  /* 0x000000010303c824 */ /* 0x000fe200078e0a06 */
[C---:B------:R-:W-:Y:S01]  /*3cd0*/  ISETP.GT.U32.AND P5, PT, R6.reuse, R5, PT ;  /* 0x000000050600720c */ /* 0x040fe20003fa4070 */
[----:B------:R-:W-:Y:S01]  /*3ce0*/  @!P0 IMAD.MOV R8, RZ, RZ, -R8 ;  /* 0x000000ffff088224 */ /* 0x000fe200078e0a08 */
[----:B------:R-:W-:Y:S01]  /*3cf0*/  ISETP.GT.U32.AND P4, PT, R6, R12, PT ;  /* 0x0000000c0600720c */ /* 0x000fe20003f84070 */
[----:B0-----:R-:W-:Y:S01]  /*3d00*/  IMAD.MOV.U32 R0, RZ, RZ, R13 ;  /* 0x000000ffff007224 */ /* 0x001fe200078e000d */
[----:B------:R-:W-:-:S02]  /*3d10*/  IABS R17, R14 ;  /* 0x0000000e00117213 */ /* 0x000fc40000000000 */
[----:B------:R-:W-:Y:S01]  /*3d20*/  STL [R1+0xc0], R8 ;  /* 0x0000c00801007387 */ /* 0x000fe20000100800 */
[----:B------:R-:W-:Y:S01]  /*3d30*/  ISETP.GE.AND P0, PT, R4, RZ, PT ;  /* 0x000000ff0400720c */ /* 0x000fe20003f06270 */
[----:B------:R-:W-:Y:S01]  /*3d40*/  @!P1 IMAD.MOV R0, RZ, RZ, -R0 ;  /* 0x000000ffff009224 */ /* 0x000fe200078e0a00 */
[----:B------:R-:W-:Y:S01]  /*3d50*/  ISETP.GE.AND P1, PT, R10, RZ, PT ;  /* 0x000000ff0a00720c */ /* 0x000fe20003f26270 */
[--C-:B------:R-:W-:Y:S01]  /*3d60*/  @!P6 IMAD.IADD R2, R2, 0x1, -R6.reuse ;  /* 0x000000010202e824 */ /* 0x100fe200078e0a06 */
[----:B------:R-:W-:Y:S01]  /*3d70*/  IADD3 R10, R7, 0x3d, RZ ;  /* 0x0000003d070a7810 */ /* 0x000fe20007ffe0ff */
[----:B------:R-:W-:Y:S01]  /*3d80*/  IMAD.HI.U32 R4, R23, R17, RZ ;  /* 0x0000001117047227 */ /* 0x000fe200078e00ff */
[----:B------:R0:W-:Y:S01]  /*3d90*/  STL [R1+0xbc], R0 ;  /* 0x0000bc0001007387 */ /* 0x0001e20000100800 */
[----:B------:R-:W-:Y:S02]  /*3da0*/  IADD3 R11, R7, 0x3c, RZ ;  /* 0x0000003c070b7810 */ /* 0x000fe40007ffe0ff */
[----:B------:R-:W-:Y:S01]  /*3db0*/  IABS R19, R10 ;  /* 0x0000000a00137213 */ /* 0x000fe20000000000 */
[----:B------:R-:W-:Y:S01]  /*3dc0*/  @!P4 IMAD.IADD R12, R12, 0x1, -R6 ;  /* 0x000000010c0cc824 */ /* 0x000fe200078e0a06 */
[----:B------:R-:W-:Y:S01]  /*3dd0*/  ISETP.GT.U32.AND P4, PT, R6, R2, PT ;  /* 0x000000020600720c */ /* 0x000fe20003f84070 */
[----:B------:R-:W-:Y:S01]  /*3de0*/  IMAD.MOV R4, RZ, RZ, -R4 ;  /* 0x000000ffff047224 */ /* 0x000fe200078e0a04 */
[----:B------:R-:W-:Y:S01]  /*3df0*/  ISETP.GE.AND P6, PT, R10, RZ, PT ;  /* 0x000000ff0a00720c */ /* 0x000fe20003fc6270 */
[----:B------:R-:W-:Y:S01]  /*3e00*/  @!P5 IMAD.IADD R5, R5, 0x1, -R6 ;  /* 0x000000010505d824 */ /* 0x000fe200078e0a06 */
[----:B------:R-:W-:Y:S01]  /*3e10*/  IADD3 R10, R7, 0x3b, RZ ;  /* 0x0000003b070a7810 */ /* 0x000fe20007ffe0ff */
[----:B0-----:R-:W-:Y:S01]  /*3e20*/  IMAD.MOV.U32 R0, RZ, RZ, R3 ;  /* 0x000000ffff007224 */ /* 0x001fe200078e0003 */
[----:B------:R-:W-:Y:S01]  /*3e30*/  IABS R15, R11 ;  /* 0x0000000b000f7213 */ /* 0x000fe20000000000 */
[----:B------:R-:W-:Y:S01]  /*3e40*/  IMAD.HI.U32 R3, R23, R19, RZ ;  /* 0x0000001317037227 */ /* 0x000fe200078e00ff */
[----:B------:R-:W-:-:S02]  /*3e50*/  IABS R18, R10 ;  /* 0x0000000a00127213 */ /* 0x000fc40000000000 */
[----:B------:R-:W-:Y:S01]  /*3e60*/  ISETP.GE.AND P5, PT, R14, RZ, PT ;  /* 0x000000ff0e00720c */ /* 0x000fe20003fa6270 */
[----:B------:R-:W-:Y:S01]  /*3e70*/  @!P2 IMAD.MOV R0, RZ, RZ, -R0 ;  /* 0x000000ffff00a224 */ /* 0x000fe200078e0a00 */
[C---:B------:R-:W-:Y:S01]  /*3e80*/  ISETP.GT.U32.AND P2, PT, R6.reuse, R12, PT ;  /* 0x0000000c0600720c */ /* 0x040fe20003f44070 */
[----:B------:R-:W-:Y:S01]  /*3e90*/  IMAD R20, R6, R4, R17 ;  /* 0x0000000406147224 */ /* 0x000fe200078e0211 */
[C---:B------:R-:W-:Y:S01]  /*3ea0*/  IADD3 R4, R7.reuse, 0x3a, RZ ;  /* 0x0000003a07047810 */ /* 0x040fe20007ffe0ff */
[----:B------:R-:W-:Y:S01]  /*3eb0*/  IMAD.MOV R3, RZ, RZ, -R3 ;  /* 0x000000ffff037224 */ /* 0x000fe200078e0a03 */
[----:B------:R0:W-:Y:S01]  /*3ec0*/  STL [R1+0xb4], R0 ;  /* 0x0000b40001007387 */ /* 0x0001e20000100800 */
[----:B------:R-:W-:Y:S01]  /*3ed0*/  @!P4 IMAD.IADD R2, R2, 0x1, -R6 ;  /* 0x000000010202c824 */ /* 0x000fe200078e0a06 */
[----:B------:R-:W-:Y:S01]  /*3ee0*/  IABS R17, R4 ;  /* 0x0000000400117213 */ /* 0x000fe20000000000 */
[----:B------:R-:W-:Y:S01]  /*3ef0*/  IMAD R19, R6, R3, R19 ;  /* 0x0000000306137224 */ /* 0x000fe200078e0213 */
[----:B------:R-:W-:Y:S01]  /*3f00*/  IADD3 R14, R7, 0x36, RZ ;  /* 0x00000036070e7810 */ /* 0x000fe20007ffe0ff */
[----:B------:R-:W-:-:S03]  /*3f10*/  IMAD.HI.U32 R3, R23, R15, RZ ;  /* 0x0000000f17037227 */ /* 0x000fc600078e00ff */
[----:B------:R-:W-:Y:S01]  /*3f20*/  ISETP.GT.U32.AND P4, PT, R6, R19, PT ;  /* 0x000000130600720c */ /* 0x000fe20003f84070 */
[----:B------:R-:W-:Y:S01]  /*3f30*/  @!P2 IMAD.IADD R12, R12, 0x1, -R6 ;  /* 0x000000010c0ca824 */ /* 0x000fe200078e0a06 */
[----:B------:R-:W-:Y:S01]  /*3f40*/  ISETP.GE.AND P2, PT, R11, RZ, PT ;  /* 0x000000ff0b00720c */ /* 0x000fe20003f46270 */
[----:B0-----:R-:W-:Y:S02]  /*3f50*/  IMAD.MOV.U32 R0, RZ, RZ, R5 ;  /* 0x000000ffff007224 */ /* 0x001fe400078e0005 */
[----:B------:R-:W-:-:S04]  /*3f60*/  IMAD.HI.U32 R5, R23, R18, RZ ;  /* 0x0000001217057227 */ /* 0x000fc800078e00ff */
[----:B------:R-:W-:Y:S01]  /*3f70*/  @!P3 IMAD.MOV R0, RZ, RZ, -R0 ;  /* 0x000000ffff00b224 */ /* 0x000fe200078e0a00 */
[----:B------:R-:W-:Y:S01]  /*3f80*/  ISETP.GT.U32.AND P3, PT, R6, R20, PT ;  /* 0x000000140600720c */ /* 0x000fe20003f64070 */
[----:B------:R-:W-:Y:S02]  /*3f90*/  IMAD.MOV R11, RZ, RZ, -R3 ;  /* 0x000000ffff0b7224 */ /* 0x000fe400078e0a03 */
[----:B------:R-:W-:Y:S01]  /*3fa0*/  @!P4 IMAD.IADD R19, R19, 0x1, -R6 ;  /* 0x000000011313c824 */ /* 0x000fe200078e0a06 */
[----:B------:R0:W-:Y:S01]  /*3fb0*/  STL [R1+0xac], R0 ;  /* 0x0000ac0001007387 */ /* 0x0001e20000100800 */
[----:B------:R-:W-:-:S04]  /*3fc0*/  IMAD.HI.U32 R3, R23, R17, RZ ;  /* 0x0000001117037227 */ /* 0x000fc800078e00ff */
[----:B------:R-:W-:Y:S02]  /*3fd0*/  IMAD.MOV R5, RZ, RZ, -R5 ;  /* 0x000000ffff057224 */ /* 0x000fe400078e0a05 */
[----:B------:R-:W-:Y:S01]  /*3fe0*/  IMAD R15, R6, R11, R15 ;  /* 0x0000000b060f7224 */ /* 0x000fe200078e020f */
[C---:B------:R-:W-:Y:S01]  /*3ff0*/  IADD3 R11, R7.reuse, 0x39, RZ ;  /* 0x00000039070b7810 */ /* 0x040fe20007ffe0ff */
        /* <DEDUP_REMOVED lines=9> */
[----:B------:R-:W-:Y:S01]  /*4090*/  IABS R5, R14 ;  /* 0x0000000e00057213 */ /* 0x000fe20000000000 */
[----:B------:R-:W-:Y:S01]  /*40a0*/  IMAD R17, R6, R3, R17 ;  /* 0x0000000306117224 */ /* 0x000fe200078e0211 */
[----:B------:R0:W-:Y:S01]  /*40b0*/  STL [R1+0xa0], R0 ;  /* 0x0000a00001007387 */ /* 0x0001e20000100800 */
[----:B------:R-:W-:Y:S01]  /*40c0*/  IADD3 R3, R7, 0x38, RZ ;  /* 0x0000003807037810 */ /* 0x000fe20007ffe0ff */
[----:B------:R-:W-:-:S03]  /*40d0*/  IMAD.HI.U32 R16, R23, R13, RZ ;  /* 0x0000000d17107227 */ /* 0x000fc600078e00ff */
[----:B------:R-:W-:Y:S01]  /*40e0*/  IABS R2, R3 ;  /* 0x0000000300027213 */ /* 0x000fe20000000000 */
[----:B------:R-:W-:Y:S02]  /*40f0*/  IMAD.MOV R16, RZ, RZ, -R16 ;  /* 0x000000ffff107224 */ /* 0x000fe400078e0a10 */
[----:B------:R-:W-:Y:S01]  /*4100*/  @!P4 IMAD.IADD R20, R20, 0x1, -R6 ;  /* 0x000000011414c824 */ /* 0x000fe200078e0a06 */
[C---:B------:R-:W-:Y:S01]  /*4110*/  ISETP.GT.U32.AND P4, PT, R6.reuse, R18, PT ;  /* 0x000000120600720c */ /* 0x040fe20003f84070 */
[----:B0-----:R-:W-:Y:S01]  /*4120*/  IMAD.MOV.U32 R0, RZ, RZ, R12 ;  /* 0x000000ffff007224 */ /* 0x001fe200078e000c */
[----:B------:R-:W-:Y:S01]  /*4130*/  IADD3 R12, R7, 0x37, RZ ;  /* 0x00000037070c7810 */ /* 0x000fe20007ffe0ff */
[----:B------:R-:W-:Y:S01]  /*4140*/  @!P0 IMAD.IADD R19, R19, 0x1, -R6 ;  /* 0x0000000113138824 */ /* 0x000fe200078e0a06 */
[C---:B------:R-:W-:Y:S01]  /*4150*/  ISETP.GT.U32.AND P0, PT, R6.reuse, R17, PT ;  /* 0x000000110600720c */ /* 0x040fe20003f04070 */
[----:B------:R-:W-:Y:S01]  /*4160*/  @!P1 IMAD.MOV R0, RZ, RZ, -R0 ;  /* 0x000000ffff009224 */ /* 0x000fe200078e0a00 */
[C---:B------:R-:W-:Y:S01]  /*4170*/  ISETP.GT.U32.AND P1, PT, R6.reuse, R15, PT ;  /* 0x0000000f0600720c */ /* 0x040fe20003f24070 */
[----:B------:R-:W-:Y:S01]  /*4180*/  IMAD R13, R6, R16, R13 ;  /* 0x00000010060d7224 */ /* 0x000fe200078e020d */
[----:B------:R-:W-:Y:S01]  /*4190*/  IABS R10, R12 ;  /* 0x0000000c000a7213 */ /* 0x000fe20000000000 */
[----:B------:R-:W-:Y:S01]  /*41a0*/  IMAD.MOV.U32 R8, RZ, RZ, R20 ;  /* 0x000000ffff087224 */ /* 0x000fe200078e0014 */
[----:B------:R0:W-:Y:S01]  /*41b0*/  STL [R1+0xa4], R0 ;  /* 0x0000a40001007387 */ /* 0x0001e20000100800 */
[----:B------:R-:W-:-:S02]  /*41c0*/  IADD3 R20, R7, 0x2f, RZ ;  /* 0x0000002f07147810 */ /* 0x000fc40007ffe0ff */
[----:B------:R-:W-:Y:S02]  /*41d0*/  @!P4 IMAD.IADD R18, R18, 0x1, -R6 ;  /* 0x000000011212c824 */ /* 0x000fe400078e0a06 */
[----:B------:R-:W-:Y:S02]  /*41e0*/  @!P5 IMAD.MOV R8, RZ, RZ, -R8 ;  /* 0x000000ffff08d224 */ /* 0x000fe400078e0a08 */
[--C-:B------:R-:W-:Y:S01]  /*41f0*/  @!P0 IMAD.IADD R17, R17, 0x1, -R6.reuse ;  /* 0x0000000111118824 */ /* 0x100fe200078e0a06 */
[----:B------:R-:W-:Y:S01]  /*4200*/  ISETP.GT.U32.AND P0, PT, R6, R18, PT ;  /* 0x000000120600720c */ /* 0x000fe20003f04070 */
[----:B------:R-:W-:Y:S01]  /*4210*/  @!P1 IMAD.IADD R15, R15, 0x1, -R6 ;  /* 0x000000010f0f9824 */ /* 0x000fe200078e0a06 */
[----:B------:R-:W-:Y:S01]  /*4220*/  ISETP.GE.AND P1, PT, R4, RZ, PT ;  /* 0x000000ff0400720c */ /* 0x000fe20003f26270 */
[----:B------:R-:W-:Y:S01]  /*4230*/  IMAD.HI.U32 R4, R23, R2, RZ ;  /* 0x0000000217047227 */ /* 0x000fe200078e00ff */
[C---:B------:R-:W-:Y:S01]  /*4240*/  ISETP.GT.U32.AND P5, PT, R6.reuse, R17, PT ;  /* 0x000000110600720c */ /* 0x040fe20003fa4070 */
[----:B------:R-:W-:Y:S01]  /*4250*/  STL [R1+0x54], R8 ;  /* 0x0000540801007387 */ /* 0x000fe20000100800 */
[----:B------:R-:W-:Y:S01]  /*4260*/  ISETP.GT.U32.AND P4, PT, R6, R15, PT ;  /* 0x0000000f0600720c */ /* 0x000fe20003f84070 */
[----:B------:R-:W-:-:S02]  /*4270*/  IMAD.MOV R4, RZ, RZ, -R4 ;  /* 0x000000ffff047224 */ /* 0x000fc400078e0a04 */
[----:B0-----:R-:W-:Y:S02]  /*4280*/  IMAD.MOV.U32 R0, RZ, RZ, R19 ;  /* 0x000000ffff007224 */ /* 0x001fe400078e0013 */
[----:B------:R-:W-:Y:S01]  /*4290*/  IMAD R2, R6, R4, R2 ;  /* 0x0000000406027224 */ /* 0x000fe200078e0202 */
[----:B------:R-:W-:Y:S01]  /*42a0*/  IADD3 R4, R7, 0x35, RZ ;  /* 0x0000003507047810 */ /* 0x000fe20007ffe0ff */
[----:B------:R-:W-:Y:S02]  /*42b0*/  @!P0 IMAD.IADD R18, R18, 0x1, -R6 ;  /* 0x0000000112128824 */ /* 0x000fe400078e0a06 */
[----:B------:R-:W-:Y:S01]  /*42c0*/  @!P6 IMAD.MOV R0, RZ, RZ, -R0 ;  /* 0x000000ffff00e224 */ /* 0x000fe200078e0a00 */
[C---:B------:R-:W-:Y:S01]  /*42d0*/  ISETP.GT.U32.AND P0, PT, R6.reuse, R2, PT ;  /* 0x000000020600720c */ /* 0x040fe20003f04070 */
[----:B------:R-:W-:Y:S01]  /*42e0*/  IMAD.HI.U32 R16, R23, R10, RZ ;  /* 0x0000000a17107227 */ /* 0x000fe200078e00ff */
[----:B------:R-:W-:Y:S02]  /*42f0*/  ISETP.GE.AND P6, PT, R11, RZ, PT ;  /* 0x000000ff0b00720c */ /* 0x000fe40003fc6270 */
[----:B------:R0:W-:Y:S01]  /*4300*/  STL [R1+0x68], R0 ;  /* 0x0000680001007387 */ /* 0x0001e20000100800 */
[----:B------:R-:W-:Y:S01]  /*4310*/  @!P4 IMAD.IADD R15, R15, 0x1, -R6 ;  /* 0x000000010f0fc824 */ /* 0x000fe200078e0a06 */
[----:B------:R-:W-:Y:S01]  /*4320*/  ISETP.GT.U32.AND P4, PT, R6, R13, PT ;  /* 0x0000000d0600720c */ /* 0x000fe20003f84070 */
[----:B------:R-:W-:-:S04]  /*4330*/  IMAD.HI.U32 R11, R23, R5, RZ ;  /* 0x00000005170b7227 */ /* 0x000fc800078e00ff */
[----:B------:R-:W-:Y:S02]  /*4340*/  IMAD.MOV R16, RZ, RZ, -R16 ;  /* 0x000000ffff107224 */ /* 0x000fe400078e0a10 */
[----:B------:R-:W-:Y:S02]  /*4350*/  IMAD.MOV R11, RZ, RZ, -R11 ;  /* 0x000000ffff0b7224 */ /* 0x000fe400078e0a0b */
[----:B0-----:R-:W-:Y:S02]  /*4360*/  IMAD.MOV.U32 R0, RZ, RZ, R15 ;  /* 0x000000ffff007224 */ /* 0x001fe400078e000f */
[C---:B------:R-:W-:Y:S02]  /*4370*/  IMAD R10, R6.reuse, R16, R10 ;  /* 0x00000010060a7224 */ /* 0x040fe400078e020a */
[--C-:B------:R-:W-:Y:S02]  /*4380*/  @!P4 IMAD.IADD R13, R13, 0x1, -R6.reuse ;  /* 0x000000010d0dc824 */ /* 0x100fe400078e0a06 */
[C---:B------:R-:W-:Y:S01]  /*4390*/  IMAD R5, R6.reuse, R11, R5 ;  /* 0x0000000b06057224 */ /* 0x040fe200078e0205 */
[----:B------:R-:W-:Y:S01]  /*43a0*/  ISETP.GT.U32.AND P4, PT, R6, R10, PT ;  /* 0x0000000a0600720c */ /* 0x000fe20003f84070 */
[----:B------:R-:W-:Y:S01]  /*43b0*/  @!P0 IMAD.IADD R2, R2, 0x1, -R6 ;  /* 0x0000000102028824 */ /* 0x000fe200078e0a06 */
[C---:B------:R-:W-:Y:S01]  /*43c0*/  ISETP.GT.U32.AND P0, PT, R6.reuse, R13, PT ;  /* 0x0000000d0600720c */ /* 0x040fe20003f04070 */
[----:B------:R-:W-:Y:S01]  /*43d0*/  IMAD.MOV.U32 R8, RZ, RZ, R18 ;  /* 0x000000ffff087224 */ /* 0x000fe200078e0012 */
[----:B------:R-:W-:Y:S01]  /*43e0*/  IADD3 R11, R7, 0x34, RZ ;  /* 0x00000034070b7810 */ /* 0x000fe20007ffe0ff */
[----:B------:R-:W-:Y:S01]  /*43f0*/  @!P2 IMAD.MOV R0, RZ, RZ, -R0 ;  /* 0x000000ffff00a224 */ /* 0x000fe200078e0a00 */
[C---:B------:R-:W-:Y:S01]  /*4400*/  ISETP.GT.U32.AND P2, PT, R6.reuse, R2, PT ;  /* 0x000000020600720c */ /* 0x040fe20003f44070 */
[----:B------:R-:W-:Y:S01]  /*4410*/  @!P5 IMAD.IADD R17, R17, 0x1, -R6 ;  /* 0x000000011111d824 */ /* 0x000fe200078e0a06 */
[----:B------:R-:W-:Y:S01]  /*4420*/  ISETP.GE.AND P5, PT, R3, RZ, PT ;  /* 0x000000ff0300720c */ /* 0x000fe20003fa6270 */
[----:B------:R-:W-:Y:S01]  /*4430*/  @!P3 IMAD.MOV R8, RZ, RZ, -R8 ;  /* 0x000000ffff08b224 */ /* 0x000fe200078e0a08 */
[----:B------:R-:W-:Y:S01]  /*4440*/  ISETP.GT.U32.AND P3, PT, R6, R5, PT ;  /* 0x000000050600720c */ /* 0x000fe20003f64070 */
[----:B------:R0:W-:Y:S01]  /*4450*/  STL [R1+0x8c], R0 ;  /* 0x00008c0001007387 */ /* 0x0001e20000100800 */
[----:B------:R-:W-:Y:S01]  /*4460*/  IABS R3, R4 ;  /* 0x0000000400037213 */ /* 0x000fe20000000000 */
[--C-:B------:R-:W-:Y:S01]  /*4470*/  @!P4 IMAD.IADD R10, R10, 0x1, -R6.reuse ;  /* 0x000000010a0ac824 */ /* 0x100fe200078e0a06 */
[----:B------:R-:W-:Y:S01]  /*4480*/  IABS R16, R11 ;  /* 0x0000000b00107213 */ /* 0x000fe20000000000 */
[----:B------:R-:W-:Y:S01]  /*4490*/  @!P0 IMAD.IADD R13, R13, 0x1, -R6 ;  /* 0x000000010d0d8824 */ /* 0x000fe200078e0a06 */
[----:B------:R-:W-:Y:S01]  /*44a0*/  STL [R1+0x70], R8 ;  /* 0x0000700801007387 */ /* 0x000fe20000100800 */
[----:B------:R-:W-:Y:S01]  /*44b0*/  IMAD.HI.U32 R15, R23, R3, RZ ;  /* 0x00000003170f7227 */ /* 0x000fe200078e00ff */
[----:B------:R-:W-:-:S02]  /*44c0*/  ISETP.GE.AND P4, PT, R12, RZ, PT ;  /* 0x000000ff0c00720c */ /* 0x000fc40003f86270 */
[----:B------:R-:W-:Y:S01]  /*44d0*/  ISETP.GE.AND P0, PT, R14, RZ, PT ;  /* 0x000000ff0e00720c */ /* 0x000fe20003f06270 */
[----:B0-----:R-:W-:Y:S02]  /*44e0*/  IMAD.MOV.U32 R0, RZ, RZ, R17 ;  /* 0x000000ffff007224 */ /* 0x001fe400078e0011 */
[----:B------:R-:W-:Y:S02]  /*44f0*/  IMAD.MOV R15, RZ, RZ, -R15 ;  /* 0x000000ffff0f7224 */ /* 0x000fe400078e0a0f */
[----:B------:R-:W-:Y:S01]  /*4500*/  @!P1 IMAD.MOV R0, RZ, RZ, -R0 ;  /* 0x000000ffff009224 */ /* 0x000fe200078e0a00 */
[----:B------:R-:W-:Y:S01]  /*4510*/  ISETP.GT.U32.AND P1, PT, R6, R10, PT ;  /* 0x0000000a0600720c */ /* 0x000fe20003f24070 */
[----:B------:R-:W-:Y:S01]  /*4520*/  @!P3 IMAD.IADD R5, R5, 0x1, -R6 ;  /* 0x000000010505b824 */ /* 0x000fe200078e0a06 */
[----:B------:R-:W-:Y:S01]  /*4530*/  ISETP.GE.AND P3, PT, R4, RZ, PT ;  /* 0x000000ff0400720c */ /* 0x000fe20003f66270 */
[----:B------:R-:W-:Y:S01]  /*4540*/  IMAD.MOV.U32 R12, RZ, RZ, R16 ;  /* 0x000000ffff0c7224 */ /* 0x000fe200078e0010 */
[----:B------:R0:W-:Y:S01]  /*4550*/  STL [R1+0x74], R0 ;  /* 0x0000740001007387 */ /* 0x0001e20000100800 */
[----:B------:R-:W-:Y:S01]  /*4560*/  IMAD R3, R6, R15, R3 ;  /* 0x0000000f06037224 */ /* 0x000fe200078e0203 */
[----:B------:R-:W-:Y:S01]  /*4570*/  IADD3 R16, R7, 0x33, RZ ;  /* 0x0000003307107810 */ /* 0x000fe20007ffe0ff */
[----:B------:R-:W-:Y:S01]  /*4580*/  IMAD.HI.U32 R14, R23, R12, RZ ;  /* 0x0000000c170e7227 */ /* 0x000fe200078e00ff */
[----:B------:R-:W-:-:S03]  /*4590*/  IADD3 R15, R7, 0x2e, RZ ;  /* 0x0000002e070f7810 */ /* 0x000fc60007ffe0ff */
        /* <DEDUP_REMOVED lines=8> */
[----:B------:R-:W-:Y:S01]  /*4620*/  @!P6 IMAD.MOV R0, RZ, RZ, -R0 ;  /* 0x000000ffff00e224 */ /* 0x000fe200078e0a00 */
[----:B------:R-:W-:Y:S01]  /*4630*/  ISETP.GT.U32.AND P6, PT, R6, R5, PT ;  /* 0x000000050600720c */ /* 0x000fe20003fc4070 */
[----:B------:R-:W-:Y:S01]  /*4640*/  @!P1 IMAD.IADD R10, R10, 0x1, -R6 ;  /* 0x000000010a0a9824 */ /* 0x000fe200078e0a06 */
[----:B------:R-:W-:-:S02]  /*4650*/  ISETP.GE.AND P1, PT, R11, RZ, PT ;  /* 0x000000ff0b00720c */ /* 0x000fc40003f26270 */
[----:B------:R0:W-:Y:S01]  /*4660*/  STL [R1+0x7c], R0 ;  /* 0x00007c0001007387 */ /* 0x0001e20000100800 */
[----:B------:R-:W-:Y:S02]  /*4670*/  @!P2 IMAD.IADD R3, R3, 0x1, -R6 ;  /* 0x000000010303a824 */ /* 0x000fe400078e0a06 */
[----:B------:R-:W-:-:S03]  /*4680*/  IMAD.MOV.U32 R8, RZ, RZ, R10 ;  /* 0x000000ffff087224 */ /* 0x000fc600078e000a */
[C---:B------:R-:W-:Y:S01]  /*4690*/  ISETP.GT.U32.AND P2, PT, R6.reuse, R3, PT ;  /* 0x000000030600720c */ /* 0x040fe20003f44070 */
[----:B------:R-:W-:Y:S01]  /*46a0*/  @!P4 IMAD.MOV R8, RZ, RZ, -R8 ;  /* 0x000000ffff08c224 */ /* 0x000fe200078e0a08 */
[----:B------:R-:W-:Y:S01]  /*46b0*/  ISETP.GE.AND P4, PT, R13, RZ, PT ;  /* 0x000000ff0d00720c */ /* 0x000fe20003f86270 */
[----:B------:R-:W-:Y:S01]  /*46c0*/  @!P6 IMAD.IADD R5, R5, 0x1, -R6 ;  /* 0x000000010505e824 */ /* 0x000fe200078e0a06 */
[----:B------:R-:W-:Y:S01]  /*46d0*/  ISETP.GT.U32.AND P6, PT, R6, R4, PT ;  /* 0x000000040600720c */ /* 0x000fe20003fc4070 */
[----:B0-----:R-:W-:Y:S01]  /*46e0*/  IMAD.MOV.U32 R0, RZ, RZ, R2 ;  /* 0x000000ffff007224 */ /* 0x001fe200078e0002 */
[----:B------:R-:W-:Y:S02]  /*46f0*/  IADD3 R2, R7, 0x31, RZ ;  /* 0x0000003107027810 */ /* 0x000fe40007ffe0ff */
[----:B------:R-:W-:Y:S01]  /*4700*/  IABS R13, R13 ;  /* 0x0000000d000d7213 */ /* 0x000fe20000000000 */
[----:B------:R-:W-:Y:S01]  /*4710*/  @!P5 IMAD.MOV R0, RZ, RZ, -R0 ;  /* 0x000000ffff00d224 */ /* 0x000fe200078e0a00 */
[----:B------:R-:W-:-:S02]  /*4720*/  ISETP.GE.AND P5, PT, R16, RZ, PT ;  /* 0x000000ff1000720c */ /* 0x000fc40003fa6270 */
[----:B------:R-:W-:Y:S01]  /*4730*/  IABS R16, R16 ;  /* 0x0000001000107213 */ /* 0x000fe20000000000 */
[--C-:B------:R-:W-:Y:S01]  /*4740*/  @!P2 IMAD.IADD R3, R3, 0x1, -R6.reuse ;  /* 0x000000010303a824 */ /* 0x100fe200078e0a06 */
[----:B------:R0:W-:Y:S01]  /*4750*/  STL [R1+0x84], R0 ;  /* 0x0000840001007387 */ /* 0x0001e20000100800 */
[C---:B------:R-:W-:Y:S01]  /*4760*/  IMAD.HI.U32 R10, R23.reuse, R13, RZ ;  /* 0x0000000d170a7227 */ /* 0x040fe200078e00ff */
[----:B------:R-:W-:Y:S02]  /*4770*/  ISETP.GE.AND P2, PT, R12, RZ, PT ;  /* 0x000000ff0c00720c */ /* 0x000fe40003f46270 */
[----:B------:R-:W-:Y:S01]  /*4780*/  STL [R1+0x88], R8 ;  /* 0x0000880801007387 */ /* 0x000fe20000100800 */
[----:B------:R-:W-:Y:S01]  /*4790*/  @!P6 IMAD.IADD R4, R4, 0x1, -R6 ;  /* 0x000000010404e824 */ /* 0x000fe200078e0a06 */
[----:B------:R-:W-:Y:S01]  /*47a0*/  IABS R12, R12 ;  /* 0x0000000c000c7213 */ /* 0x000fe20000000000 */
[----:B------:R-:W-:-:S03]  /*47b0*/  IMAD.HI.U32 R11, R23, R16, RZ ;  /* 0x00000010170b7227 */ /* 0x000fc600078e00ff */
[----:B------:R-:W-:Y:S01]  /*47c0*/  ISETP.GT.U32.AND P6, PT, R6, R4, PT ;  /* 0x000000040600720c */ /* 0x000fe20003fc4070 */
[----:B0-----:R-:W-:Y:S02]  /*47d0*/  IMAD.MOV.U32 R0, RZ, RZ, R5 ;  /* 0x000000ffff007224 */ /* 0x001fe400078e0005 */
[----:B------:R-:W-:Y:S02]  /*47e0*/  IMAD.MOV R11, RZ, RZ, -R11 ;  /* 0x000000ffff0b7224 */ /* 0x000fe400078e0a0b */
[----:B------:R-:W-:Y:S01]  /*47f0*/  @!P0 IMAD.MOV R0, RZ, RZ, -R0 ;  /* 0x000000ffff008224 */ /* 0x000fe200078e0a00 */
[----:B------:R-:W-:Y:S01]  /*4800*/  ISETP.GE.AND P0, PT, R2, RZ, PT ;  /* 0x000000ff0200720c */ /* 0x000fe20003f06270 */
[----:B------:R-:W-:Y:S01]  /*4810*/  IMAD R16, R6, R11, R16 ;  /* 0x0000000b06107224 */ /* 0x000fe200078e0210 */
[----:B------:R-:W-:Y:S01]  /*4820*/  IABS R2, R2 ;  /* 0x0000000200027213 */ /* 0x000fe20000000000 */
[----:B------:R-:W-:Y:S01]  /*4830*/  IMAD.MOV R10, RZ, RZ, -R10 ;  /* 0x000000ffff0a7224 */ /* 0x000fe200078e0a0a */
[----:B------:R0:W-:Y:S01]  /*4840*/  STL [R1+0x20c], R0 ;  /* 0x00020c0001007387 */ /* 0x0001e20000100800 */
[----:B------:R-:W-:-:S02]  /*4850*/  IADD3 R11, R7, 0x2d, RZ ;  /* 0x0000002d070b7810 */ /* 0x000fc40007ffe0ff */
[----:B------:R-:W-:-:S04]  /*4860*/  IMAD.HI.U32 R5, R23, R2, RZ ;  /* 0x0000000217057227 */ /* 0x000fc800078e00ff */
[----:B------:R-:W-:Y:S02]  /*4870*/  IMAD.MOV R5, RZ, RZ, -R5 ;  /* 0x000000ffff057224 */ /* 0x000fe400078e0a05 */
[----:B------:R-:W-:Y:S02]  /*4880*/  @!P6 IMAD.IADD R4, R4, 0x1, -R6 ;  /* 0x000000010404e824 */ /* 0x000fe400078e0a06 */
[----:B0-----:R-:W-:Y:S02]  /*4890*/  IMAD.MOV.U32 R0, RZ, RZ, R3 ;  /* 0x000000ffff007224 */ /* 0x001fe400078e0003 */
[C---:B------:R-:W-:Y:S02]  /*48a0*/  IMAD R2, R6.reuse, R5, R2 ;  /* 0x0000000506027224 */ /* 0x040fe400078e0202 */
[----:B------:R-:W-:Y:S01]  /*48b0*/  @!P3 IMAD.MOV R0, RZ, RZ, -R0 ;  /* 0x000000ffff00b224 */ /* 0x000fe200078e0a00 */
[C---:B------:R-:W-:Y:S01]  /*48c0*/  ISETP.GT.U32.AND P3, PT, R6.reuse, R16, PT ;  /* 0x000000100600720c */ /* 0x040fe20003f64070 */
[C---:B------:R-:W-:Y:S01]  /*48d0*/  IMAD R13, R6.reuse, R10, R13 ;  /* 0x0000000a060d7224 */ /* 0x040fe200078e020d */
[----:B------:R-:W-:Y:S01]  /*48e0*/  IADD3 R10, R7, 0x2c, RZ ;  /* 0x0000002c070a7810 */ /* 0x000fe20007ffe0ff */
[C---:B------:R-:W-:Y:S01]  /*48f0*/  IMAD.HI.U32 R3, R23.reuse, R12, RZ ;  /* 0x0000000c17037227 */ /* 0x040fe200078e00ff */
[----:B------:R0:W-:Y:S02]  /*4900*/  STL [R1+0x204], R0 ;  /* 0x0002040001007387 */ /* 0x0001e40000100800 */
[----:B------:R-:W-:Y:S01]  /*4910*/  ISETP.GT.U32.AND P6, PT, R6, R13, PT ;  /* 0x0000000d0600720c */ /* 0x000fe20003fc4070 */
[----:B------:R-:W-:Y:S01]  /*4920*/  IMAD.MOV R3, RZ, RZ, -R3 ;  /* 0x000000ffff037224 */ /* 0x000fe200078e0a03 */
[----:B------:R-:W-:Y:S01]  /*4930*/  IABS R17, R10 ;  /* 0x0000000a00117213 */ /* 0x000fe20000000000 */
[----:B------:R-:W-:-:S04]  /*4940*/  IMAD.HI.U32 R5, R23, R18, RZ ;  /* 0x0000001217057227 */ /* 0x000fc800078e00ff */
[----:B------:R-:W-:Y:S02]  /*4950*/  @!P3 IMAD.IADD R16, R16, 0x1, -R6 ;  /* 0x000000011010b824 */ /* 0x000fe400078e0a06 */
[----:B0-----:R-:W-:Y:S01]  /*4960*/  IMAD.MOV.U32 R0, RZ, RZ, R4 ;  /* 0x000000ffff007224 */ /* 0x001fe200078e0004 */
[----:B------:R-:W-:Y:S01]  /*4970*/  IABS R4, R11 ;  /* 0x0000000b00047213 */ /* 0x000fe20000000000 */
[C---:B------:R-:W-:Y:S01]  /*4980*/  IMAD R12, R6.reuse, R3, R12 ;  /* 0x00000003060c7224 */ /* 0x040fe200078e020c */
[C---:B------:R-:W-:Y:S01]  /*4990*/  ISETP.GT.U32.AND P3, PT, R6.reuse, R16, PT ;  /* 0x000000100600720c */ /* 0x040fe20003f64070 */
[----:B------:R-:W-:Y:S01]  /*49a0*/  @!P1 IMAD.MOV R0, RZ, RZ, -R0 ;  /* 0x000000ffff009224 */ /* 0x000fe200078e0a00 */
[C---:B------:R-:W-:Y:S01]  /*49b0*/  ISETP.GT.U32.AND P1, PT, R6.reuse, R2, PT ;  /* 0x000000020600720c */ /* 0x040fe20003f24070 */
[----:B------:R-:W-:Y:S01]  /*49c0*/  @!P6 IMAD.IADD R13, R13, 0x1, -R6 ;  /* 0x000000010d0de824 */ /* 0x000fe200078e0a06 */
[----:B------:R-:W-:Y:S01]  /*49d0*/  IABS R3, R20 ;  /* 0x0000001400037213 */ /* 0x000fe20000000000 */
[----:B------:R-:W-:Y:S01]  /*49e0*/  IMAD.MOV R5, RZ, RZ, -R5 ;  /* 0x000000ffff057224 */ /* 0x000fe200078e0a05 */
[----:B------:R0:W-:Y:S01]  /*49f0*/  STL [R1+0x208], R0 ;  /* 0x0002080001007387 */ /* 0x0001e20000100800 */
[----:B------:R-:W-:Y:S01]  /*4a00*/  IMAD.HI.U32 R19, R23, R4, RZ ;  /* 0x0000000417137227 */ /* 0x000fe200078e00ff */
[----:B------:R-:W-:-:S03]  /*4a10*/  ISETP.GT.U32.AND P6, PT, R6, R13, PT ;  /* 0x0000000d0600720c */ /* 0x000fc60003fc4070 */
[----:B------:R-:W-:Y:S01]  /*4a20*/  IMAD R18, R6, R5, R18 ;  /* 0x0000000506127224 */ /* 0x000fe200078e0212 */
[----:B------:R-:W-:Y:S01]  /*4a30*/  IADD3 R5, R7, 0x2b, RZ ;  /* 0x0000002b07057810 */ /* 0x000fe20007ffe0ff */
[--C-:B------:R-:W-:Y:S01]  /*4a40*/  @!P3 IMAD.IADD R16, R16, 0x1, -R6.reuse ;  /* 0x000000011010b824 */ /* 0x100fe200078e0a06 */
[----:B------:R-:W-:Y:S01]  /*4a50*/  ISETP.GT.U32.AND P3, PT, R6, R12, PT ;  /* 0x0000000c0600720c */ /* 0x000fe20003f64070 */
[----:B------:R-:W-:Y:S02]  /*4a60*/  @!P1 IMAD.IADD R2, R2, 0x1, -R6 ;  /* 0x0000000102029824 */ /* 0x000fe400078e0a06 */
[----:B------:R-:W-:-:S03]  /*4a70*/  IMAD.HI.U32 R14, R23, R3, RZ ;  /* 0x00000003170e7227 */ /* 0x000fc600078e00ff */
[C---:B------:R-:W-:Y:S01]  /*4a80*/  ISETP.GT.U32.AND P1, PT, R6.reuse, R2, PT ;  /* 0x000000020600720c */ /* 0x040fe20003f24070 */
[----:B------:R-:W-:Y:S02]  /*4a90*/  IMAD.MOV R14, RZ, RZ, -R14 ;  /* 0x000000ffff0e7224 */ /* 0x000fe400078e0a0e */
[----:B0-----:R-:W-:Y:S01]  /*4aa0*/  IMAD.MOV.U32 R0, RZ, RZ, R16 ;  /* 0x000000ffff007224 */ /* 0x001fe200078e0010 */
[----:B------:R-:W-:Y:S01]  /*4ab0*/  IABS R16, R5 ;  /* 0x0000000500107213 */ /* 0x000fe20000000000 */
[----:B------:R-:W-:Y:S02]  /*4ac0*/  IMAD R3, R6, R14, R3 ;  /* 0x0000000e06037224 */ /* 0x000fe400078e0203 */
[----:B------:R-:W-:Y:S01]  /*4ad0*/  @!P3 IMAD.IADD R12, R12, 0x1, -R6 ;  /* 0x000000010c0cb824 */ /* 0x000fe200078e0a06 */
[----:B------:R-:W-:Y:S01]  /*4ae0*/  ISETP.GE.AND P3, PT, R20, RZ, PT ;  /* 0x000000ff1400720c */ /* 0x000fe20003f66270 */
[----:B------:R-:W-:Y:S02]  /*4af0*/  @!P5 IMAD.MOV R0, RZ, RZ, -R0 ;  /* 0x000000ffff00d224 */ /* 0x000fe400078e0a00 */
[--C-:B------:R-:W-:Y:S01]  /*4b00*/  @!P6 IMAD.IADD R13, R13, 0x1, -R6.reuse ;  /* 0x000000010d0de824 */ /* 0x100fe200078e0a06 */
[----:B------:R-:W-:Y:S01]  /*4b10*/  ISETP.GT.U32.AND P6, PT, R6, R3, PT ;  /* 0x000000030600720c */ /* 0x000fe20003fc4070 */
[----:B------:R-:W-:Y:S01]  /*4b20*/  @!P1 IMAD.IADD R2, R2, 0x1, -R6 ;  /* 0x0000000102029824 */ /* 0x000fe200078e0a06 */
[C---:B------:R-:W-:Y:S01]  /*4b30*/  ISETP.GT.U32.AND P1, PT, R6.reuse, R18, PT ;  /* 0x000000120600720c */ /* 0x040fe20003f24070 */
[----:B------:R0:W-:Y:S01]  /*4b40*/  STL [R1+0x6c], R0 ;  /* 0x00006c0001007387 */ /* 0x0001e20000100800 */
[----:B------:R-:W-:Y:S01]  /*4b50*/  ISETP.GT.U32.AND P5, PT, R6, R12, PT ;  /* 0x0000000c0600720c */ /* 0x000fe20003fa4070 */
[----:B------:R-:W-:-:S02]  /*4b60*/  IMAD.MOV R19, RZ, RZ, -R19 ;  /* 0x000000ffff137224 */ /* 0x000fc400078e0a13 */
[----:B------:R-:W-:-:S04]  /*4b70*/  IMAD.HI.U32 R14, R23, R17, RZ ;  /* 0x00000011170e7227 */ /* 0x000fc800078e00ff */
[----:B------:R-:W-:Y:S02]  /*4b80*/  IMAD R4, R6, R19, R4 ;  /* 0x0000001306047224 */ /* 0x000fe400078e0204 */
[----:B0-----:R-:W-:Y:S02]  /*4b90*/  IMAD.MOV.U32 R0, RZ, RZ, R13 ;  /* 0x000000ffff007224 */ /* 0x001fe400078e000d */
[----:B------:R-:W-:Y:S02]  /*4ba0*/  @!P1 IMAD.IADD R18, R18, 0x1, -R6 ;  /* 0x0000000112129824 */ /* 0x000fe400078e0a06 */
[----:B------:R-:W-:Y:S02]  /*4bb0*/  @!P4 IMAD.MOV R0, RZ, RZ, -R0 ;  /* 0x000000ffff00c224 */ /* 0x000fe400078e0a00 */
[----:B------:R-:W-:Y:S01]  /*4bc0*/  IMAD.HI.U32 R13, R23, R16, RZ ;  /* 0x00000010170d7227 */ /* 0x000fe200078e00ff */
[----:B------:R-:W-:Y:S02]  /*4bd0*/  ISETP.GT.U32.AND P4, PT, R6, R18, PT ;  /* 0x000000120600720c */ /* 0x000fe40003f84070 */
[----:B------:R0:W-:Y:S01]  /*4be0*/  STL [R1+0x64], R0 ;  /* 0x0000640001007387 */ /* 0x0001e20000100800 */
[----:B------:R-:W-:-:S02]  /*4bf0*/  IMAD.MOV R14, RZ, RZ, -R14 ;  /* 0x000000ffff0e7224 */ /* 0x000fc400078e0a0e */
[--C-:B------:R-:W-:Y:S01]  /*4c00*/  @!P6 IMAD.IADD R3, R3, 0x1, -R6.reuse ;  /* 0x000000010303e824 */ /* 0x100fe200078e0a06 */
[----:B------:R-:W-:Y:S01]  /*4c10*/  ISETP.GE.AND P6, PT, R15, RZ, PT ;  /* 0x000000ff0f00720c */ /* 0x000fe20003fc6270 */
[----:B------:R-:W-:Y:S01]  /*4c20*/  @!P5 IMAD.IADD R12, R12, 0x1, -R6 ;  /* 0x000000010c0cd824 */ /* 0x000fe200078e0a06 */
[C---:B------:R-:W-:Y:S01]  /*4c30*/  ISETP.GT.U32.AND P5, PT, R6.reuse, R4, PT ;  /* 0x000000040600720c */ /* 0x040fe20003fa4070 */
[----:B------:R-:W-:Y:S01]  /*4c40*/  IMAD.MOV R13, RZ, RZ, -R13 ;  /* 0x000000ffff0d7224 */ /* 0x000fe200078e0a0d */
[C---:B------:R-:W-:Y:S01]  /*4c50*/  ISETP.GT.U32.AND P1, PT, R6.reuse, R3, PT ;  /* 0x000000030600720c */ /* 0x040fe20003f24070 */
[C---:B------:R-:W-:Y:S01]  /*4c60*/  IMAD R17, R6.reuse, R14, R17 ;  /* 0x0000000e06117224 */ /* 0x040fe200078e0211 */
[C---:B------:R-:W-:Y:S01]  /*4c70*/  IADD3 R15, R7.reuse, 0x28, RZ ;  /* 0x00000028070f7810 */ /* 0x040fe20007ffe0ff */
[----:B0-----:R-:W-:Y:S01]  /*4c80*/  IMAD.MOV.U32 R0, RZ, RZ, R12 ;  /* 0x000000ffff007224 */ /* 0x001fe200078e000c */
[----:B------:R-:W-:Y:S01]  /*4c90*/  IADD3 R12, R7, 0x29, RZ ;  /* 0x00000029070c7810 */ /* 0x000fe20007ffe0ff */
[C---:B------:R-:W-:Y:S01]  /*4ca0*/  IMAD R16, R6.reuse, R13, R16 ;  /* 0x0000000d06107224 */ /* 0x040fe200078e0210 */
[----:B------:R-:W-:Y:S01]  /*4cb0*/  IABS R13, R15 ;  /* 0x0000000f000d7213 */ /* 0x000fe20000000000 */
[----:B------:R-:W-:Y:S01]  /*4cc0*/  @!P2 IMAD.MOV R0, RZ, RZ, -R0 ;  /* 0x000000ffff00a224 */ /* 0x000fe200078e0a00 */
[----:B------:R-:W-:Y:S01]  /*4cd0*/  ISETP.GT.U32.AND P2, PT, R6, R17, PT ;  /* 0x000000110600720c */ /* 0x000fe20003f44070 */
[----:B------:R-:W-:Y:S01]  /*4ce0*/  @!P4 IMAD.IADD R18, R18, 0x1, -R6 ;  /* 0x000000011212c824 */ /* 0x000fe200078e0a06 */
[----:B------:R-:W-:Y:S01]  /*4cf0*/  ISETP.GT.U32.AND P4, PT, R6, R16, PT ;  /* 0x000000100600720c */ /* 0x000fe20003f84070 */
[----:B------:R-:W-:Y:S01]  /*4d00*/  @!P0 IMAD.MOV R2, RZ, RZ, -R2 ;  /* 0x000000ffff028224 */ /* 0x000fe200078e0a02 */
[----:B------:R-:W-:Y:S01]  /*4d10*/  ISETP.GE.AND P0, PT, R11, RZ, PT ;  /* 0x000000ff0b00720c */ /* 0x000fe20003f06270 */
[--C-:B------:R-:W-:Y:S01]  /*4d20*/  @!P5 IMAD.IADD R4, R4, 0x1, -R6.reuse ;  /* 0x000000010404d824 */ /* 0x100fe200078e0a06 */
[----:B------:R-:W-:Y:S01]  /*4d30*/  ISETP.GE.AND P5, PT, R5, RZ, PT ;  /* 0x000000ff0500720c */ /* 0x000fe20003fa6270 */
[----:B------:R-:W-:Y:S01]  /*4d40*/  @!P1 IMAD.IADD R3, R3, 0x1, -R6 ;  /* 0x0000000103039824 */ /* 0x000fe200078e0a06 */
[----:B------:R0:W-:Y:S01]  /*4d50*/  STL [R1+0x60], R2 ;  /* 0x0000600201007387 */ /* 0x0001e20000100800 */
[----:B------:R-:W-:Y:S01]  /*4d60*/  IABS R5, R12 ;  /* 0x0000000c00057213 */ /* 0x000fe20000000000 */
[----:B------:R-:W-:Y:S01]  /*4d70*/  IMAD.MOV.U32 R8, RZ, RZ, R18 ;  /* 0x000000ffff087224 */ /* 0x000fe200078e0012 */
[----:B------:R-:W-:Y:S01]  /*4d80*/  ISETP.GE.AND P1, PT, R10, RZ, PT ;  /* 0x000000ff0a00720c */ /* 0x000fe20003f26270 */
[----:B------:R1:W-:Y:S01]  /*4d90*/  STL [R1+0x5c], R0 ;  /* 0x00005c0001007387 */ /* 0x0003e20000100800 */
[--C-:B------:R-:W-:Y:S01]  /*4da0*/  @!P2 IMAD.IADD R17, R17, 0x1, -R6.reuse ;  /* 0x000000011111a824 */ /* 0x100fe200078e0a06 */
[----:B------:R-:W-:Y:S01]  /*4db0*/  ISETP.GT.U32.AND P2, PT, R6, R4, PT ;  /* 0x000000040600720c */ /* 0x000fe20003f44070 */
[----:B------:R-:W-:Y:S01]  /*4dc0*/  @!P4 IMAD.IADD R16, R16, 0x1, -R6 ;  /* 0x000000011010c824 */ /* 0x000fe200078e0a06 */
[C---:B------:R-:W-:Y:S01]  /*4dd0*/  IADD3 R14, R7.reuse, 0x27, RZ ;  /* 0x00000027070e7810 */ /* 0x040fe20007ffe0ff */
[----:B------:R-:W-:Y:S01]  /*4de0*/  @!P6 IMAD.MOV R8, RZ, RZ, -R8 ;  /* 0x000000ffff08e224 */ /* 0x000fe200078e0a08 */
[----:B0-----:R-:W-:-:S02]  /*4df0*/  IADD3 R2, R7, 0x2a, RZ ;  /* 0x0000002a07027810 */ /* 0x001fc40007ffe0ff */
[----:B------:R-:W-:Y:S02]  /*4e00*/  ISETP.GT.U32.AND P4, PT, R6, R17, PT ;  /* 0x000000110600720c */ /* 0x000fe40003f84070 */
[----:B------:R-:W-:Y:S01]  /*4e10*/  IABS R11, R2 ;  /* 0x00000002000b7213 */ /* 0x000fe20000000000 */
[----:B-1----:R-:W-:Y:S01]  /*4e20*/  IMAD.MOV.U32 R0, RZ, RZ, R3 ;  /* 0x000000ffff007224 */ /* 0x002fe200078e0003 */
[----:B------:R-:W-:Y:S01]  /*4e30*/  IABS R20, R14 ;  /* 0x0000000e00147213 */ /* 0x000fe20000000000 */
[----:B------:R-:W-:Y:S02]  /*4e40*/  IMAD.MOV.U32 R3, RZ, RZ, R5 ;  /* 0x000000ffff037224 */ /* 0x000fe400078e0005 */
[----:B------:R-:W-:-:S04]  /*4e50*/  IMAD.HI.U32 R10, R23, R11, RZ ;  /* 0x0000000b170a7227 */ /* 0x000fc800078e00ff */
[----:B------:R-:W-:Y:S01]  /*4e60*/  @!P3 IMAD.MOV R0, RZ, RZ, -R0 ;  /* 0x000000ffff00b224 */ /* 0x000fe200078e0a00 */
[C---:B------:R-:W-:Y:S01]  /*4e70*/  ISETP.GT.U32.AND P3, PT, R6.reuse, R16, PT ;  /* 0x000000100600720c */ /* 0x040fe20003f64070 */
[----:B------:R-:W-:Y:S02]  /*4e80*/  IMAD.MOV R10, RZ, RZ, -R10 ;  /* 0x000000ffff0a7224 */ /* 0x000fe400078e0a0a */
[----:B------:R-:W-:Y:S01]  /*4e90*/  IMAD.HI.U32 R5, R23, R3, RZ ;  /* 0x0000000317057227 */ /* 0x000fe200078e00ff */
[----:B------:R0:W-:Y:S03]  /*4ea0*/  STL [R1+0x3c], R0 ;  /* 0x00003c0001007387 */ /* 0x0001e60000100800 */
[----:B------:R-:W-:Y:S01]  /*4eb0*/  IMAD R11, R6, R10, R11 ;  /* 0x0000000a060b7224 */ /* 0x000fe200078e020b */
[----:B------:R1:W-:Y:S01]  /*4ec0*/  STL [R1+0x40], R8 ;  /* 0x0000400801007387 */ /* 0x0003e20000100800 */
[----:B------:R-:W-:-:S02]  /*4ed0*/  IMAD.MOV R5, RZ, RZ, -R5 ;  /* 0x000000ffff057224 */ /* 0x000fc400078e0a05 */
[--C-:B------:R-:W-:Y:S01]  /*4ee0*/  @!P2 IMAD.IADD R4, R4, 0x1, -R6.reuse ;  /* 0x000000010404a824 */ /* 0x100fe200078e0a06 */
[C---:B------:R-:W-:Y:S01]  /*4ef0*/  ISETP.GT.U32.AND P2, PT, R6.reuse, R11, PT ;  /* 0x0000000b0600720c */ /* 0x040fe20003f44070 */
[----:B------:R-:W-:Y:S02]  /*4f00*/  IMAD R3, R6, R5, R3 ;  /* 0x0000000506037224 */ /* 0x000fe400078e0203 */
[----:B------:R-:W-:Y:S02]  /*4f10*/  @!P3 IMAD.IADD R16, R16, 0x1, -R6 ;  /* 0x000000011010b824 */ /* 0x000fe400078e0a06 */
[----:B------:R-:W-:Y:S01]  /*4f20*/  IMAD.HI.U32 R5, R23, R13, RZ ;  /* 0x0000000d17057227 */ /* 0x000fe200078e00ff */
[----:B------:R-:W-:-:S03]  /*4f30*/  ISETP.GT.U32.AND P3, PT, R6, R3, PT ;  /* 0x000000030600720c */ /* 0x000fc60003f64070 */
[----:B------:R-:W-:Y:S02]  /*4f40*/  IMAD.MOV R5, RZ, RZ, -R5 ;  /* 0x000000ffff057224 */ /* 0x000fe400078e0a05 */
[--C-:B------:R-:W-:Y:S01]  /*4f50*/  @!P4 IMAD.IADD R17, R17, 0x1, -R6.reuse ;  /* 0x000000011111c824 */ /* 0x100fe200078e0a06 */
[----:B------:R-:W-:Y:S01]  /*4f60*/  ISETP.GE.AND P4, PT, R2, RZ, PT ;  /* 0x000000ff0200720c */ /* 0x000fe20003f86270 */
[--C-:B------:R-:W-:Y:S01]  /*4f70*/  @!P2 IMAD.IADD R11, R11, 0x1, -R6.reuse ;  /* 0x000000010b0ba824 */ /* 0x100fe200078e0a06 */
[----:B------:R-:W-:Y:S01]  /*4f80*/  IADD3 R2, R7, 0x26, RZ ;  /* 0x0000002607027810 */ /* 0x000fe20007ffe0ff */
[----:B------:R-:W-:Y:S01]  /*4f90*/  IMAD.HI.U32 R10, R23, R20, RZ ;  /* 0x00000014170a7227 */ /* 0x000fe200078e00ff */
[----:B------:R-:W-:Y:S02]  /*4fa0*/  ISETP.GE.AND P2, PT, R12, RZ, PT ;  /* 0x000000ff0c00720c */ /* 0x000fe40003f46270 */
[----:B------:R-:W-:Y:S01]  /*4fb0*/  IADD3 R12, R7, 0x25, RZ ;  /* 0x00000025070c7810 */ /* 0x000fe20007ffe0ff */
[C---:B------:R-:W-:Y:S01]  /*4fc0*/  IMAD R13, R6.reuse, R5, R13 ;  /* 0x00000005060d7224 */ /* 0x040fe200078e020d */
[----:B------:R-:W-:Y:S01]  /*4fd0*/  IABS R5, R2 ;  /* 0x0000000200057213 */ /* 0x000fe20000000000 */
[----:B------:R-:W-:Y:S01]  /*4fe0*/  @!P3 IMAD.IADD R3, R3, 0x1, -R6 ;  /* 0x000000010303b824 */ /* 0x000fe200078e0a06 */
[----:B------:R-:W-:Y:S01]  /*4ff0*/  ISETP.GT.U32.AND P3, PT, R6, R11, PT ;  /* 0x0000000b0600720c */ /* 0x000fe20003f64070 */
[----:B0-----:R-:W-:-:S02]  /*5000*/  IMAD.MOV.U32 R0, RZ, RZ, R4 ;  /* 0x000000ffff007224 */ /* 0x001fc400078e0004 */
[----:B------:R-:W-:Y:S01]  /*5010*/  IMAD.MOV R10, RZ, RZ, -R10 ;  /* 0x000000ffff0a7224 */ /* 0x000fe200078e0a0a */
[C---:B------:R-:W-:Y:S01]  /*5020*/  ISETP.GT.U32.AND P6, PT, R6.reuse, R3, PT ;  /* 0x000000030600720c */ /* 0x040fe20003fc4070 */
[----:B------:R-:W-:Y:S01]  /*5030*/  @!P0 IMAD.MOV R0, RZ, RZ, -R0 ;  /* 0x000000ffff008224 */ /* 0x000fe200078e0a00 */
[C---:B------:R-:W-:Y:S01]  /*5040*/  ISETP.GT.U32.AND P0, PT, R6.reuse, R13, PT ;  /* 0x0000000d0600720c */ /* 0x040fe20003f04070 */
[----:B------:R-:W-:Y:S01]  /*5050*/  IMAD R20, R6, R10, R20 ;  /* 0x0000000a06147224 */ /* 0x000fe200078e0214 */
[----:B------:R-:W-:Y:S01]  /*5060*/  IABS R10, R12 ;  /* 0x0000000c000a7213 */ /* 0x000fe20000000000 */
[----:B-1----:R-:W-:Y:S01]  /*5070*/  IMAD.MOV.U32 R8, RZ, RZ, R17 ;  /* 0x000000ffff087224 */ /* 0x002fe200078e0011 */
[----:B------:R0:W-:Y:S01]  /*5080*/  STL [R1+0x50], R0 ;  /* 0x0000500001007387 */ /* 0x0001e20000100800 */
[----:B------:R-:W-:-:S04]  /*5090*/  IMAD.HI.U32 R4, R23, R5, RZ ;  /* 0x0000000517047227 */ /* 0x000fc800078e00ff */
[----:B------:R-:W-:Y:S01]  /*50a0*/  @!P1 IMAD.MOV R8, RZ, RZ, -R8 ;  /* 0x000000ffff089224 */ /* 0x000fe200078e0a08 */
[----:B------:R-:W-:Y:S01]  /*50b0*/  ISETP.GT.U32.AND P1, PT, R6, R20, PT ;  /* 0x000000140600720c */ /* 0x000fe20003f24070 */
[----:B------:R-:W-:Y:S01]  /*50c0*/  @!P3 IMAD.IADD R11, R11, 0x1, -R6 ;  /* 0x000000010b0bb824 */ /* 0x000fe200078e0a06 */
[----:B------:R-:W-:Y:S01]  /*50d0*/  ISETP.GE.AND P3, PT, R14, RZ, PT ;  /* 0x000000ff0e00720c */ /* 0x000fe20003f66270 */
[----:B------:R-:W-:Y:S01]  /*50e0*/  IMAD.MOV R4, RZ, RZ, -R4 ;  /* 0x000000ffff047224 */ /* 0x000fe200078e0a04 */
[----:B------:R1:W-:Y:S01]  /*50f0*/  STL [R1+0x44], R8 ;  /* 0x0000440801007387 */ /* 0x0003e20000100800 */
[----:B0-----:R-:W-:Y:S02]  /*5100*/  IMAD.MOV.U32 R0, RZ, RZ, R16 ;  /* 0x000000ffff007224 */ /* 0x001fe400078e0010 */
[----:B------:R-:W-:-:S04]  /*5110*/  IMAD.HI.U32 R16, R23, R10, RZ ;  /* 0x0000000a17107227 */ /* 0x000fc800078e00ff */
[----:B------:R-:W-:Y:S01]  /*5120*/  @!P5 IMAD.MOV R0, RZ, RZ, -R0 ;  /* 0x000000ffff00d224 */ /* 0x000fe200078e0a00 */
[----:B------:R-:W-:Y:S01]  /*5130*/  ISETP.GE.AND P5, PT, R15, RZ, PT ;  /* 0x000000ff0f00720c */ /* 0x000fe20003fa6270 */
[----:B------:R-:W-:Y:S01]  /*5140*/  IMAD.MOV R16, RZ, RZ, -R16 ;  /* 0x000000ffff107224 */ /* 0x000fe200078e0a10 */
[----:B------:R-:W-:Y:S01]  /*5150*/  IADD3 R15, R7, 0x22, RZ ;  /* 0x00000022070f7810 */ /* 0x000fe20007ffe0ff */
[--C-:B------:R-:W-:Y:S01]  /*5160*/  @!P6 IMAD.IADD R3, R3, 0x1, -R6.reuse ;  /* 0x000000010303e824 */ /* 0x100fe200078e0a06 */
[----:B------:R0:W-:Y:S01]  /*5170*/  STL [R1+0x4c], R0 ;  /* 0x00004c0001007387 */ /* 0x0001e20000100800 */
[----:B------:R-:W-:Y:S01]  /*5180*/  @!P0 IMAD.IADD R13, R13, 0x1, -R6 ;  /* 0x000000010d0d8824 */ /* 0x000fe200078e0a06 */
[----:B------:R-:W-:Y:S01]  /*5190*/  ISETP.GE.AND P6, PT, R2, RZ, PT ;  /* 0x000000ff0200720c */ /* 0x000fe20003fc6270 */
[C---:B------:R-:W-:Y:S01]  /*51a0*/  IMAD R5, R6.reuse, R4, R5 ;  /* 0x0000000406057224 */ /* 0x040fe200078e0205 */
[C---:B------:R-:W-:Y:S01]  /*51b0*/  IADD3 R2, R7.reuse, 0x24, RZ ;  /* 0x0000002407027810 */ /* 0x040fe20007ffe0ff */
[----:B-1----:R-:W-:Y:S01]  /*51c0*/  IMAD.MOV.U32 R8, RZ, RZ, R11 ;  /* 0x000000ffff087224 */ /* 0x002fe200078e000b */
[C---:B------:R-:W-:Y:S01]  /*51d0*/  ISETP.GT.U32.AND P0, PT, R6.reuse, R13, PT ;  /* 0x0000000d0600720c */ /* 0x040fe20003f04070 */
[C---:B------:R-:W-:Y:S01]  /*51e0*/  IMAD R10, R6.reuse, R16, R10 ;  /* 0x00000010060a7224 */ /* 0x040fe200078e020a */
[----:B------:R-:W-:Y:S01]  /*51f0*/  IADD3 R4, R7, 0x23, RZ ;  /* 0x0000002307047810 */ /* 0x000fe20007ffe0ff */
[----:B------:R-:W-:Y:S01]  /*5200*/  @!P4 IMAD.MOV R8, RZ, RZ, -R8 ;  /* 0x000000ffff08c224 */ /* 0x000fe200078e0a08 */
[----:B------:R-:W-:Y:S01]  /*5210*/  ISETP.GT.U32.AND P4, PT, R6, R5, PT ;  /* 0x000000050600720c */ /* 0x000fe20003f84070 */
[----:B0-----:R-:W-:Y:S01]  /*5220*/  IMAD.MOV.U32 R0, RZ, RZ, R3 ;  /* 0x000000ffff007224 */ /* 0x001fe200078e0003 */
[----:B------:R-:W-:Y:S01]  /*5230*/  IABS R11, R2 ;  /* 0x00000002000b7213 */ /* 0x000fe20000000000 */
[----:B------:R-:W-:Y:S01]  /*5240*/  @!P1 IMAD.IADD R20, R20, 0x1, -R6 ;  /* 0x0000000114149824 */ /* 0x000fe200078e0a06 */
[----:B------:R-:W-:Y:S01]  /*5250*/  STL [R1+0x48], R8 ;  /* 0x0000480801007387 */ /* 0x000fe20000100800 */
[----:B------:R-:W-:Y:S01]  /*5260*/  @!P2 IMAD.MOV R0, RZ, RZ, -R0 ;  /* 0x000000ffff00a224 */ /* 0x000fe200078e0a00 */
[----:B------:R-:W-:-:S02]  /*5270*/  ISETP.GT.U32.AND P2, PT, R6, R10, PT ;  /* 0x0000000a0600720c */ /* 0x000fc40003f44070 */
[----:B------:R-:W-:Y:S01]  /*5280*/  ISETP.GT.U32.AND P1, PT, R6, R20, PT ;  /* 0x000000140600720c */ /* 0x000fe20003f24070 */
[--C-:B------:R-:W-:Y:S01]  /*5290*/  @!P0 IMAD.IADD R13, R13, 0x1, -R6.reuse ;  /* 0x000000010d0d8824 */ /* 0x100fe200078e0a06 */
[----:B------:R0:W-:Y:S01]  /*52a0*/  STL [R1+0x1f4], R0 ;  /* 0x0001f40001007387 */ /* 0x0001e20000100800 */
[----:B------:R-:W-:Y:S02]  /*52b0*/  IABS R3, R4 ;  /* 0x0000000400037213 */ /* 0x000fe40000000000 */
[--C-:B------:R-:W-:Y:S01]  /*52c0*/  @!P4 IMAD.IADD R5, R5, 0x1, -R6.reuse ;  /* 0x000000010505c824 */ /* 0x100fe200078e0a06 */
[----:B------:R-:W-:Y:S01]  /*52d0*/  ISETP.GE.AND P0, PT, R12, RZ, PT ;  /* 0x000000ff0c00720c */ /* 0x000fe20003f06270 */
[----:B------:R-:W-:Y:S01]  /*52e0*/  IMAD.HI.U32 R12, R23, R11, RZ ;  /* 0x0000000b170c7227 */ /* 0x000fe200078e00ff */
[----:B------:R-:W-:Y:S02]  /*52f0*/  IABS R19, R15 ;  /* 0x0000000f00137213 */ /* 0x000fe40000000000 */
[----:B------:R-:W-:Y:S01]  /*5300*/  ISETP.GT.U32.AND P4, PT, R6, R5, PT ;  /* 0x000000050600720c */ /* 0x000fe20003f84070 */
[--C-:B------:R-:W-:Y:S01]  /*5310*/  @!P2 IMAD.IADD R10, R10, 0x1, -R6.reuse ;  /* 0x000000010a0aa824 */ /* 0x100fe200078e0a06 */
[----:B------:R-:W-:Y:S01]  /*5320*/  ISETP.GE.AND P2, PT, R4, RZ, PT ;  /* 0x000000ff0400720c */ /* 0x000fe20003f46270 */
[----:B0-----:R-:W-:Y:S01]  /*5330*/  IMAD.MOV.U32 R0, RZ, RZ, R13 ;  /* 0x000000ffff007224 */ /* 0x001fe200078e000d */
[----:B------:R-:W-:Y:S01]  /*5340*/  IADD3 R13, R7, 0x20, RZ ;  /* 0x00000020070d7810 */ /* 0x000fe20007ffe0ff */
[----:B------:R-:W-:Y:S01]  /*5350*/  @!P1 IMAD.IADD R20, R20, 0x1, -R6 ;  /* 0x0000000114149824 */ /* 0x000fe200078e0a06 */
[----:B------:R-:W-:Y:S01]  /*5360*/  ISETP.GE.AND P1, PT, R2, RZ, PT ;  /* 0x000000ff0200720c */ /* 0x000fe20003f26270 */
[----:B------:R-:W-:Y:S01]  /*5370*/  @!P5 IMAD.MOV R0, RZ, RZ, -R0 ;  /* 0x000000ffff00d224 */ /* 0x000fe200078e0a00 */
[----:B------:R-:W-:Y:S01]  /*5380*/  ISETP.GT.U32.AND P5, PT, R6, R10, PT ;  /* 0x0000000a0600720c */ /* 0x000fe20003fa4070 */
[----:B------:R-:W-:Y:S01]  /*5390*/  IMAD.HI.U32 R2, R23, R3, RZ ;  /* 0x0000000317027227 */ /* 0x000fe200078e00ff */
[----:B------:R-:W-:-:S02]  /*53a0*/  IABS R16, R13 ;  /* 0x0000000d00107213 */ /* 0x000fc40000000000 */
[----:B------:R0:W-:Y:S01]  /*53b0*/  STL [R1+0x1e4], R0 ;  /* 0x0001e40001007387 */ /* 0x0001e20000100800 */
[----:B------:R-:W-:Y:S01]  /*53c0*/  IMAD.MOV R12, RZ, RZ, -R12 ;  /* 0x000000ffff0c7224 */ /* 0x000fe200078e0a0c */
[C---:B------:R-:W-:Y:S01]  /*53d0*/  IADD3 R4, R7.reuse, 0x1f, RZ ;  /* 0x0000001f07047810 */ /* 0x040fe20007ffe0ff */
[----:B------:R-:W-:Y:S02]  /*53e0*/  IMAD.MOV R2, RZ, RZ, -R2 ;  /* 0x000000ffff027224 */ /* 0x000fe400078e0a02 */
[C---:B------:R-:W-:Y:S01]  /*53f0*/  IMAD R11, R6.reuse, R12, R11 ;  /* 0x0000000c060b7224 */ /* 0x040fe200078e020b */
[----:B------:R-:W-:Y:S01]  /*5400*/  IADD3 R12, R7, 0x21, RZ ;  /* 0x00000021070c7810 */ /* 0x000fe20007ffe0ff */
[C---:B------:R-:W-:Y:S01]  /*5410*/  IMAD R3, R6.reuse, R2, R3 ;  /* 0x0000000206037224 */ /* 0x040fe200078e0203 */
[----:B------:R-:W-:Y:S01]  /*5420*/  IABS R14, R4 ;  /* 0x00000004000e7213 */ /* 0x000fe20000000000 */
[--C-:B------:R-:W-:Y:S01]  /*5430*/  @!P4 IMAD.IADD R5, R5, 0x1, -R6.reuse ;  /* 0x000000010505c824 */ /* 0x100fe200078e0a06 */
[----:B------:R-:W-:Y:S01]  /*5440*/  ISETP.GT.U32.AND P4, PT, R6, R11, PT ;  /* 0x0000000b0600720c */ /* 0x000fe20003f84070 */
[----:B------:R-:W-:Y:S01]  /*5450*/  @!P5 IMAD.IADD R10, R10, 0x1, -R6 ;  /* 0x000000010a0ad824 */ /* 0x000fe200078e0a06 */
[----:B------:R-:W-:Y:S01]  /*5460*/  ISETP.GT.U32.AND P5, PT, R6, R3, PT ;  /* 0x000000030600720c */ /* 0x000fe20003fa4070 */
[----:B------:R-:W-:Y:S01]  /*5470*/  IMAD.HI.U32 R2, R23, R19, RZ ;  /* 0x0000001317027227 */ /* 0x000fe200078e00ff */
[----:B------:R-:W-:-:S03]  /*5480*/  IABS R18, R12 ;  /* 0x0000000c00127213 */ /* 0x000fc60000000000 */
[----:B0-----:R-:W-:Y:S02]  /*5490*/  IMAD.MOV.U32 R0, RZ, RZ, R20 ;  /* 0x000000ffff007224 */ /* 0x001fe400078e0014 */
[----:B------:R-:W-:Y:S02]  /*54a0*/  IMAD.MOV R2, RZ, RZ, -R2 ;  /* 0x000000ffff027224 */ /* 0x000fe400078e0a02 */
[----:B------:R-:W-:-:S04]  /*54b0*/  IMAD.HI.U32 R21, R23, R18, RZ ;  /* 0x0000001217157227 */ /* 0x000fc800078e00ff */
[--C-:B------:R-:W-:Y:S02]  /*54c0*/  @!P4 IMAD.IADD R11, R11, 0x1, -R6.reuse ;  /* 0x000000010b0bc824 */ /* 0x100fe400078e0a06 */
[----:B------:R-:W-:Y:S02]  /*54d0*/  @!P5 IMAD.IADD R3, R3, 0x1, -R6 ;  /* 0x000000010303d824 */ /* 0x000fe400078e0a06 */
[----:B------:R-:W-:Y:S01]  /*54e0*/  @!P3 IMAD.MOV R0, RZ, RZ, -R0 ;  /* 0x000000ffff00b224 */ /* 0x000fe200078e0a00 */
[C---:B------:R-:W-:Y:S01]  /*54f0*/  ISETP.GT.U32.AND P5, PT, R6.reuse, R11, PT ;  /* 0x0000000b0600720c */ /* 0x040fe20003fa4070 */
[----:B------:R-:W-:Y:S01]  /*5500*/  IMAD R19, R6, R2, R19 ;  /* 0x0000000206137224 */ /* 0x000fe200078e0213 */
[----:B------:R-:W-:Y:S01]  /*5510*/  IADD3 R2, R7, 0x1e, RZ ;  /* 0x0000001e07027810 */ /* 0x000fe20007ffe0ff */
[----:B------:R-:W-:Y:S01]  /*5520*/  IMAD.MOV R21, RZ, RZ, -R21 ;  /* 0x000000ffff157224 */ /* 0x000fe200078e0a15 */
[----:B------:R0:W-:Y:S01]  /*5530*/  STL [R1+0x1dc], R0 ;  /* 0x0001dc0001007387 */ /* 0x0001e20000100800 */
[----:B------:R-:W-:Y:S01]  /*5540*/  ISETP.GE.AND P3, PT, R15, RZ, PT ;  /* 0x000000ff0f00720c */ /* 0x000fe20003f66270 */
[----:B------:R-:W-:Y:S01]  /*5550*/  IMAD.HI.U32 R17, R23, R16, RZ ;  /* 0x0000001017117227 */ /* 0x000fe200078e00ff */
[----:B------:R-:W-:-:S02]  /*5560*/  IABS R15, R2 ;  /* 0x00000002000f7213 */ /* 0x000fc40000000000 */
[C---:B------:R-:W-:Y:S01]  /*5570*/  ISETP.GT.U32.AND P4, PT, R6.reuse, R19, PT ;  /* 0x000000130600720c */ /* 0x040fe20003f84070 */
[C---:B------:R-:W-:Y:S02]  /*5580*/  IMAD R18, R6.reuse, R21, R18 ;  /* 0x0000001506127224 */ /* 0x040fe400078e0212 */
[----:B------:R-:W-:Y:S02]  /*5590*/  IMAD.MOV R17, RZ, RZ, -R17 ;  /* 0x000000ffff117224 */ /* 0x000fe400078e0a11 */
[----:B0-----:R-:W-:Y:S02]  /*55a0*/  IMAD.MOV.U32 R0, RZ, RZ, R5 ;  /* 0x000000ffff007224 */ /* 0x001fe400078e0005 */
[----:B------:R-:W-:Y:S01]  /*55b0*/  @!P5 IMAD.IADD R11, R11, 0x1, -R6 ;  /* 0x000000010b0bd824 */ /* 0x000fe200078e0a06 */
[C---:B------:R-:W-:Y:S01]  /*55c0*/  ISETP.GT.U32.AND P5, PT, R6.reuse, R18, PT ;  /* 0x000000120600720c */ /* 0x040fe20003fa4070 */
[----:B------:R-:W-:Y:S01]  /*55d0*/  @!P6 IMAD.MOV R0, RZ, RZ, -R0 ;  /* 0x000000ffff00e224 */ /* 0x000fe200078e0a00 */
[----:B------:R-:W-:Y:S01]  /*55e0*/  ISETP.GT.U32.AND P6, PT, R6, R3, PT ;  /* 0x000000030600720c */ /* 0x000fe20003fc4070 */
[----:B------:R-:W-:-:S02]  /*55f0*/  IMAD.MOV.U32 R5, RZ, RZ, R15 ;  /* 0x000000ffff057224 */ /* 0x000fc400078e000f */
[----:B------:R-:W-:Y:S01]  /*5600*/  IMAD.HI.U32 R15, R23, R14, RZ ;  /* 0x0000000e170f7227 */ /* 0x000fe200078e00ff */
[----:B------:R0:W-:Y:S03]  /*5610*/  STL [R1+0x38], R0 ;  /* 0x0000380001007387 */ /* 0x0001e60000100800 */
[C---:B------:R-:W-:Y:S01]  /*5620*/  IMAD R16, R6.reuse, R17, R16 ;  /* 0x0000001106107224 */ /* 0x040fe200078e0210 */
[----:B------:R-:W-:Y:S01]  /*5630*/  IADD3 R17, R7, 0x1d, RZ ;  /* 0x0000001d07117810 */ /* 0x000fe20007ffe0ff */
[----:B------:R-:W-:Y:S02]  /*5640*/  IMAD.MOV R15, RZ, RZ, -R15 ;  /* 0x000000ffff0f7224 */ /* 0x000fe400078e0a0f */
[----:B------:R-:W-:Y:S02]  /*5650*/  IMAD.MOV.U32 R8, RZ, RZ, R10 ;  /* 0x000000ffff087224 */ /* 0x000fe400078e000a */
[----:B------:R-:W-:-:S02]  /*5660*/  IMAD R15, R6, R15, R14 ;  /* 0x0000000f060f7224 */ /* 0x000fc400078e020e */
[----:B0-----:R-:W-:Y:S02]  /*5670*/  IMAD.MOV.U32 R0, RZ, RZ, R11 ;  /* 0x000000ffff007224 */ /* 0x001fe400078e000b */
[----:B------:R-:W-:Y:S02]  /*5680*/  @!P4 IMAD.IADD R19, R19, 0x1, -R6 ;  /* 0x000000011313c824 */ /* 0x000fe400078e0a06 */
[----:B------:R-:W-:Y:S01]  /*5690*/  @!P1 IMAD.MOV R0, RZ, RZ, -R0 ;  /* 0x000000ffff009224 */ /* 0x000fe200078e0a00 */
[C---:B------:R-:W-:Y:S01]  /*56a0*/  ISETP.GT.U32.AND P1, PT, R6.reuse, R16, PT ;  /* 0x000000100600720c */ /* 0x040fe20003f24070 */
[----:B------:R-:W-:Y:S01]  /*56b0*/  @!P0 IMAD.MOV R8, RZ, RZ, -R8 ;  /* 0x000000ffff088224 */ /* 0x000fe200078e0a08 */
[----:B------:R-:W-:Y:S01]  /*56c0*/  ISETP.GT.U32.AND P4, PT, R6, R19, PT ;  /* 0x000000130600720c */ /* 0x000fe20003f84070 */
[--C-:B------:R-:W-:Y:S01]  /*56d0*/  @!P5 IMAD.IADD R18, R18, 0x1, -R6.reuse ;  /* 0x000000011212d824 */ /* 0x100fe200078e0a06 */
[----:B------:R-:W-:Y:S01]  /*56e0*/  ISETP.GT.U32.AND P5, PT, R6, R15, PT ;  /* 0x0000000f0600720c */ /* 0x000fe20003fa4070 */
[----:B------:R-:W-:Y:S01]  /*56f0*/  @!P6 IMAD.IADD R3, R3, 0x1, -R6 ;  /* 0x000000010303e824 */ /* 0x000fe200078e0a06 */
[----:B------:R-:W-:Y:S01]  /*5700*/  STL [R1+0x1a8], R8 ;  /* 0x0001a80801007387 */ /* 0x000fe20000100800 */
[----:B------:R-:W-:Y:S01]  /*5710*/  IMAD.HI.U32 R10, R23, R5, RZ ;  /* 0x00000005170a7227 */ /* 0x000fe200078e00ff */
[----:B------:R-:W-:-:S02]  /*5720*/  ISETP.GE.AND P0, PT, R12, RZ, PT ;  /* 0x000000ff0c00720c */ /* 0x000fc40003f06270 */
[----:B------:R0:W-:Y:S01]  /*5730*/  STL [R1+0x1a4], R0 ;  /* 0x0001a40001007387 */ /* 0x0001e20000100800 */
[----:B------:R-:W-:Y:S01]  /*5740*/  IMAD.MOV R10, RZ, RZ, -R10 ;  /* 0x000000ffff0a7224 */ /* 0x000fe200078e0a0a */
[----:B------:R-:W-:Y:S01]  /*5750*/  ISETP.GE.AND P6, PT, R13, RZ, PT ;  /* 0x000000ff0d00720c */ /* 0x000fe20003fc6270 */
[--C-:B------:R-:W-:Y:S01]  /*5760*/  @!P1 IMAD.IADD R16, R16, 0x1, -R6.reuse ;  /* 0x0000000110109824 */ /* 0x100fe200078e0a06 */
[----:B------:R-:W-:Y:S01]  /*5770*/  IADD3 R13, R7, 0x1c, RZ ;  /* 0x0000001c070d7810 */ /* 0x000fe20007ffe0ff */
[--C-:B------:R-:W-:Y:S01]  /*5780*/  @!P4 IMAD.IADD R19, R19, 0x1, -R6.reuse ;  /* 0x000000011313c824 */ /* 0x100fe200078e0a06 */
[----:B------:R-:W-:Y:S01]  /*5790*/  ISETP.GE.AND P4, PT, R4, RZ, PT ;  /* 0x000000ff0400720c */ /* 0x000fe20003f86270 */
[----:B------:R-:W-:Y:S01]  /*57a0*/  @!P5 IMAD.IADD R15, R15, 0x1, -R6 ;  /* 0x000000010f0fd824 */ /* 0x000fe200078e0a06 */
[C---:B------:R-:W-:Y:S01]  /*57b0*/  ISETP.GT.U32.AND P1, PT, R6.reuse, R16, PT ;  /* 0x000000100600720c */ /* 0x040fe20003f24070 */
[C---:B------:R-:W-:Y:S01]  /*57c0*/  IMAD R4, R6.reuse, R10, R5 ;  /* 0x0000000a06047224 */ /* 0x040fe200078e0205 */
[----:B------:R-:W-:Y:S01]  /*57d0*/  IADD3 R5, R7, 0x1b, RZ ;  /* 0x0000001b07057810 */ /* 0x000fe20007ffe0ff */
[----:B0-----:R-:W-:Y:S01]  /*57e0*/  IMAD.MOV.U32 R0, RZ, RZ, R3 ;  /* 0x000000ffff007224 */ /* 0x001fe200078e0003 */
[----:B------:R-:W-:Y:S01]  /*57f0*/  IABS R3, R17 ;  /* 0x0000001100037213 */ /* 0x000fe20000000000 */
[----:B------:R-:W-:Y:S01]  /*5800*/  IMAD.MOV.U32 R8, RZ, RZ, R19 ;  /* 0x000000ffff087224 */ /* 0x000fe200078e0013 */
[C---:B------:R-:W-:Y:S01]  /*5810*/  ISETP.GT.U32.AND P5, PT, R6.reuse, R15, PT ;  /* 0x0000000f0600720c */ /* 0x040fe20003fa4070 */
[----:B------:R-:W-:Y:S01]  /*5820*/  @!P2 IMAD.MOV R0, RZ, RZ, -R0 ;  /* 0x000000ffff00a224 */ /* 0x000fe200078e0a00 */
[----:B------:R-:W-:Y:S01]  /*5830*/  ISETP.GT.U32.AND P2, PT, R6, R18, PT ;  /* 0x000000120600720c */ /* 0x000fe20003f44070 */
[----:B------:R-:W-:Y:S01]  /*5840*/  IMAD.HI.U32 R10, R23, R3, RZ ;  /* 0x00000003170a7227 */ /* 0x000fe200078e00ff */
[----:B------:R-:W-:-:S02]  /*5850*/  IABS R14, R5 ;  /* 0x00000005000e7213 */ /* 0x000fc40000000000 */
[----:B------:R-:W-:Y:S01]  /*5860*/  IADD3 R12, R7, 0x1a, RZ ;  /* 0x0000001a070c7810 */ /* 0x000fe20007ffe0ff */
[----:B------:R-:W-:Y:S01]  /*5870*/  IMAD.MOV R10, RZ, RZ, -R10 ;  /* 0x000000ffff0a7224 */ /* 0x000fe200078e0a0a */
[----:B------:R-:W-:Y:S01]  /*5880*/  IABS R20, R13 ;  /* 0x0000000d00147213 */ /* 0x000fe20000000000 */
[--C-:B------:R-:W-:Y:S01]  /*5890*/  @!P1 IMAD.IADD R16, R16, 0x1, -R6.reuse ;  /* 0x0000000110109824 */ /* 0x100fe200078e0a06 */
[----:B------:R-:W-:Y:S01]  /*58a0*/  ISETP.GE.AND P1, PT, R2, RZ, PT ;  /* 0x000000ff0200720c */ /* 0x000fe20003f26270 */
[----:B------:R-:W-:Y:S01]  /*58b0*/  IMAD R2, R6, R10, R3 ;  /* 0x0000000a06027224 */ /* 0x000fe200078e0203 */
[----:B------:R0:W-:Y:S01]  /*58c0*/  STL [R1+0x198], R0 ;  /* 0x0001980001007387 */ /* 0x0001e20000100800 */
[--C-:B------:R-:W-:Y:S01]  /*58d0*/  @!P5 IMAD.IADD R15, R15, 0x1, -R6.reuse ;  /* 0x000000010f0fd824 */ /* 0x100fe200078e0a06 */
[----:B------:R-:W-:Y:S01]  /*58e0*/  IABS R11, R12 ;  /* 0x0000000c000b7213 */ /* 0x000fe20000000000 */
[----:B------:R-:W-:Y:S01]  /*58f0*/  @!P2 IMAD.IADD R18, R18, 0x1, -R6 ;  /* 0x000000011212a824 */ /* 0x000fe200078e0a06 */
[C---:B------:R-:W-:Y:S01]  /*5900*/  ISETP.GT.U32.AND P2, PT, R6.reuse, R4, PT ;  /* 0x000000040600720c */ /* 0x040fe20003f44070 */
[----:B------:R-:W-:Y:S01]  /*5910*/  IMAD.HI.U32 R3, R23, R14, RZ ;  /* 0x0000000e17037227 */ /* 0x000fe200078e00ff */
[----:B------:R-:W-:-:S03]  /*5920*/  ISETP.GT.U32.AND P5, PT, R6, R2, PT ;  /* 0x000000020600720c */ /* 0x000fc60003fa4070 */
[----:B------:R-:W-:Y:S02]  /*5930*/  @!P3 IMAD.MOV R8, RZ, RZ, -R8 ;  /* 0x000000ffff08b224 */ /* 0x000fe400078e0a08 */
[----:B------:R-:W-:Y:S02]  /*5940*/  IMAD.MOV R3, RZ, RZ, -R3 ;  /* 0x000000ffff037224 */ /* 0x000fe400078e0a03 */
[----:B0-----:R-:W-:Y:S01]  /*5950*/  IMAD.MOV.U32 R0, RZ, RZ, R18 ;  /* 0x000000ffff007224 */ /* 0x001fe200078e0012 */
[----:B------:R0:W-:Y:S01]  /*5960*/  STL [R1+0x150], R8 ;  /* 0x0001500801007387 */ /* 0x0001e20000100800 */
[----:B------:R-:W-:-:S04]  /*5970*/  IMAD.HI.U32 R21, R23, R20, RZ ;  /* 0x0000001417157227 */ /* 0x000fc800078e00ff */
[----:B------:R-:W-:Y:S01]  /*5980*/  @!P2 IMAD.IADD R4, R4, 0x1, -R6 ;  /* 0x000000010404a824 */ /* 0x000fe200078e0a06 */
[----:B------:R-:W-:Y:S01]  /*5990*/  ISETP.GE.AND P2, PT, R17, RZ, PT ;  /* 0x000000ff1100720c */ /* 0x000fe20003f46270 */
[C---:B------:R-:W-:Y:S01]  /*59a0*/  IMAD R14, R6.reuse, R3, R14 ;  /* 0x00000003060e7224 */ /* 0x040fe200078e020e */
[----:B------:R-:W-:Y:S01]  /*59b0*/  IADD3 R3, R7, 0x19, RZ ;  /* 0x0000001907037810 */ /* 0x000fe20007ffe0ff */
[----:B------:R-:W-:Y:S01]  /*59c0*/  IMAD.HI.U32 R10, R23, R11, RZ ;  /* 0x0000000b170a7227 */ /* 0x000fe200078e00ff */
[----:B------:R-:W-:-:S03]  /*59d0*/  ISETP.GT.U32.AND P3, PT, R6, R4, PT ;  /* 0x000000040600720c */ /* 0x000fc60003f64070 */
[----:B0-----:R-:W-:Y:S02]  /*59e0*/  IMAD.MOV.U32 R8, RZ, RZ, R16 ;  /* 0x000000ffff087224 */ /* 0x001fe400078e0010 */
[----:B------:R-:W-:Y:S02]  /*59f0*/  @!P0 IMAD.MOV R0, RZ, RZ, -R0 ;  /* 0x000000ffff008224 */ /* 0x000fe400078e0a00 */
[----:B------:R-:W-:Y:S02]  /*5a00*/  IMAD.MOV R21, RZ, RZ, -R21 ;  /* 0x000000ffff157224 */ /* 0x000fe400078e0a15 */
[----:B------:R-:W-:Y:S01]  /*5a10*/  @!P5 IMAD.IADD R2, R2, 0x1, -R6 ;  /* 0x000000010202d824 */ /* 0x000fe200078e0a06 */
[----:B------:R0:W-:Y:S01]  /*5a20*/  STL [R1+0x14c], R0 ;  /* 0x00014c0001007387 */ /* 0x0001e20000100800 */
[----:B------:R-:W-:Y:S01]  /*5a30*/  @!P6 IMAD.MOV R8, RZ, RZ, -R8 ;  /* 0x000000ffff08e224 */ /* 0x000fe200078e0a08 */
[C---:B------:R-:W-:Y:S01]  /*5a40*/  ISETP.GT.U32.AND P6, PT, R6.reuse, R14, PT ;  /* 0x0000000e0600720c */ /* 0x040fe20003fc4070 */
[----:B------:R-:W-:Y:S01]  /*5a50*/  IMAD.MOV R10, RZ, RZ, -R10 ;  /* 0x000000ffff0a7224 */ /* 0x000fe200078e0a0a */
[C---:B------:R-:W-:Y:S01]  /*5a60*/  ISETP.GT.U32.AND P0, PT, R6.reuse, R2, PT ;  /* 0x000000020600720c */ /* 0x040fe20003f04070 */
[C---:B------:R-:W-:Y:S01]  /*5a70*/  IMAD R17, R6.reuse, R21, R20 ;  /* 0x0000001506117224 */ /* 0x040fe200078e0214 */
[----:B------:R-:W-:Y:S01]  /*5a80*/  IABS R20, R3 ;  /* 0x0000000300147213 */ /* 0x000fe20000000000 */
[----:B------:R-:W-:Y:S01]  /*5a90*/  IMAD R11, R6, R10, R11 ;  /* 0x0000000a060b7224 */ /* 0x000fe200078e020b */
[----:B------:R-:W-:Y:S01]  /*5aa0*/  IADD3 R10, R7, 0x18, RZ ;  /* 0x00000018070a7810 */ /* 0x000fe20007ffe0ff */
[----:B------:R-:W-:Y:S01]  /*5ab0*/  @!P3 IMAD.IADD R4, R4, 0x1, -R6 ;  /* 0x000000010404b824 */ /* 0x000fe200078e0a06 */
[C---:B------:R-:W-:Y:S01]  /*5ac0*/  ISETP.GT.U32.AND P5, PT, R6.reuse, R17, PT ;  /* 0x000000110600720c */ /* 0x040fe20003fa4070 */
[----:B0-----:R-:W-:Y:S01]  /*5ad0*/  IMAD.MOV.U32 R0, RZ, RZ, R15 ;  /* 0x000000ffff007224 */ /* 0x001fe200078e000f */
[----:B------:R-:W-:Y:S01]  /*5ae0*/  IABS R19, R10 ;  /* 0x0000000a00137213 */ /* 0x000fe20000000000 */
[----:B------:R-:W-:Y:S01]  /*5af0*/  IMAD.MOV.U32 R18, RZ, RZ, R20 ;  /* 0x000000ffff127224 */ /* 0x000fe200078e0014 */
[----:B------:R-:W-:Y:S01]  /*5b00*/  STL [R1+0x138], R8 ;  /* 0x0001380801007387 */ /* 0x000fe20000100800 */
[----:B------:R-:W-:Y:S01]  /*5b10*/  @!P4 IMAD.MOV R0, RZ, RZ, -R0 ;  /* 0x000000ffff00c224 */ /* 0x000fe200078e0a00 */
[----:B------:R-:W-:Y:S01]  /*5b20*/  ISETP.GT.U32.AND P3, PT, R6, R11, PT ;  /* 0x0000000b0600720c */ /* 0x000fe20003f64070 */
[----:B------:R-:W-:Y:S01]  /*5b30*/  @!P6 IMAD.IADD R14, R14, 0x1, -R6 ;  /* 0x000000010e0ee824 */ /* 0x000fe200078e0a06 */
[----:B------:R-:W-:Y:S01]  /*5b40*/  ISETP.GE.AND P4, PT, R13, RZ, PT ;  /* 0x000000ff0d00720c */ /* 0x000fe20003f86270 */
[----:B------:R-:W-:Y:S01]  /*5b50*/  IMAD.HI.U32 R15, R23, R18, RZ ;  /* 0x00000012170f7227 */ /* 0x000fe200078e00ff */
[----:B------:R0:W-:Y:S01]  /*5b60*/  STL [R1+0x28], R0 ;  /* 0x0000280001007387 */ /* 0x0001e20000100800 */
[----:B------:R-:W-:-:S02]  /*5b70*/  IADD3 R21, R7, 0xe, RZ ;  /* 0x0000000e07157810 */ /* 0x000fc40007ffe0ff */
[----:B------:R-:W-:Y:S02]  /*5b80*/  IMAD.MOV.U32 R13, RZ, RZ, R19 ;  /* 0x000000ffff0d7224 */ /* 0x000fe400078e0013 */
[----:B------:R-:W-:Y:S01]  /*5b90*/  @!P0 IMAD.IADD R2, R2, 0x1, -R6 ;  /* 0x0000000102028824 */ /* 0x000fe200078e0a06 */
[----:B------:R-:W-:Y:S01]  /*5ba0*/  ISETP.GE.AND P0, PT, R5, RZ, PT ;  /* 0x000000ff0500720c */ /* 0x000fe20003f06270 */
[----:B------:R-:W-:Y:S02]  /*5bb0*/  IMAD.MOV R15, RZ, RZ, -R15 ;  /* 0x000000ffff0f7224 */ /* 0x000fe400078e0a0f */
[----:B------:R-:W-:-:S04]  /*5bc0*/  IMAD.HI.U32 R5, R23, R13, RZ ;  /* 0x0000000d17057227 */ /* 0x000fc800078e00ff */
[----:B0-----:R-:W-:Y:S02]  /*5bd0*/  IMAD.MOV.U32 R0, RZ, RZ, R4 ;  /* 0x000000ffff007224 */ /* 0x001fe400078e0004 */
[----:B------:R-:W-:Y:S01]  /*5be0*/  @!P5 IMAD.IADD R17, R17, 0x1, -R6 ;  /* 0x000000011111d824 */ /* 0x000fe200078e0a06 */
[----:B------:R-:W-:Y:S01]  /*5bf0*/  ISETP.GE.AND P5, PT, R12, RZ, PT ;  /* 0x000000ff0c00720c */ /* 0x000fe20003fa6270 */
[----:B------:R-:W-:Y:S01]  /*5c00*/  @!P1 IMAD.MOV R0, RZ, RZ, -R0 ;  /* 0x000000ffff009224 */ /* 0x000fe200078e0a00 */
[C---:B------:R-:W-:Y:S01]  /*5c10*/  ISETP.GT.U32.AND P1, PT, R6.reuse, R14, PT ;  /* 0x0000000e0600720c */ /* 0x040fe20003f24070 */
[C---:B------:R-:W-:Y:S01]  /*5c20*/  IMAD R15, R6.reuse, R15, R18 ;  /* 0x0000000f060f7224 */ /* 0x040fe200078e0212 */
[C---:B------:R-:W-:Y:S01]  /*5c30*/  ISETP.GT.U32.AND P6, PT, R6.reuse, R17, PT ;  /* 0x000000110600720c */ /* 0x040fe20003fc4070 */
[----:B------:R-:W-:Y:S01]  /*5c40*/  IMAD.MOV R12, RZ, RZ, -R5 ;  /* 0x000000ffff0c7224 */ /* 0x000fe200078e0a05 */
[----:B------:R0:W-:Y:S01]  /*5c50*/  STL [R1+0x78], R0 ;  /* 0x0000780001007387 */ /* 0x0001e20000100800 */
[----:B------:R-:W-:Y:S01]  /*5c60*/  @!P3 IMAD.IADD R11, R11, 0x1, -R6 ;  /* 0x000000010b0bb824 */ /* 0x000fe200078e0a06 */
[----:B------:R-:W-:Y:S01]  /*5c70*/  IADD3 R5, R7, 0x17, RZ ;  /* 0x0000001707057810 */ /* 0x000fe20007ffe0ff */
[----:B------:R-:W-:-:S03]  /*5c80*/  IMAD R12, R6, R12, R13 ;  /* 0x0000000c060c7224 */ /* 0x000fc600078e020d */
[----:B------:R-:W-:Y:S02]  /*5c90*/  ISETP.GT.U32.AND P3, PT, R6, R11, PT ;  /* 0x0000000b0600720c */ /* 0x000fe40003f64070 */
[----:B------:R-:W-:Y:S01]  /*5ca0*/  IABS R4, R5 ;  /* 0x0000000500047213 */ /* 0x000fe20000000000 */
[----:B------:R-:W-:Y:S01]  /*5cb0*/  @!P1 IMAD.IADD R14, R14, 0x1, -R6 ;  /* 0x000000010e0e9824 */ /* 0x000fe200078e0a06 */
[C---:B------:R-:W-:Y:S01]  /*5cc0*/  ISETP.GT.U32.AND P1, PT, R6.reuse, R12, PT ;  /* 0x0000000c0600720c */ /* 0x040fe20003f24070 */
[----:B0-----:R-:W-:Y:S01]  /*5cd0*/  IMAD.MOV.U32 R0, RZ, RZ, R2 ;  /* 0x000000ffff007224 */ /* 0x001fe200078e0002 */
[----:B------:R-:W-:Y:S01]  /*5ce0*/  IADD3 R2, R7, 0x16, RZ ;  /* 0x0000001607027810 */ /* 0x000fe20007ffe0ff */
[----:B------:R-:W-:Y:S01]  /*5cf0*/  @!P6 IMAD.IADD R17, R17, 0x1, -R6 ;  /* 0x000000011111e824 */ /* 0x000fe200078e0a06 */
[----:B------:R-:W-:Y:S01]  /*5d00*/  ISETP.GE.AND P6, PT, R3, RZ, PT ;  /* 0x000000ff0300720c */ /* 0x000fe20003fc6270 */
[----:B------:R-:W-:Y:S01]  /*5d10*/  @!P2 IMAD.MOV R0, RZ, RZ, -R0 ;  /* 0x000000ffff00a224 */ /* 0x000fe200078e0a00 */
[----:B------:R-:W-:Y:S01]  /*5d20*/  ISETP.GT.U32.AND P2, PT, R6, R15, PT ;  /* 0x0000000f0600720c */ /* 0x000fe20003f44070 */
[----:B------:R-:W-:Y:S01]  /*5d30*/  IMAD.MOV.U32 R8, RZ, RZ, R14 ;  /* 0x000000ffff087224 */ /* 0x000fe200078e000e */
[----:B------:R-:W-:Y:S01]  /*5d40*/  IABS R3, R2 ;  /* 0x0000000200037213 */ /* 0x000fe20000000000 */
[----:B------:R-:W-:Y:S01]  /*5d50*/  @!P3 IMAD.IADD R11, R11, 0x1, -R6 ;  /* 0x000000010b0bb824 */ /* 0x000fe200078e0a06 */
[----:B------:R0:W-:Y:S01]  /*5d60*/  STL [R1+0x80], R0 ;  /* 0x0000800001007387 */ /* 0x0001e20000100800 */
[----:B------:R-:W-:Y:S01]  /*5d70*/  ISETP.GE.AND P3, PT, R10, RZ, PT ;  /* 0x000000ff0a00720c */ /* 0x000fe20003f66270 */
[----:B------:R-:W-:Y:S01]  /*5d80*/  @!P0 IMAD.MOV R8, RZ, RZ, -R8 ;  /* 0x000000ffff088224 */ /* 0x000fe200078e0a08 */
[C---:B------:R-:W-:Y:S01]  /*5d90*/  IADD3 R10, R7.reuse, 0x15, RZ ;  /* 0x00000015070a7810 */ /* 0x040fe20007ffe0ff */
[----:B------:R-:W-:Y:S01]  /*5da0*/  @!P1 IMAD.IADD R12, R12, 0x1, -R6 ;  /* 0x000000010c0c9824 */ /* 0x000fe200078e0a06 */
[----:B------:R-:W-:Y:S01]  /*5db0*/  IADD3 R14, R7, 0x13, RZ ;  /* 0x00000013070e7810 */ /* 0x000fe20007ffe0ff */
[----:B------:R-:W-:-:S04]  /*5dc0*/  IMAD.HI.U32 R16, R23, R4, RZ ;  /* 0x0000000417107227 */ /* 0x000fc800078e00ff */
        /* <DEDUP_REMOVED lines=10> */
[----:B------:R-:W-:Y:S01]  /*5e70*/  IMAD.HI.U32 R13, R23, R3, RZ ;  /* 0x00000003170d7227 */ /* 0x000fe200078e00ff */
[----:B------:R0:W-:Y:S02]  /*5e80*/  STL [R1+0x90], R0 ;  /* 0x0000900001007387 */ /* 0x0001e40000100800 */
[----:B------:R-:W-:Y:S01]  /*5e90*/  ISETP.GT.U32.AND P0, PT, R6, R4, PT ;  /* 0x000000040600720c */ /* 0x000fe20003f04070 */
[----:B------:R-:W-:Y:S01]  /*5ea0*/  IMAD.MOV R13, RZ, RZ, -R13 ;  /* 0x000000ffff0d7224 */ /* 0x000fe200078e0a0d */
[----:B------:R1:W-:Y:S03]  /*5eb0*/  STL [R1+0x98], R8 ;  /* 0x0000980801007387 */ /* 0x0003e60000100800 */
[----:B------:R-:W-:-:S02]  /*5ec0*/  @!P1 IMAD.IADD R15, R15, 0x1, -R6 ;  /* 0x000000010f0f9824 */ /* 0x000fc400078e0a06 */
[C---:B------:R-:W-:Y:S01]  /*5ed0*/  IMAD R3, R6.reuse, R13, R3 ;  /* 0x0000000d06037224 */ /* 0x040fe200078e0203 */
[----:B------:R-:W-:Y:S01]  /*5ee0*/  IADD3 R13, R7, 0x12, RZ ;  /* 0x00000012070d7810 */ /* 0x000fe20007ffe0ff */
[----:B0-----:R-:W-:Y:S02]  /*5ef0*/  IMAD.MOV.U32 R0, RZ, RZ, R11 ;  /* 0x000000ffff007224 */ /* 0x001fe400078e000b */
[----:B------:R-:W-:Y:S01]  /*5f00*/  IMAD.HI.U32 R11, R23, R5, RZ ;  /* 0x00000005170b7227 */ /* 0x000fe200078e00ff */
[----:B------:R-:W-:-:S03]  /*5f10*/  ISETP.GT.U32.AND P1, PT, R6, R3, PT ;  /* 0x000000030600720c */ /* 0x000fc60003f24070 */
[----:B------:R-:W-:Y:S02]  /*5f20*/  IMAD.MOV R11, RZ, RZ, -R11 ;  /* 0x000000ffff0b7224 */ /* 0x000fe400078e0a0b */
[----:B-1----:R-:W-:Y:S02]  /*5f30*/  IMAD.MOV.U32 R8, RZ, RZ, R15 ;  /* 0x000000ffff087224 */ /* 0x002fe400078e000f */
[C---:B------:R-:W-:Y:S01]  /*5f40*/  IMAD R5, R6.reuse, R11, R5 ;  /* 0x0000000b06057224 */ /* 0x040fe200078e0205 */
[----:B------:R-:W-:Y:S01]  /*5f50*/  IABS R11, R13 ;  /* 0x0000000d000b7213 */ /* 0x000fe20000000000 */
[----:B------:R-:W-:Y:S02]  /*5f60*/  @!P6 IMAD.MOV R8, RZ, RZ, -R8 ;  /* 0x000000ffff08e224 */ /* 0x000fe400078e0a08 */
[----:B------:R-:W-:Y:S01]  /*5f70*/  @!P5 IMAD.MOV R0, RZ, RZ, -R0 ;  /* 0x000000ffff00d224 */ /* 0x000fe200078e0a00 */
[----:B------:R-:W-:Y:S01]  /*5f80*/  ISETP.GT.U32.AND P6, PT, R6, R5, PT ;  /* 0x000000050600720c */ /* 0x000fe20003fc4070 */
[--C-:B------:R-:W-:Y:S01]  /*5f90*/  @!P4 IMAD.IADD R12, R12, 0x1, -R6.reuse ;  /* 0x000000010c0cc824 */ /* 0x100fe200078e0a06 */
[----:B------:R-:W-:Y:S01]  /*5fa0*/  ISETP.GE.AND P4, PT, R10, RZ, PT ;  /* 0x000000ff0a00720c */ /* 0x000fe20003f86270 */
[--C-:B------:R-:W-:Y:S01]  /*5fb0*/  @!P0 IMAD.IADD R4, R4, 0x1, -R6.reuse ;  /* 0x0000000104048824 */ /* 0x100fe200078e0a06 */
[----:B------:R-:W-:Y:S01]  /*5fc0*/  IABS R10, R14 ;  /* 0x0000000e000a7213 */ /* 0x000fe20000000000 */
[----:B------:R0:W-:Y:S01]  /*5fd0*/  STL [R1+0xf0], R0 ;  /* 0x0000f00001007387 */ /* 0x0001e20000100800 */
[----:B------:R-:W-:Y:S01]  /*5fe0*/  ISETP.GE.AND P5, PT, R2, RZ, PT ;  /* 0x000000ff0200720c */ /* 0x000fe20003fa6270 */
[----:B------:R-:W-:Y:S01]  /*5ff0*/  @!P1 IMAD.IADD R3, R3, 0x1, -R6 ;  /* 0x0000000103039824 */ /* 0x000fe200078e0a06 */
[----:B------:R-:W-:Y:S01]  /*6000*/  ISETP.GT.U32.AND P0, PT, R6, R4, PT ;  /* 0x000000040600720c */ /* 0x000fe20003f04070 */
[----:B------:R1:W-:Y:S01]  /*6010*/  STL [R1+0xd8], R8 ;  /* 0x0000d80801007387 */ /* 0x0003e20000100800 */
[----:B------:R-:W-:-:S02]  /*6020*/  IADD3 R2, R7, 0x14, RZ ;  /* 0x0000001407027810 */ /* 0x000fc40007ffe0ff */
[C---:B------:R-:W-:Y:S01]  /*6030*/  ISETP.GT.U32.AND P1, PT, R6.reuse, R3, PT ;  /* 0x000000030600720c */ /* 0x040fe20003f24070 */
[----:B------:R-:W-:Y:S01]  /*6040*/  @!P6 IMAD.IADD R5, R5, 0x1, -R6 ;  /* 0x000000010505e824 */ /* 0x000fe200078e0a06 */
[----:B------:R-:W-:Y:S01]  /*6050*/  IABS R19, R2 ;  /* 0x0000000200137213 */ /* 0x000fe20000000000 */
[----:B0-----:R-:W-:Y:S02]  /*6060*/  IMAD.MOV.U32 R0, RZ, RZ, R12 ;  /* 0x000000ffff007224 */ /* 0x001fe400078e000c */
[----:B------:R-:W-:Y:S01]  /*6070*/  IMAD.HI.U32 R12, R23, R10, RZ ;  /* 0x0000000a170c7227 */ /* 0x000fe200078e00ff */
[----:B------:R-:W-:-:S03]  /*6080*/  ISETP.GT.U32.AND P6, PT, R6, R5, PT ;  /* 0x000000050600720c */ /* 0x000fc60003fc4070 */
[----:B------:R-:W-:Y:S02]  /*6090*/  IMAD.MOV R12, RZ, RZ, -R12 ;  /* 0x000000ffff0c7224 */ /* 0x000fe400078e0a0c */
[----:B------:R-:W-:Y:S01]  /*60a0*/  @!P3 IMAD.MOV R0, RZ, RZ, -R0 ;  /* 0x000000ffff00b224 */ /* 0x000fe200078e0a00 */
[----:B------:R-:W-:Y:S01]  /*60b0*/  ISETP.GE.AND P3, PT, R2, RZ, PT ;  /* 0x000000ff0200720c */ /* 0x000fe20003f66270 */
[C---:B------:R-:W-:Y:S01]  /*60c0*/  IMAD R10, R6.reuse, R12, R10 ;  /* 0x0000000c060a7224 */ /* 0x040fe200078e020a */
[----:B------:R-:W-:Y:S01]  /*60d0*/  IADD3 R12, R7, 0x11, RZ ;  /* 0x00000011070c7810 */ /* 0x000fe20007ffe0ff */
[----:B------:R-:W-:Y:S01]  /*60e0*/  IMAD.HI.U32 R15, R23, R19, RZ ;  /* 0x00000013170f7227 */ /* 0x000fe200078e00ff */
[----:B------:R0:W-:Y:S03]  /*60f0*/  STL [R1+0xe0], R0 ;  /* 0x0000e00001007387 */ /* 0x0001e60000100800 */
[----:B------:R-:W-:Y:S01]  /*6100*/  @!P6 IMAD.IADD R5, R5, 0x1, -R6 ;  /* 0x000000010505e824 */ /* 0x000fe200078e0a06 */
[----:B------:R-:W-:Y:S01]  /*6110*/  ISETP.GT.U32.AND P6, PT, R6, R10, PT ;  /* 0x0000000a0600720c */ /* 0x000fe20003fc4070 */
[----:B------:R-:W-:-:S04]  /*6120*/  IMAD.HI.U32 R2, R23, R11, RZ ;  /* 0x0000000b17027227 */ /* 0x000fc800078e00ff */
[----:B------:R-:W-:Y:S01]  /*6130*/  @!P0 IMAD.IADD R4, R4, 0x1, -R6 ;  /* 0x0000000104048824 */ /* 0x000fe200078e0a06 */
[----:B------:R-:W-:Y:S01]  /*6140*/  ISETP.GE.AND P0, PT, R14, RZ, PT ;  /* 0x000000ff0e00720c */ /* 0x000fe20003f06270 */
[----:B------:R-:W-:Y:S02]  /*6150*/  IMAD.MOV R14, RZ, RZ, -R15 ;  /* 0x000000ffff0e7224 */ /* 0x000fe400078e0a0f */
[----:B------:R-:W-:Y:S02]  /*6160*/  IMAD.MOV R2, RZ, RZ, -R2 ;  /* 0x000000ffff027224 */ /* 0x000fe400078e0a02 */
[C---:B------:R-:W-:Y:S01]  /*6170*/  IMAD R19, R6.reuse, R14, R19 ;  /* 0x0000000e06137224 */ /* 0x040fe200078e0213 */
[----:B------:R-:W-:Y:S01]  /*6180*/  IABS R14, R21 ;  /* 0x00000015000e7213 */ /* 0x000fe20000000000 */
[----:B------:R-:W-:Y:S01]  /*6190*/  IMAD R11, R6, R2, R11 ;  /* 0x00000002060b7224 */ /* 0x000fe200078e020b */
[----:B------:R-:W-:Y:S01]  /*61a0*/  IADD3 R2, R7, 0x10, RZ ;  /* 0x0000001007027810 */ /* 0x000fe20007ffe0ff */
[----:B-1----:R-:W-:-:S02]  /*61b0*/  IMAD.MOV.U32 R8, RZ, RZ, R4 ;  /* 0x000000ffff087224 */ /* 0x002fc400078e0004 */
[----:B------:R-:W-:Y:S01]  /*61c0*/  @!P6 IMAD.IADD R10, R10, 0x1, -R6 ;  /* 0x000000010a0ae824 */ /* 0x000fe200078e0a06 */
[----:B------:R-:W-:Y:S01]  /*61d0*/  IABS R17, R2 ;  /* 0x0000000200117213 */ /* 0x000fe20000000000 */
[----:B------:R-:W-:Y:S01]  /*61e0*/  @!P2 IMAD.MOV R8, RZ, RZ, -R8 ;  /* 0x000000ffff08a224 */ /* 0x000fe200078e0a08 */
[C---:B------:R-:W-:Y:S01]  /*61f0*/  ISETP.GT.U32.AND P2, PT, R6.reuse, R19, PT ;  /* 0x000000130600720c */ /* 0x040fe20003f44070 */
[----:B------:R-:W-:Y:S01]  /*6200*/  @!P1 IMAD.IADD R3, R3, 0x1, -R6 ;  /* 0x0000000103039824 */ /* 0x000fe200078e0a06 */
[----:B------:R-:W-:Y:S01]  /*6210*/  ISETP.GT.U32.AND P6, PT, R6, R10, PT ;  /* 0x0000000a0600720c */ /* 0x000fe20003fc4070 */
[----:B------:R-:W-:Y:S01]  /*6220*/  IMAD.HI.U32 R4, R23, R17, RZ ;  /* 0x0000001117047227 */ /* 0x000fe200078e00ff */
[----:B------:R-:W-:Y:S01]  /*6230*/  STL [R1+0xa8], R8 ;  /* 0x0000a80801007387 */ /* 0x000fe20000100800 */
[----:B------:R-:W-:Y:S02]  /*6240*/  ISETP.GE.AND P1, PT, R13, RZ, PT ;  /* 0x000000ff0d00720c */ /* 0x000fe40003f26270 */
[----:B0-----:R-:W-:Y:S01]  /*6250*/  IMAD.MOV.U32 R0, RZ, RZ, R3 ;  /* 0x000000ffff007224 */ /* 0x001fe200078e0003 */
[----:B------:R-:W-:Y:S01]  /*6260*/  IADD3 R3, R7, 0xd, RZ ;  /* 0x0000000d07037810 */ /* 0x000fe20007ffe0ff */
[----:B------:R-:W-:Y:S01]  /*6270*/  IMAD.MOV R4, RZ, RZ, -R4 ;  /* 0x000000ffff047224 */ /* 0x000fe200078e0a04 */
[----:B------:R-:W-:Y:S01]  /*6280*/  IABS R13, R16 ;  /* 0x00000010000d7213 */ /* 0x000fe20000000000 */
[----:B------:R-:W-:Y:S01]  /*6290*/  @!P5 IMAD.MOV R0, RZ, RZ, -R0 ;  /* 0x000000ffff00d224 */ /* 0x000fe200078e0a00 */
[----:B------:R-:W-:Y:S01]  /*62a0*/  ISETP.GE.AND P5, PT, R12, RZ, PT ;  /* 0x000000ff0c00720c */ /* 0x000fe20003fa6270 */
[--C-:B------:R-:W-:Y:S01]  /*62b0*/  @!P2 IMAD.IADD R19, R19, 0x1, -R6.reuse ;  /* 0x000000011313a824 */ /* 0x100fe200078e0a06 */
[----:B------:R-:W-:Y:S01]  /*62c0*/  IABS R12, R12 ;  /* 0x0000000c000c7213 */ /* 0x000fe20000000000 */
[----:B------:R-:W-:Y:S01]  /*62d0*/  IMAD R17, R6, R4, R17 ;  /* 0x0000000406117224 */ /* 0x000fe200078e0211 */
[----:B------:R0:W-:Y:S01]  /*62e0*/  STL [R1+0xb0], R0 ;  /* 0x0000b00001007387 */ /* 0x0001e20000100800 */
[----:B------:R-:W-:Y:S01]  /*62f0*/  @!P6 IMAD.IADD R10, R10, 0x1, -R6 ;  /* 0x000000010a0ae824 */ /* 0x000fe200078e0a06 */
[C---:B------:R-:W-:Y:S01]  /*6300*/  ISETP.GT.U32.AND P2, PT, R6.reuse, R19, PT ;  /* 0x000000130600720c */ /* 0x040fe20003f44070 */
[----:B------:R-:W-:Y:S01]  /*6310*/  IMAD.HI.U32 R18, R23, R12, RZ ;  /* 0x0000000c17127227 */ /* 0x000fe200078e00ff */
[----:B------:R-:W-:-:S02]  /*6320*/  ISETP.GT.U32.AND P6, PT, R6, R17, PT ;  /* 0x000000110600720c */ /* 0x000fc40003fc4070 */
[----:B------:R-:W-:Y:S01]  /*6330*/  IABS R15, R3 ;  /* 0x00000003000f7213 */ /* 0x000fe20000000000 */
[----:B------:R-:W-:Y:S02]  /*6340*/  IMAD.MOV R18, RZ, RZ, -R18 ;  /* 0x000000ffff127224 */ /* 0x000fe400078e0a12 */
[----:B------:R-:W-:-:S04]  /*6350*/  IMAD.HI.U32 R4, R23, R14, RZ ;  /* 0x0000000e17047227 */ /* 0x000fc800078e00ff */
[----:B0-----:R-:W-:Y:S02]  /*6360*/  IMAD.MOV.U32 R0, RZ, RZ, R5 ;  /* 0x000000ffff007224 */ /* 0x001fe400078e0005 */
[C---:B------:R-:W-:Y:S02]  /*6370*/  IMAD R12, R6.reuse, R18, R12 ;  /* 0x00000012060c7224 */ /* 0x040fe400078e020c */
[----:B------:R-:W-:Y:S01]  /*6380*/  @!P4 IMAD.MOV R0, RZ, RZ, -R0 ;  /* 0x000000ffff00c224 */ /* 0x000fe200078e0a00 */
[C---:B------:R-:W-:Y:S01]  /*6390*/  ISETP.GT.U32.AND P4, PT, R6.reuse, R11, PT ;  /* 0x0000000b0600720c */ /* 0x040fe20003f84070 */
[--C-:B------:R-:W-:Y:S01]  /*63a0*/  @!P2 IMAD.IADD R19, R19, 0x1, -R6.reuse ;  /* 0x000000011313a824 */ /* 0x100fe200078e0a06 */
[----:B------:R-:W-:Y:S01]  /*63b0*/  ISETP.GT.U32.AND P2, PT, R6, R12, PT ;  /* 0x0000000c0600720c */ /* 0x000fe20003f44070 */
[----:B------:R-:W-:Y:S01]  /*63c0*/  @!P6 IMAD.IADD R17, R17, 0x1, -R6 ;  /* 0x000000011111e824 */ /* 0x000fe200078e0a06 */
[----:B------:R0:W-:Y:S01]  /*63d0*/  STL [R1+0x94], R0 ;  /* 0x0000940001007387 */ /* 0x0001e20000100800 */
[----:B------:R-:W-:-:S03]  /*63e0*/  IMAD.HI.U32 R18, R23, R15, RZ ;  /* 0x0000000f17127227 */ /* 0x000fc600078e00ff */
[----:B------:R-:W-:Y:S01]  /*63f0*/  ISETP.GT.U32.AND P6, PT, R6, R17, PT ;  /* 0x000000110600720c */ /* 0x000fe20003fc4070 */
[----:B------:R-:W-:-:S04]  /*6400*/  IMAD.HI.U32 R5, R23, R13, RZ ;  /* 0x0000000d17057227 */ /* 0x000fc800078e00ff */
[----:B------:R-:W-:Y:S02]  /*6410*/  @!P4 IMAD.IADD R11, R11, 0x1, -R6 ;  /* 0x000000010b0bc824 */ /* 0x000fe400078e0a06 */
[----:B0-----:R-:W-:Y:S02]  /*6420*/  IMAD.MOV.U32 R0, RZ, RZ, R19 ;  /* 0x000000ffff007224 */ /* 0x001fe400078e0013 */
[----:B------:R-:W-:Y:S01]  /*6430*/  IMAD.MOV R5, RZ, RZ, -R5 ;  /* 0x000000ffff057224 */ /* 0x000fe200078e0a05 */
[----:B------:R-:W-:Y:S01]  /*6440*/  ISETP.GT.U32.AND P4, PT, R6, R11, PT ;  /* 0x0000000b0600720c */ /* 0x000fe20003f84070 */
[----:B------:R-:W-:Y:S01]  /*6450*/  @!P3 IMAD.MOV R0, RZ, RZ, -R0 ;  /* 0x000000ffff00b224 */ /* 0x000fe200078e0a00 */
[----:B------:R-:W-:Y:S01]  /*6460*/  ISETP.GE.AND P3, PT, R2, RZ, PT ;  /* 0x000000ff0200720c */ /* 0x000fe20003f66270 */
[----:B------:R-:W-:Y:S02]  /*6470*/  IMAD.MOV R2, RZ, RZ, -R18 ;  /* 0x000000ffff027224 */ /* 0x000fe400078e0a12 */
[--C-:B------:R-:W-:Y:S01]  /*6480*/  @!P2 IMAD.IADD R12, R12, 0x1, -R6.reuse ;  /* 0x000000010c0ca824 */ /* 0x100fe200078e0a06 */
[----:B------:R0:W-:Y:S01]  /*6490*/  STL [R1+0x58], R0 ;  /* 0x0000580001007387 */ /* 0x0001e20000100800 */
[C---:B------:R-:W-:Y:S01]  /*64a0*/  IMAD R15, R6.reuse, R2, R15 ;  /* 0x00000002060f7224 */ /* 0x040fe200078e020f */
[----:B------:R-:W-:Y:S01]  /*64b0*/  IADD3 R2, R7, 0xa, RZ ;  /* 0x0000000a07027810 */ /* 0x000fe20007ffe0ff */
[C---:B------:R-:W-:Y:S01]  /*64c0*/  IMAD R13, R6.reuse, R5, R13 ;  /* 0x00000005060d7224 */ /* 0x040fe200078e020d */
[C---:B------:R-:W-:Y:S01]  /*64d0*/  ISETP.GT.U32.AND P2, PT, R6.reuse, R12, PT ;  /* 0x0000000c0600720c */ /* 0x040fe20003f44070 */
[--C-:B------:R-:W-:Y:S01]  /*64e0*/  @!P6 IMAD.IADD R17, R17, 0x1, -R6.reuse ;  /* 0x000000011111e824 */ /* 0x100fe200078e0a06 */
[C---:B------:R-:W-:Y:S01]  /*64f0*/  ISETP.GT.U32.AND P6, PT, R6.reuse, R15, PT ;  /* 0x0000000f0600720c */ /* 0x040fe20003fc4070 */
[----:B------:R-:W-:Y:S01]  /*6500*/  @!P4 IMAD.IADD R11, R11, 0x1, -R6 ;  /* 0x000000010b0bc824 */ /* 0x000fe200078e0a06 */
[C---:B------:R-:W-:Y:S01]  /*6510*/  IADD3 R5, R7.reuse, 0xc, RZ ;  /* 0x0000000c07057810 */ /* 0x040fe20007ffe0ff */
[----:B------:R-:W-:Y:S01]  /*6520*/  IMAD.MOV R4, RZ, RZ, -R4 ;  /* 0x000000ffff047224 */ /* 0x000fe200078e0a04 */
[C---:B------:R-:W-:Y:S01]  /*6530*/  ISETP.GT.U32.AND P4, PT, R6.reuse, R13, PT ;  /* 0x0000000d0600720c */ /* 0x040fe20003f84070 */
[----:B------:R-:W-:Y:S01]  /*6540*/  @!P0 IMAD.MOV R10, RZ, RZ, -R10 ;  /* 0x000000ffff0a8224 */ /* 0x000fe200078e0a0a */
[----:B------:R-:W-:Y:S01]  /*6550*/  IABS R18, R5 ;  /* 0x0000000500127213 */ /* 0x000fe20000000000 */
[----:B------:R-:W-:Y:S01]  /*6560*/  IMAD R14, R6, R4, R14 ;  /* 0x00000004060e7224 */ /* 0x000fe200078e020e */
[C---:B0-----:R-:W-:Y:S01]  /*6570*/  IADD3 R0, R7.reuse, 0x9, RZ ;  /* 0x0000000907007810 */ /* 0x041fe20007ffe0ff */
[----:B------:R-:W-:Y:S01]  /*6580*/  @!P1 IMAD.MOV R11, RZ, RZ, -R11 ;  /* 0x000000ffff0b9224 */ /* 0x000fe200078e0a0b */
[----:B------:R-:W-:Y:S01]  /*6590*/  IADD3 R4, R7, 0xb, RZ ;  /* 0x0000000b07047810 */ /* 0x000fe20007ffe0ff */
[----:B------:R-:W-:Y:S01]  /*65a0*/  IMAD.HI.U32 R19, R23, R18, RZ ;  /* 0x0000001217137227 */ /* 0x000fe200078e00ff */
[----:B------:R-:W-:Y:S01]  /*65b0*/  IABS R20, R0 ;  /* 0x0000000000147213 */ /* 0x000fe20000000000 */
[----:B------:R0:W-:Y:S01]  /*65c0*/  STL [R1+0xa60], R10 ;  /* 0x000a600a01007387 */ /* 0x0001e20000100800 */
[----:B------:R-:W-:Y:S01]  /*65d0*/  IABS R26, R2 ;  /* 0x00000002001a7213 */ /* 0x000fe20000000000 */
[--C-:B------:R-:W-:Y:S01]  /*65e0*/  @!P2 IMAD.IADD R12, R12, 0x1, -R6.reuse ;  /* 0x000000010c0ca824 */ /* 0x100fe200078e0a06 */
[----:B------:R-:W-:Y:S01]  /*65f0*/  ISETP.GT.U32.AND P2, PT, R6, R14, PT ;  /* 0x0000000e0600720c */ /* 0x000fe20003f44070 */
[--C-:B------:R-:W-:Y:S01]  /*6600*/  @!P6 IMAD.IADD R15, R15, 0x1, -R6.reuse ;  /* 0x000000010f0fe824 */ /* 0x100fe200078e0a06 */
[----:B------:R-:W-:Y:S01]  /*6610*/  ISETP.GE.AND P6, PT, R21, RZ, PT ;  /* 0x000000ff1500720c */ /* 0x000fe20003fc6270 */
[----:B------:R-:W-:Y:S01]  /*6620*/  IMAD.MOV R19, RZ, RZ, -R19 ;  /* 0x000000ffff137224 */ /* 0x000fe200078e0a13 */
[----:B------:R-:W-:Y:S01]  /*6630*/  IABS R25, R4 ;  /* 0x0000000400197213 */ /* 0x000fe20000000000 */
[----:B------:R-:W-:Y:S01]  /*6640*/  @!P4 IMAD.IADD R13, R13, 0x1, -R6 ;  /* 0x000000010d0dc824 */ /* 0x000fe200078e0a06 */
[----:B------:R-:W-:Y:S01]  /*6650*/  ISETP.GE.AND P4, PT, R16, RZ, PT ;  /* 0x000000ff1000720c */ /* 0x000fe20003f86270 */
[----:B------:R-:W-:Y:S01]  /*6660*/  @!P5 IMAD.MOV R12, RZ, RZ, -R12 ;  /* 0x000000ffff0cd224 */ /* 0x000fe200078e0a0c */
[C---:B------:R-:W-:Y:S01]  /*6670*/  ISETP.GT.U32.AND P5, PT, R6.reuse, R15, PT ;  /* 0x0000000f0600720c */ /* 0x040fe20003fa4070 */
[C---:B------:R-:W-:Y:S01]  /*6680*/  IMAD R16, R6.reuse, R19, R18 ;  /* 0x0000001306107224 */ /* 0x040fe200078e0212 */
[----:B------:R-:W-:Y:S01]  /*6690*/  IABS R21, R27 ;  /* 0x0000001b00157213 */ /* 0x000fe20000000000 */
[----:B------:R-:W-:Y:S01]  /*66a0*/  IMAD.HI.U32 R18, R23, R20, RZ ;  /* 0x0000001417127227 */ /* 0x000fe200078e00ff */
[----:B------:R-:W-:Y:S01]  /*66b0*/  ISETP.GT.U32.AND P0, PT, R6, R13, PT ;  /* 0x0000000d0600720c */ /* 0x000fe20003f04070 */
[----:B------:R1:W-:Y:S01]  /*66c0*/  STL [R1+0xa64], R11 ;  /* 0x000a640b01007387 */ /* 0x0003e20000100800 */
[----:B0-----:R-:W-:Y:S01]  /*66d0*/  IADD3 R10, R7, 0x9, RZ ;  /* 0x00000009070a7810 */ /* 0x001fe20007ffe0ff */
[----:B------:R-:W-:-:S02]  /*66e0*/  IMAD.MOV R18, RZ, RZ, -R18 ;  /* 0x000000ffff127224 */ /* 0x000fc400078e0a12 */
[----:B------:R-:W-:Y:S01]  /*66f0*/  @!P2 IMAD.IADD R14, R14, 0x1, -R6 ;  /* 0x000000010e0ea824 */ /* 0x000fe200078e0a06 */
[C---:B------:R-:W-:Y:S01]  /*6700*/  ISETP.GT.U32.AND P2, PT, R6.reuse, R16, PT ;  /* 0x000000100600720c */ /* 0x040fe20003f44070 */
[C---:B------:R-:W-:Y:S01]  /*6710*/  IMAD R20, R6.reuse, R18, R20 ;  /* 0x0000001206147224 */ /* 0x040fe200078e0214 */
[----:B------:R-:W-:Y:S01]  /*6720*/  IADD3 R18, R7, 0x7, RZ ;  /* 0x0000000707127810 */ /* 0x000fe20007ffe0ff */
[----:B------:R-:W-:Y:S01]  /*6730*/  IMAD.HI.U32 R19, R23, R26, RZ ;  /* 0x0000001a17137227 */ /* 0x000fe200078e00ff */
[C---:B------:R-:W-:Y:S01]  /*6740*/  ISETP.GT.U32.AND P1, PT, R6.reuse, R14, PT ;  /* 0x0000000e0600720c */ /* 0x040fe20003f24070 */
[----:B------:R0:W-:Y:S01]  /*6750*/  STL [R1+0xa68], R12 ;  /* 0x000a680c01007387 */ /* 0x0001e20000100800 */
[----:B-1----:R-:W-:Y:S01]  /*6760*/  IADD3 R11, R7, 0x3, RZ ;  /* 0x00000003070b7810 */ /* 0x002fe20007ffe0ff */
[----:B------:R-:W-:Y:S01]  /*6770*/  @!P5 IMAD.IADD R15, R15, 0x1, -R6 ;  /* 0x000000010f0fd824 */ /* 0x000fe200078e0a06 */
[----:B------:R-:W-:Y:S01]  /*6780*/  ISETP.GT.U32.AND P5, PT, R6, R20, PT ;  /* 0x000000140600720c */ /* 0x000fe20003fa4070 */
[----:B------:R-:W-:-:S02]  /*6790*/  IMAD.MOV.U32 R0, RZ, RZ, R17 ;  /* 0x000000ffff007224 */ /* 0x000fc400078e0011 */
[----:B------:R-:W-:-:S04]  /*67a0*/  IMAD.HI.U32 R22, R23, R25, RZ ;  /* 0x0000001917167227 */ /* 0x000fc800078e00ff */
[----:B------:R-:W-:Y:S01]  /*67b0*/  IMAD.MOV R19, RZ, RZ, -R19 ;  /* 0x000000ffff137224 */ /* 0x000fe200078e0a13 */
[----:B0-----:R-:W-:Y:S01]  /*67c0*/  IADD3 R12, R7, 0x4, RZ ;  /* 0x00000004070c7810 */ /* 0x001fe20007ffe0ff */
[----:B------:R-:W-:-:S04]  /*67d0*/  IMAD.HI.U32 R17, R23, R21, RZ ;  /* 0x0000001517117227 */ /* 0x000fc800078e00ff */
[----:B------:R-:W-:Y:S02]  /*67e0*/  IMAD.MOV R22, RZ, RZ, -R22 ;  /* 0x000000ffff167224 */ /* 0x000fe400078e0a16 */
[C---:B------:R-:W-:Y:S01]  /*67f0*/  IMAD R26, R6.reuse, R19, R26 ;  /* 0x00000013061a7224 */ /* 0x040fe200078e021a */
[----:B------:R-:W-:Y:S01]  /*6800*/  IADD3 R19, R7, 0x6, RZ ;  /* 0x0000000607137810 */ /* 0x000fe20007ffe0ff */
[----:B------:R-:W-:Y:S02]  /*6810*/  IMAD.MOV R17, RZ, RZ, -R17 ;  /* 0x000000ffff117224 */ /* 0x000fe400078e0a11 */
[C---:B------:R-:W-:Y:S01]  /*6820*/  IMAD R25, R6.reuse, R22, R25 ;  /* 0x0000001606197224 */ /* 0x040fe200078e0219 */
[----:B------:R-:W-:Y:S01]  /*6830*/  IABS R22, R18 ;  /* 0x0000001200167213 */ /* 0x000fe20000000000 */
[--C-:B------:R-:W-:Y:S01]  /*6840*/  @!P0 IMAD.IADD R13, R13, 0x1, -R6.reuse ;  /* 0x000000010d0d8824 */ /* 0x100fe200078e0a06 */
[C---:B------:R-:W-:Y:S01]  /*6850*/  ISETP.GT.U32.AND P0, PT, R6.reuse, R26, PT ;  /* 0x0000001a0600720c */ /* 0x040fe20003f04070 */
[----:B------:R-:W-:Y:S01]  /*6860*/  IMAD R21, R6, R17, R21 ;  /* 0x0000001106157224 */ /* 0x000fe200078e0215 */
[----:B------:R-:W-:Y:S01]  /*6870*/  IABS R24, R19 ;  /* 0x0000001300187213 */ /* 0x000fe20000000000 */
[--C-:B------:R-:W-:Y:S01]  /*6880*/  @!P1 IMAD.IADD R14, R14, 0x1, -R6.reuse ;  /* 0x000000010e0e9824 */ /* 0x100fe200078e0a06 */
[----:B------:R-:W-:Y:S01]  /*6890*/  ISETP.GE.AND P1, PT, R3, RZ, PT ;  /* 0x000000ff0300720c */ /* 0x000fe20003f26270 */
[----:B------:R-:W-:Y:S01]  /*68a0*/  @!P5 IMAD.IADD R20, R20, 0x1, -R6 ;  /* 0x000000011414d824 */ /* 0x000fe200078e0a06 */
[C---:B------:R-:W-:Y:S01]  /*68b0*/  ISETP.GT.U32.AND P5, PT, R6.reuse, R21, PT ;  /* 0x000000150600720c */ /* 0x040fe20003fa4070 */
[----:B------:R-:W-:Y:S01]  /*68c0*/  @!P3 IMAD.MOV R0, RZ, RZ, -R0 ;  /* 0x000000ffff00b224 */ /* 0x000fe200078e0a00 */
[----:B------:R-:W-:Y:S01]  /*68d0*/  ISETP.GT.U32.AND P3, PT, R6, R25, PT ;  /* 0x000000190600720c */ /* 0x000fe20003f64070 */
[----:B------:R-:W-:-:S03]  /*68e0*/  IMAD.HI.U32 R3, R23, R22, RZ ;  /* 0x0000001617037227 */ /* 0x000fc600078e00ff */
[----:B------:R0:W-:Y:S01]  /*68f0*/  STL [R1+0x1c], R0 ;  /* 0x00001c0001007387 */ /* 0x0001e20000100800 */
[--C-:B------:R-:W-:Y:S02]  /*6900*/  @!P2 IMAD.IADD R16, R16, 0x1, -R6.reuse ;  /* 0x000000011010a824 */ /* 0x100fe400078e0a06 */
[----:B------:R-:W-:Y:S02]  /*6910*/  IMAD.MOV R3, RZ, RZ, -R3 ;  /* 0x000000ffff037224 */ /* 0x000fe400078e0a03 */
[----:B------:R-:W-:Y:S01]  /*6920*/  @!P0 IMAD.IADD R26, R26, 0x1, -R6 ;  /* 0x000000011a1a8824 */ /* 0x000fe200078e0a06 */
[C---:B------:R-:W-:Y:S01]  /*6930*/  ISETP.GT.U32.AND P2, PT, R6.reuse, R16, PT ;  /* 0x000000100600720c */ /* 0x040fe20003f44070 */
[----:B------:R-:W-:Y:S01]  /*6940*/  IMAD R22, R6, R3, R22 ;  /* 0x0000000306167224 */ /* 0x000fe200078e0216 */
[----:B------:R-:W-:Y:S01]  /*6950*/  ISETP.GE.AND P0, PT, R2, RZ, PT ;  /* 0x000000ff0200720c */ /* 0x000fe20003f06270 */
[----:B------:R-:W-:Y:S01]  /*6960*/  @!P5 IMAD.IADD R21, R21, 0x1, -R6 ;  /* 0x000000011515d824 */ /* 0x000fe200078e0a06 */
[----:B0-----:R-:W-:Y:S01]  /*6970*/  IADD3 R0, R7, 0x5, RZ ;  /* 0x0000000507007810 */ /* 0x001fe20007ffe0ff */
[----:B------:R-:W-:Y:S01]  /*6980*/  IMAD.HI.U32 R17, R23, R24, RZ ;  /* 0x0000001817117227 */ /* 0x000fe200078e00ff */
[----:B------:R-:W-:-:S02]  /*6990*/  ISETP.GT.U32.AND P5, PT, R6, R22, PT ;  /* 0x000000160600720c */ /* 0x000fc40003fa4070 */
[----:B------:R-:W-:Y:S01]  /*69a0*/  IABS R2, R0 ;  /* 0x0000000000027213 */ /* 0x000fe20000000000 */
[----:B------:R-:W-:Y:S01]  /*69b0*/  @!P1 IMAD.MOV R15, RZ, RZ, -R15 ;  /* 0x000000ffff0f9224 */ /* 0x000fe200078e0a0f */
[----:B------:R-:W-:Y:S01]  /*69c0*/  IABS R3, R12 ;  /* 0x0000000c00037213 */ /* 0x000fe20000000000 */
[--C-:B------:R-:W-:Y:S01]  /*69d0*/  @!P3 IMAD.IADD R25, R25, 0x1, -R6.reuse ;  /* 0x000000011919b824 */ /* 0x100fe200078e0a06 */
[----:B------:R-:W-:Y:S01]  /*69e0*/  ISETP.GT.U32.AND P1, PT, R6, R20, PT ;  /* 0x000000140600720c */ /* 0x000fe20003f24070 */
[----:B------:R-:W-:Y:S01]  /*69f0*/  IMAD.HI.U32 R29, R23, R2, RZ ;  /* 0x00000002171d7227 */ /* 0x000fe200078e00ff */
[----:B------:R-:W-:Y:S02]  /*6a00*/  ISETP.GE.AND P3, PT, R4, RZ, PT ;  /* 0x000000ff0400720c */ /* 0x000fe40003f66270 */
[----:B------:R-:W-:Y:S01]  /*6a10*/  IABS R4, R11 ;  /* 0x0000000b00047213 */ /* 0x000fe20000000000 */
[----:B------:R-:W-:Y:S02]  /*6a20*/  IMAD.MOV R8, RZ, RZ, -R29 ;  /* 0x000000ffff087224 */ /* 0x000fe400078e0a1d */
[----:B------:R-:W-:Y:S01]  /*6a30*/  @!P2 IMAD.IADD R16, R16, 0x1, -R6 ;  /* 0x000000011010a824 */ /* 0x000fe200078e0a06 */
[----:B------:R-:W-:Y:S01]  /*6a40*/  ISETP.GE.AND P2, PT, R5, RZ, PT ;  /* 0x000000ff0500720c */ /* 0x000fe20003f46270 */
[----:B------:R-:W-:Y:S01]  /*6a50*/  IMAD R2, R6, R8, R2 ;  /* 0x0000000806027224 */ /* 0x000fe200078e0202 */
[----:B------:R-:W-:Y:S01]  /*6a60*/  IABS R5, R9 ;  /* 0x0000000900057213 */ /* 0x000fe20000000000 */
[----:B------:R-:W0:Y:S01]  /*6a70*/  S2R R8, SR_TID.X ;  /* 0x0000000000087919 */ /* 0x000e220000002100 */
[----:B------:R-:W-:Y:S01]  /*6a80*/  @!P5 IMAD.IADD R22, R22, 0x1, -R6 ;  /* 0x000000011616d824 */ /* 0x000fe200078e0a06 */
[----:B------:R-:W-:Y:S01]  /*6a90*/  ISETP.GT.U32.AND P5, PT, R6, R26, PT ;  /* 0x0000001a0600720c */ /* 0x000fe20003fa4070 */
[----:B------:R-:W-:-:S04]  /*6aa0*/  IMAD.HI.U32 R28, R23, R3, RZ ;  /* 0x00000003171c7227 */ /* 0x000fc800078e00ff */
[----:B------:R-:W-:Y:S02]  /*6ab0*/  IMAD.MOV R17, RZ, RZ, -R17 ;  /* 0x000000ffff117224 */ /* 0x000fe400078e0a11 */
[----:B------:R-:W-:Y:S02]  /*6ac0*/  IMAD.MOV R29, RZ, RZ, -R28 ;  /* 0x000000ffff1d7224 */ /* 0x000fe400078e0a1c */
[----:B------:R-:W-:Y:S01]  /*6ad0*/  @!P2 IMAD.MOV R16, RZ, RZ, -R16 ;  /* 0x000000ffff10a224 */ /* 0x000fe200078e0a10 */
[C---:B------:R-:W-:Y:S01]  /*6ae0*/  ISETP.GT.U32.AND P2, PT, R6.reuse, R22, PT ;  /* 0x000000160600720c */ /* 0x040fe20003f44070 */
[----:B------:R-:W-:Y:S02]  /*6af0*/  IMAD R17, R6, R17, R24 ;  /* 0x0000001106117224 */ /* 0x000fe400078e0218 */
[----:B------:R-:W-:-:S04]  /*6b00*/  IMAD.HI.U32 R24, R23, R4, RZ ;  /* 0x0000000417187227 */ /* 0x000fc800078e00ff */
[----:B------:R-:W-:Y:S02]  /*6b10*/  IMAD R3, R6, R29, R3 ;  /* 0x0000001d06037224 */ /* 0x000fe400078e0203 */
[----:B------:R-:W-:Y:S01]  /*6b20*/  @!P5 IMAD.IADD R26, R26, 0x1, -R6 ;  /* 0x000000011a1ad824 */ /* 0x000fe200078e0a06 */
[C---:B------:R-:W-:Y:S01]  /*6b30*/  ISETP.GT.U32.AND P5, PT, R6.reuse, R2, PT ;  /* 0x000000020600720c */ /* 0x040fe20003fa4070 */
[----:B------:R-:W-:Y:S01]  /*6b40*/  IMAD.MOV R28, RZ, RZ, -R24 ;  /* 0x000000ffff1c7224 */ /* 0x000fe200078e0a18 */
[----:B0-----:R-:W-:Y:S01]  /*6b50*/  SHF.R.U32.HI R8, RZ, 0x6, R8 ;  /* 0x00000006ff087819 */ /* 0x001fe20000011608 */
[----:B------:R-:W-:Y:S01]  /*6b60*/  @!P6 IMAD.MOV R14, RZ, RZ, -R14 ;  /* 0x000000ffff0ee224 */ /* 0x000fe200078e0a0e */
[----:B------:R-:W-:Y:S01]  /*6b70*/  ISETP.GT.U32.AND P6, PT, R6, R21, PT ;  /* 0x000000150600720c */ /* 0x000fe20003fc4070 */
[----:B------:R-:W-:Y:S01]  /*6b80*/  @!P1 IMAD.IADD R20, R20, 0x1, -R6 ;  /* 0x0000000114149824 */ /* 0x000fe200078e0a06 */
[C---:B------:R-:W-:Y:S01]  /*6b90*/  ISETP.GT.U32.AND P1, PT, R6.reuse, R3, PT ;  /* 0x000000030600720c */ /* 0x040fe20003f24070 */
[----:B------:R-:W-:Y:S01]  /*6ba0*/  IMAD R4, R6, R28, R4 ;  /* 0x0000001c06047224 */ /* 0x000fe200078e0204 */
[----:B------:R-:W-:Y:S01]  /*6bb0*/  SGXT.U32 R8, R8, 0x1 ;  /* 0x000000010808781a */ /* 0x000fe20000000000 */
[----:B------:R-:W-:Y:S01]  /*6bc0*/  @!P4 IMAD.MOV R13, RZ, RZ, -R13 ;  /* 0x000000ffff0dc224 */ /* 0x000fe200078e0a0d */
[----:B------:R-:W-:Y:S01]  /*6bd0*/  ISETP.GT.U32.AND P4, PT, R6, R25, PT ;  /* 0x000000190600720c */ /* 0x000fe20003f84070 */
[--C-:B------:R-:W-:Y:S01]  /*6be0*/  @!P2 IMAD.IADD R22, R22, 0x1, -R6.reuse ;  /* 0x000000011616a824 */ /* 0x100fe200078e0a06 */
[----:B------:R-:W-:Y:S01]  /*6bf0*/  ISETP.GT.U32.AND P2, PT, R6, R4, PT ;  /* 0x000000040600720c */ /* 0x000fe20003f44070 */
[--C-:B------:R-:W-:Y:S01]  /*6c00*/  @!P5 IMAD.IADD R2, R2, 0x1, -R6.reuse ;  /* 0x000000010202d824 */ /* 0x100fe200078e0a06 */
[----:B------:R-:W-:Y:S01]  /*6c10*/  ISETP.GE.AND P5, PT, R27, RZ, PT ;  /* 0x000000ff1b00720c */ /* 0x000fe20003fa6270 */
[----:B------:R-:W-:Y:S01]  /*6c20*/  IMAD.HI.U32 R24, R23, R5, RZ ;  /* 0x0000000517187227 */ /* 0x000fe200078e00ff */
[----:B------:R-:W-:Y:S01]  /*6c30*/  LOP3.LUT R8, R8, 0x7e, RZ, 0xfc, !PT ;  /* 0x0000007e08087812 */ /* 0x000fe200078efcff */
[----:B------:R-:W-:Y:S02]  /*6c40*/  STL [R1+0xa6c], R13 ;  /* 0x000a6c0d01007387 */ /* 0x000fe40000100800 */
[--C-:B------:R-:W-:Y:S01]  /*6c50*/  @!P6 IMAD.IADD R21, R21, 0x1, -R6.reuse ;  /* 0x000000011515e824 */ /* 0x100fe200078e0a06 */
[----:B------:R-:W-:Y:S01]  /*6c60*/  ISETP.GE.AND P6, PT, R10, RZ, PT ;  /* 0x000000ff0a00720c */ /* 0x000fe20003fc6270 */
[--C-:B------:R-:W-:Y:S01]  /*6c70*/  @!P1 IMAD.IADD R3, R3, 0x1, -R6.reuse ;  /* 0x0000000103039824 */ /* 0x100fe200078e0a06 */
[----:B------:R-:W-:Y:S01]  /*6c80*/  ISETP.GE.AND P1, PT, R18, RZ, PT ;  /* 0x000000ff1200720c */ /* 0x000fe20003f26270 */
[----:B------:R-:W-:Y:S01]  /*6c90*/  @!P4 IMAD.IADD R25, R25, 0x1, -R6 ;  /* 0x000000011919c824 */ /* 0x000fe200078e0a06 */
[----:B------:R-:W-:Y:S01]  /*6ca0*/  ISETP.GT.U32.AND P4, PT, R6, R17, PT ;  /* 0x000000110600720c */ /* 0x000fe20003f84070 */
[----:B------:R-:W-:Y:S01]  /*6cb0*/  IMAD R8, R8, c[0x0][0x188], RZ ;  /* 0x0000620008087a24 */ /* 0x000fe200078e02ff */
[----:B------:R-:W-:Y:S01]  /*6cc0*/  STL [R1+0xa70], R14 ;  /* 0x000a700e01007387 */ /* 0x000fe20000100800 */
[----:B------:R-:W-:-:S02]  /*6cd0*/  IMAD.MOV R10, RZ, RZ, -c[0x0][0x188] ;  /* 0x80006200ff0a7624 */ /* 0x000fc400078e02ff */
[----:B------:R-:W-:Y:S01]  /*6ce0*/  @!P2 IMAD.IADD R4, R4, 0x1, -R6 ;  /* 0x000000010404a824 */ /* 0x000fe200078e0a06 */
[----:B------:R-:W-:Y:S01]  /*6cf0*/  STL [R1+0xa74], R15 ;  /* 0x000a740f01007387 */ /* 0x000fe20000100800 */
[----:B------:R-:W-:Y:S02]  /*6d00*/  IMAD.MOV R24, RZ, RZ, -R24 ;  /* 0x000000ffff187224 */ /* 0x000fe400078e0a18 */
[----:B------:R-:W-:Y:S01]  /*6d10*/  IMAD R8, R10, 0x2, R8 ;  /* 0x000000020a087824 */ /* 0x000fe200078e0208 */
[----:B------:R-:W-:Y:S01]  /*6d20*/  STL [R1+0xa78], R16 ;  /* 0x000a781001007387 */ /* 0x000fe20000100800 */
[----:B------:R-:W-:Y:S02]  /*6d30*/  @!P3 IMAD.MOV R25, RZ, RZ, -R25 ;  /* 0x000000ffff19b224 */ /* 0x000fe400078e0a19 */
[----:B------:R-:W-:Y:S01]  /*6d40*/  @!P5 IMAD.MOV R21, RZ, RZ, -R21 ;  /* 0x000000ffff15d224 */ /* 0x000fe200078e0a15 */
[----:B------:R-:W-:Y:S01]  /*6d50*/  ISETP.GT.U32.AND P5, PT, R6, R4, PT ;  /* 0x000000040600720c */ /* 0x000fe20003fa4070 */
[----:B------:R-:W-:-:S02]  /*6d60*/  @!P0 IMAD.MOV R26, RZ, RZ, -R26 ;  /* 0x000000ffff1a8224 */ /* 0x000fc400078e0a1a */
[----:B------:R-:W-:Y:S01]  /*6d70*/  IMAD R5, R6, R24, R5 ;  /* 0x0000001806057224 */ /* 0x000fe200078e0205 */
[----:B------:R-:W-:Y:S01]  /*6d80*/  IADD3 R24, R7, 0x1, RZ ;  /* 0x0000000107187810 */ /* 0x000fe20007ffe0ff */
[----:B------:R-:W-:Y:S01]  /*6d90*/  @!P6 IMAD.MOV R20, RZ, RZ, -R20 ;  /* 0x000000ffff14e224 */ /* 0x000fe200078e0a14 */
[----:B------:R-:W2:Y:S01]  /*6da0*/  LDL.LU R7, [R1+0xab0] ;  /* 0x000ab00001077983 */ /* 0x000ea20000300800 */
[----:B------:R-:W-:Y:S01]  /*6db0*/  IMAD R8, R10, 0x2, R8 ;  /* 0x000000020a087824 */ /* 0x000fe200078e0208 */
[----:B------:R-:W-:Y:S01]  /*6dc0*/  ISETP.GE.AND P6, PT, R0, RZ, PT ;  /* 0x000000ff0000720c */ /* 0x000fe20003fc6270 */
[----:B------:R-:W-:Y:S01]  /*6dd0*/  @!P1 IMAD.MOV R22, RZ, RZ, -R22 ;  /* 0x000000ffff169224 */ /* 0x000fe200078e0a16 */
[----:B------:R-:W-:Y:S01]  /*6de0*/  STL [R1+0xa7c], R25 ;  /* 0x000a7c1901007387 */ /* 0x000fe20000100800 */
[----:B------:R-:W-:Y:S01]  /*6df0*/  IMAD R8, R10, 0x2, R8 ;  /* 0x000000020a087824 */ /* 0x000fe200078e0208 */
[----:B------:R-:W-:Y:S01]  /*6e00*/  IABS R28, R24 ;  /* 0x00000018001c7213 */ /* 0x000fe20000000000 */
[--C-:B------:R-:W-:Y:S01]  /*6e10*/  @!P4 IMAD.IADD R17, R17, 0x1, -R6.reuse ;  /* 0x000000011111c824 */ /* 0x100fe200078e0a06 */
[----:B------:R-:W-:Y:S01]  /*6e20*/  STL [R1+0xa80], R26 ;  /* 0x000a801a01007387 */ /* 0x000fe20000100800 */
[----:B------:R-:W-:Y:S01]  /*6e30*/  @!P5 IMAD.IADD R4, R4, 0x1, -R6 ;  /* 0x000000010404d824 */ /* 0x000fe200078e0a06 */
[C---:B------:R-:W-:Y:S01]  /*6e40*/  ISETP.GT.U32.AND P4, PT, R6.reuse, R5, PT ;  /* 0x000000050600720c */ /* 0x040fe20003f84070 */
[----:B------:R-:W-:Y:S01]  /*6e50*/  IMAD.HI.U32 R18, R23, R28, RZ ;  /* 0x0000001c17127227 */ /* 0x000fe200078e00ff */
[----:B------:R-:W-:Y:S01]  /*6e60*/  STL [R1+0xa84], R20 ;  /* 0x000a841401007387 */ /* 0x000fe20000100800 */
[----:B------:R-:W-:-:S02]  /*6e70*/  ISETP.GT.U32.AND P3, PT, R6, R17, PT ;  /* 0x000000110600720c */ /* 0x000fc40003f64070 */
[----:B------:R-:W-:Y:S01]  /*6e80*/  ISETP.GE.AND P5, PT, R9, RZ, PT ;  /* 0x000000ff0900720c */ /* 0x000fe20003fa6270 */
[----:B------:R-:W-:Y:S01]  /*6e90*/  STL [R1+0xa88], R21 ;  /* 0x000a881501007387 */ /* 0x000fe20000100800 */
[----:B------:R-:W-:Y:S01]  /*6ea0*/  IMAD.MOV R18, RZ, RZ, -R18 ;  /* 0x000000ffff127224 */ /* 0x000fe200078e0a12 */
[C---:B------:R-:W-:Y:S02]  /*6eb0*/  ISETP.GT.U32.AND P0, PT, R6.reuse, R2, PT ;  /* 0x000000020600720c */ /* 0x040fe40003f04070 */
[----:B------:R-:W-:Y:S01]  /*6ec0*/  STL [R1+0xa8c], R22 ;  /* 0x000a8c1601007387 */ /* 0x000fe20000100800 */
[----:B------:R-:W-:Y:S02]  /*6ed0*/  ISETP.GE.AND P2, PT, R19, RZ, PT ;  /* 0x000000ff1300720c */ /* 0x000fe40003f46270 */
[----:B------:R-:W-:Y:S01]  /*6ee0*/  @!P4 IMAD.IADD R5, R5, 0x1, -R6 ;  /* 0x000000010505c824 */ /* 0x000fe200078e0a06 */
[----:B------:R-:W3:Y:S01]  /*6ef0*/  LDL.LU R0, [R1+0xaac] ;  /* 0x000aac0001007983 */ /* 0x000ee20000300800 */
[----:B------:R-:W-:-:S03]  /*6f00*/  ISETP.GT.U32.AND P4, PT, R6, R3, PT ;  /* 0x000000030600720c */ /* 0x000fc60003f84070 */
[----:B------:R0:W-:Y:S02]  /*6f10*/  STL [R1+0x258], R8 ;  /* 0x0002580801007387 */ /* 0x0001e40000100800 */
[----:B0-----:R-:W-:-:S04]  /*6f20*/  IMAD R8, R10, 0x2, R8 ;  /* 0x000000020a087824 */ /* 0x001fc800078e0208 */
[----:B------:R-:W-:Y:S01]  /*6f30*/  IMAD R9, R10, 0x2, R8 ;  /* 0x000000020a097824 */ /* 0x000fe200078e0208 */
[----:B------:R-:W-:Y:S04]  /*6f40*/  STL [R1+0x260], R8 ;  /* 0x0002600801007387 */ /* 0x000fe80000100800 */
[----:B------:R0:W-:Y:S01]  /*6f50*/  STL [R1+0x214], R9 ;  /* 0x0002140901007387 */ /* 0x0001e20000100800 */
[----:B------:R-:W-:Y:S01]  /*6f60*/  @!P3 IMAD.IADD R17, R17, 0x1, -R6 ;  /* 0x000000011111b824 */ /* 0x000fe200078e0a06 */
[----:B------:R-:W-:Y:S01]  /*6f70*/  ISETP.GE.AND P3, PT, R12, RZ, PT ;  /* 0x000000ff0c00720c */ /* 0x000fe20003f66270 */
[----:B0-----:R-:W-:-:S04]  /*6f80*/  IMAD R9, R10, 0x2, R9 ;  /* 0x000000020a097824 */ /* 0x001fc800078e0209 */
[----:B------:R-:W-:Y:S01]  /*6f90*/  IMAD R12, R10, 0x2, R9 ;  /* 0x000000020a0c7824 */ /* 0x000fe200078e0209 */
[----:B------:R0:W-:Y:S04]  /*6fa0*/  STL [R1+0x218], R9 ;  /* 0x0002180901007387 */ /* 0x0001e80000100800 */
[----:B0-----:R-:W4:Y:S01]  /*6fb0*/  LDL R9, [R1+0x878] ;  /* 0x0008780001097983 */ /* 0x001f220000100800 */
[----:B------:R-:W-:Y:S01]  /*6fc0*/  @!P4 IMAD.IADD R3, R3, 0x1, -R6 ;  /* 0x000000010303c824 */ /* 0x000fe200078e0a06 */
[----:B------:R-:W-:Y:S01]  /*6fd0*/  ISETP.GE.AND P4, PT, R11, RZ, PT ;  /* 0x000000ff0b00720c */ /* 0x000fe20003f86270 */
[----:B------:R-:W-:Y:S02]  /*6fe0*/  IMAD.MOV.U32 R11, RZ, RZ, c[0x0][0x180] ;  /* 0x00006000ff0b7624 */ /* 0x000fe400078e00ff */
[----:B------:R-:W-:-:S03]  /*6ff0*/  IMAD R28, R6, R18, R28 ;  /* 0x00000012061c7224 */ /* 0x000fc600078e021c */
[----:B------:R-:W-:Y:S01]  /*7000*/  IADD3 R11, R11, 0x7f, RZ ;  /* 0x0000007f0b0b7810 */ /* 0x000fe20007ffe0ff */
[----:B------:R-:W0:Y:S03]  /*7010*/  S2R R8, SR_TID.X ;  /* 0x0000000000087919 */ /* 0x000e260000002100 */
[----:B------:R-:W-:-:S04]  /*7020*/  SHF.R.S32.HI R18, RZ, 0x1f, R11 ;  /* 0x0000001fff127819 */ /* 0x000fc8000001140b */
[----:B------:R-:W-:-:S06]  /*7030*/  LEA.HI R11, R18, R11, RZ, 0x7 ;  /* 0x0000000b120b7211 */ /* 0x000fcc00078f38ff */
[----:B------:R-:W1:Y:S01]  /*7040*/  S2R R11, SR_TID.X ;  /* 0x00000000000b7919 */ /* 0x000e620000002100 */
[----:B------:R-:W-:Y:S01]  /*7050*/  @!P0 IMAD.IADD R2, R2, 0x1, -R6 ;  /* 0x0000000102028824 */ /* 0x000fe200078e0a06 */
[C---:B------:R-:W-:Y:S02]  /*7060*/  ISETP.GT.U32.AND P0, PT, R6.reuse, R28, PT ;  /* 0x0000001c0600720c */ /* 0x040fe40003f04070 */
[----:B------:R-:W-:Y:S01]  /*7070*/  ISETP.GT.U32.AND P1, PT, R6, R5, PT ;  /* 0x000000050600720c */ /* 0x000fe20003f24070 */
[----:B------:R0:W-:Y:S02]  /*7080*/  STL [R1+0x21c], R12 ;  /* 0x00021c0c01007387 */ /* 0x0001e40000100800 */
[C---:B0-----:R-:W-:Y:S01]  /*7090*/  IMAD.SHL.U32 R29, R8.reuse, 0x40, RZ ;  /* 0x00000040081d7824 */ /* 0x041fe200078e00ff */
[----:B------:R-:W-:Y:S01]  /*70a0*/  LOP3.LUT R18, R8, 0x7, RZ, 0xc0, !PT ;  /* 0x0000000708127812 */ /* 0x000fe200078ec0ff */
[----:B------:R-:W-:-:S03]  /*70b0*/  IMAD R12, R10, 0x2, R12 ;  /* 0x000000020a0c7824 */ /* 0x000fc600078e020c */
[----:B------:R-:W-:-:S03]  /*70c0*/  LOP3.LUT R19, R29, 0x1800, RZ, 0xc0, !PT ;  /* 0x000018001d137812 */ /* 0x000fc600078ec0ff */
[----:B------:R-:W-:Y:S01]  /*70d0*/  @!P0 IMAD.IADD R28, R28, 0x1, -R6 ;  /* 0x000000011c1c8824 */ /* 0x000fe200078e0a06 */
[----:B------:R-:W-:Y:S01]  /*70e0*/  LOP3.LUT P0, RZ, R8, 0x40, RZ, 0xc0, !PT ;  /* 0x0000004008ff7812 */ /* 0x000fe2000780c0ff */
[C---:B------:R-:W-:Y:S01]  /*70f0*/  IMAD R23, R18.reuse, 0x90, RZ ;  /* 0x0000009012177824 */ /* 0x040fe200078e02ff */
[----:B------:R0:W-:Y:S01]  /*7100*/  STL [R1+0x220], R12 ;  /* 0x0002200c01007387 */ /* 0x0001e20000100800 */
[----:B------:R-:W-:Y:S01]  /*7110*/  IMAD R19, R18, 0x100, R19 ;  /* 0x0000010012137824 */ /* 0x000fe200078e0213 */
[----:B-1----:R-:W-:Y:S01]  /*7120*/  LOP3.LUT R11, R11, 0x3f, RZ, 0xc0, !PT ;  /* 0x0000003f0b0b7812 */ /* 0x002fe200078ec0ff */
[----:B------:R-:W-:Y:S02]  /*7130*/  IMAD.SHL.U32 R27, R8, 0x2, RZ ;  /* 0x00000002081b7824 */ /* 0x000fe400078e00ff */
[----:B------:R-:W-:Y:S02]  /*7140*/  IMAD.SHL.U32 R18, R18, 0x10, RZ ;  /* 0x0000001012127824 */ /* 0x000fe400078e00ff */
[----:B0-----:R-:W-:-:S02]  /*7150*/  IMAD R12, R10, 0x2, R12 ;  /* 0x000000020a0c7824 */ /* 0x001fc400078e020c */
[----:B------:R-:W-:Y:S01]  /*7160*/  @!P1 IMAD.IADD R5, R5, 0x1, -R6 ;  /* 0x0000000105059824 */ /* 0x000fe200078e0a06 */
[----:B------:R-:W-:Y:S01]  /*7170*/  ISETP.GE.AND P1, PT, R24, RZ, PT ;  /* 0x000000ff1800720c */ /* 0x000fe20003f26270 */
[----:B------:R-:W-:Y:S01]  /*7180*/  IMAD.SHL.U32 R11, R11, 0x2, RZ ;  /* 0x000000020b0b7824 */ /* 0x000fe200078e00ff */
[----:B------:R-:W-:Y:S01]  /*7190*/  SEL R24, RZ, 0x90, !P0 ;  /* 0x00000090ff187807 */ /* 0x000fe20004000000 */
[----:B------:R-:W-:Y:S01]  /*71a0*/  IMAD R10, R10, 0x2, R12 ;  /* 0x000000020a0a7824 */ /* 0x000fe200078e020c */
[--C-:B------:R-:W-:Y:S02]  /*71b0*/  LOP3.LUT R23, R23, 0x10, R27.reuse, 0x78, !PT ;  /* 0x0000001017177812 */ /* 0x100fe400078e781b */
[----:B------:R-:W-:Y:S01]  /*71c0*/  LOP3.LUT R18, R18, 0x30, R27, 0x78, !PT ;  /* 0x0000003012127812 */ /* 0x000fe200078e781b */
[----:B------:R-:W-:Y:S01]  /*71d0*/  IMAD.MOV R27, RZ, RZ, -c[0x0][0x188] ;  /* 0x80006200ff1b7624 */ /* 0x000fe200078e02ff */
[----:B------:R-:W-:Y:S01]  /*71e0*/  ISETP.GT.U32.AND P0, PT, R6, R28, PT ;  /* 0x0000001c0600720c */ /* 0x000fe20003f04070 */
[----:B------:R0:W-:Y:S04]  /*71f0*/  STL [R1+0x224], R12 ;  /* 0x0002240c01007387 */ /* 0x0001e80000100800 */
[----:B------:R1:W-:Y:S01]  /*7200*/  STL [R1+0x22c], R10 ;  /* 0x00022c0a01007387 */ /* 0x0003e20000100800 */
[----:B0-----:R-:W-:-:S02]  /*7210*/  LOP3.LUT R12, R24, R11, RZ, 0x3c, !PT ;  /* 0x0000000b180c7212 */ /* 0x001fc400078e3cff */
[----:B------:R-:W-:Y:S01]  /*7220*/  LOP3.LUT R11, R23, 0x400, R29, 0xf8, !PT ;  /* 0x00000400170b7812 */ /* 0x000fe200078ef81d */
[----:B-1----:R-:W-:Y:S02]  /*7230*/  IMAD R10, R27, 0x2, R10 ;  /* 0x000000021b0a7824 */ /* 0x002fe400078e020a */
[----:B------:R-:W-:Y:S01]  /*7240*/  STL [R1+0x1c0], R12 ;  /* 0x0001c00c01007387 */ /* 0x000fe20000100800 */
[----:B------:R-:W-:-:S03]  /*7250*/  @!P2 IMAD.MOV R17, RZ, RZ, -R17 ;  /* 0x000000ffff11a224 */ /* 0x000fc600078e0a11 */
[----:B------:R0:W-:Y:S04]  /*7260*/  STL [R1+0x1c8], R11 ;  /* 0x0001c80b01007387 */ /* 0x0001e80000100800 */
[----:B------:R1:W-:Y:S01]  /*7270*/  STL [R1+0x238], R10 ;  /* 0x0002380a01007387 */ /* 0x0003e20000100800 */
[----:B------:R-:W-:Y:S02]  /*7280*/  @!P0 IMAD.IADD R28, R28, 0x1, -R6 ;  /* 0x000000011c1c8824 */ /* 0x000fe400078e0a06 */
[----:B------:R-:W-:Y:S02]  /*7290*/  @!P6 IMAD.MOV R2, RZ, RZ, -R2 ;  /* 0x000000ffff02e224 */ /* 0x000fe400078e0a02 */
[----:B0-----:R-:W-:Y:S02]  /*72a0*/  IMAD.IADD R11, R19, 0x1, R18 ;  /* 0x00000001130b7824 */ /* 0x001fe400078e0212 */
[----:B-1----:R-:W-:-:S03]  /*72b0*/  IMAD R10, R27, 0x2, R10 ;  /* 0x000000021b0a7824 */ /* 0x002fc600078e020a */
[----:B------:R-:W-:Y:S01]  /*72c0*/  STL [R1+0x1e8], R11 ;  /* 0x0001e80b01007387 */ /* 0x000fe20000100800 */
[----:B------:R-:W-:-:S03]  /*72d0*/  IMAD R6, R27, 0x2, R10 ;  /* 0x000000021b067824 */ /* 0x000fc600078e020a */
[----:B------:R-:W-:Y:S04]  /*72e0*/  STL [R1+0xa90], R17 ;  /* 0x000a901101007387 */ /* 0x000fe80000100800 */
[----:B------:R-:W-:Y:S04]  /*72f0*/  STL [R1+0x228], R10 ;  /* 0x0002280a01007387 */ /* 0x000fe80000100800 */
[----:B------:R0:W-:Y:S04]  /*7300*/  STL [R1+0xa94], R2 ;  /* 0x000a940201007387 */ /* 0x0001e80000100800 */
[----:B------:R-:W-:Y:S04]  /*7310*/  STL [R1+0x230], R6 ;  /* 0x0002300601007387 */ /* 0x000fe80000100800 */
[----:B------:R-:W3:Y:S01]  /*7320*/  LDL.LU R22, [R1+0x34] ;  /* 0x0000340001167983 */ /* 0x000ee20000300800 */
[----:B0-----:R-:W-:-:S03]  /*7330*/  IMAD R2, R27, 0x2, R6 ;  /* 0x000000021b027824 */ /* 0x001fc600078e0206 */
[----:B------:R-:W3:Y:S04]  /*7340*/  LDL.LU R21, [R1+0x30] ;  /* 0x0000300001157983 */ /* 0x000ee80000300800 */
[----:B------:R-:W3:Y:S04]  /*7350*/  LDL.LU R20, [R1+0x24] ;  /* 0x0000240001147983 */ /* 0x000ee80000300800 */
[----:B------:R0:W-:Y:S04]  /*7360*/  STL [R1+0x294], R2 ;  /* 0x0002940201007387 */ /* 0x0001e80000100800 */
[----:B------:R-:W3:Y:S04]  /*7370*/  LDL.LU R26, [R1+0x20] ;  /* 0x00002000011a7983 */ /* 0x000ee80000300800 */
[----:B------:R-:W3:Y:S04]  /*7380*/  LDL.LU R25, [R1+0x4] ;  /* 0x0000040001197983 */ /* 0x000ee80000300800 */
[----:B------:R-:W3:Y:S04]  /*7390*/  LDL.LU R16, [R1] ;  /* 0x0000000001107983 */ /* 0x000ee80000300800 */
[----:B------:R-:W3:Y:S04]  /*73a0*/  LDL.LU R13, [R1+0x104] ;  /* 0x00010400010d7983 */ /* 0x000ee80000300800 */
[----:B------:R-:W3:Y:S04]  /*73b0*/  LDL.LU R12, [R1+0x118] ;  /* 0x00011800010c7983 */ /* 0x000ee80000300800 */
[----:B------:R-:W3:Y:S01]  /*73c0*/  LDL.LU R11, [R1+0x190] ;  /* 0x00019000010b7983 */ /* 0x000ee20000300800 */
[----:B------:R-:W-:-:S03]  /*73d0*/  LOP3.LUT R8, R8, 0x7f, RZ, 0xc0, !PT ;  /* 0x0000007f08087812 */ /* 0x000fc600078ec0ff */
[----:B------:R-:W3:Y:S02]  /*73e0*/  LDL.LU R10, [R1+0x194] ;  /* 0x00019400010a7983 */ /* 0x000ee40000300800 */
[----:B------:R-:W-:Y:S01]  /*73f0*/  IMAD R19, R8, c[0x0][0x18c], RZ ;  /* 0x0000630008137a24 */ /* 0x000fe200078e02ff */
[----:B----4-:R-:W-:Y:S02]  /*7400*/  ISETP.GE.AND P2, PT, R9, RZ, PT ;  /* 0x000000ff0900720c */ /* 0x010fe40003f46270 */
[----:B------:R-:W4:Y:S04]  /*7410*/  LDL.LU R9, [R1+0x19c] ;  /* 0x00019c0001097983 */ /* 0x000f280000300800 */
[----:B------:R-:W4:Y:S01]  /*7420*/  LDL.LU R8, [R1+0x1a0] ;  /* 0x0001a00001087983 */ /* 0x000f220000300800 */
[----:B------:R-:W-:Y:S01]  /*7430*/  @!P3 IMAD.MOV R3, RZ, RZ, -R3 ;  /* 0x000000ffff03b224 */ /* 0x000fe200078e0a03 */
[----:B------:R-:W-:Y:S01]  /*7440*/  LEA R18, P6, R19, c[0x0][0x168], 0x1 ;  /* 0x00005a0013127a11 */ /* 0x000fe200078c08ff */
[----:B0-----:R-:W-:-:S03]  /*7450*/  IMAD R2, R27, 0x2, R2 ;  /* 0x000000021b027824 */ /* 0x001fc600078e0202 */
[----:B------:R-:W-:Y:S01]  /*7460*/  STL [R1+0xa98], R3 ;  /* 0x000a980301007387 */ /* 0x000fe20000100800 */
[----:B------:R-:W-:-:S03]  /*7470*/  @!P4 IMAD.MOV R4, RZ, RZ, -R4 ;  /* 0x000000ffff04c224 */ /* 0x000fc600078e0a04 */
[----:B------:R-:W-:Y:S04]  /*7480*/  STL [R1+0x9d0], R18 ;  /* 0x0009d01201007387 */ /* 0x000fe80000100800 */
[----:B------:R-:W4:Y:S04]  /*7490*/  LDL.LU R15, [R1+0x11c] ;  /* 0x00011c00010f7983 */ /* 0x000f280000300800 */
[----:B------:R0:W-:Y:S01]  /*74a0*/  STL [R1+0x2a0], R2 ;  /* 0x0002a00201007387 */ /* 0x0001e20000100800 */
[----:B------:R-:W-:Y:S01]  /*74b0*/  ISETP.NE.AND P0, PT, RZ, c[0x0][0x17c], PT ;  /* 0x00005f00ff007a0c */ /* 0x000fe20003f05270 */
[----:B------:R-:W-:Y:S01]  /*74c0*/  @!P5 IMAD.MOV R5, RZ, RZ, -R5 ;  /* 0x000000ffff05d224 */ /* 0x000fe200078e0a05 */
[----:B------:R-:W-:Y:S01]  /*74d0*/  LOP3.LUT R6, RZ, c[0x0][0x17c], RZ, 0x33, !PT ;  /* 0x00005f00ff067a12 */ /* 0x000fe200078e33ff */
[----:B------:R-:W4:Y:S01]  /*74e0*/  LDL.LU R14, [R1+0x120] ;  /* 0x00012000010e7983 */ /* 0x000f220000300800 */
[----:B0-----:R-:W-:-:S03]  /*74f0*/  IMAD R2, R27, 0x2, R2 ;  /* 0x000000021b027824 */ /* 0x001fc600078e0202 */
[----:B------:R-:W-:Y:S01]  /*7500*/  STL [R1+0xaa4], R4 ;  /* 0x000aa40401007387 */ /* 0x000fe20000100800 */
[----:B--2---:R-:W-:-:S03]  /*7510*/  SEL R3, R6, R7, !P0 ;  /* 0x0000000706037207 */ /* 0x004fc60004000000 */
[----:B------:R0:W-:Y:S04]  /*7520*/  STL [R1+0x298], R2 ;  /* 0x0002980201007387 */ /* 0x0001e80000100800 */
[----:B------:R-:W-:Y:S01]  /*7530*/  STL [R1+0xaa8], R5 ;  /* 0x000aa80501007387 */ /* 0x000fe20000100800 */
[----:B0-----:R-:W-:-:S05]  /*7540*/  IMAD R2, R27, 0x2, R2 ;  /* 0x000000021b027824 */ /* 0x001fca00078e0202 */
[----:B------:R0:W-:Y:S04]  /*7550*/  STL [R1+0x29c], R2 ;  /* 0x00029c0201007387 */ /* 0x0001e80000100800 */
[----:B------:R1:W-:Y:S01]  /*7560*/  STL [R1+0x1fc], R3 ;  /* 0x0001fc0301007387 */ /* 0x0003e20000100800 */
[C---:B---3--:R-:W-:Y:S02]  /*7570*/  SEL R4, R6.reuse, R22, !P0 ;  /* 0x0000001606047207 */ /* 0x048fe40004000000 */
[----:B0-----:R-:W-:-:S03]  /*7580*/  SEL R2, R6, R21, !P0 ;  /* 0x0000001506027207 */ /* 0x001fc60004000000 */
[----:B------:R0:W-:Y:S01]  /*7590*/  STL [R1+0x200], R4 ;  /* 0x0002000401007387 */ /* 0x0001e20000100800 */
[----:B-1----:R-:W-:-:S03]  /*75a0*/  SEL R3, R6, R20, !P0 ;  /* 0x0000001406037207 */ /* 0x002fc60004000000 */
[----:B------:R1:W-:Y:S04]  /*75b0*/  STL [R1+0x1f8], R2 ;  /* 0x0001f80201007387 */ /* 0x0003e80000100800 */
[----:B------:R2:W-:Y:S01]  /*75c0*/  STL [R1+0x1f0], R3 ;  /* 0x0001f00301007387 */ /* 0x0005e20000100800 */
[C---:B0-----:R-:W-:Y:S02]  /*75d0*/  SEL R4, R6.reuse, R26, !P0 ;  /* 0x0000001a06047207 */ /* 0x041fe40004000000 */
[----:B-1----:R-:W-:-:S03]  /*75e0*/  SEL R2, R6, R25, !P0 ;  /* 0x0000001906027207 */ /* 0x002fc60004000000 */
[----:B------:R0:W-:Y:S01]  /*75f0*/  STL [R1+0x1ec], R4 ;  /* 0x0001ec0401007387 */ /* 0x0001e20000100800 */
[----:B--2---:R-:W-:-:S03]  /*7600*/  SEL R3, R6, R16, !P0 ;  /* 0x0000001006037207 */ /* 0x004fc60004000000 */
[----:B------:R1:W-:Y:S01]  /*7610*/  STL [R1+0x1e0], R2 ;  /* 0x0001e00201007387 */ /* 0x0003e20000100800 */
[----:B0-----:R-:W-:-:S03]  /*7620*/  SEL R4, R6, R13, !P0 ;  /* 0x0000000d06047207 */ /* 0x001fc60004000000 */
[----:B------:R0:W-:Y:S01]  /*7630*/  STL [R1+0x1d8], R3 ;  /* 0x0001d80301007387 */ /* 0x0001e20000100800 */
[----:B-1----:R-:W-:-:S03]  /*7640*/  SEL R2, R6, R12, !P0 ;  /* 0x0000000c06027207 */ /* 0x002fc60004000000 */
[----:B------:R-:W-:Y:S04]  /*7650*/  STL [R1+0x1d4], R4 ;  /* 0x0001d40401007387 */ /* 0x000fe80000100800 */
[----:B------:R-:W2:Y:S01]  /*7660*/  LDL.LU R13, [R1+0x130] ;  /* 0x00013000010d7983 */ /* 0x000ea20000300800 */
[----:B0-----:R-:W-:-:S03]  /*7670*/  SEL R3, R6, R11, !P0 ;  /* 0x0000000b06037207 */ /* 0x001fc60004000000 */
[----:B------:R0:W-:Y:S04]  /*7680*/  STL [R1+0x1d0], R2 ;  /* 0x0001d00201007387 */ /* 0x0001e80000100800 */
[----:B------:R4:W-:Y:S04]  /*7690*/  STL [R1+0x1c4], R3 ;  /* 0x0001c40301007387 */ /* 0x0009e80000100800 */
[----:B------:R-:W3:Y:S01]  /*76a0*/  LDL.LU R12, [R1+0x180] ;  /* 0x00018000010c7983 */ /* 0x000ee20000300800 */
[----:B0-----:R-:W-:-:S05]  /*76b0*/  SEL R2, R6, R10, !P0 ;  /* 0x0000000a06027207 */ /* 0x001fca0004000000 */
[----:B------:R0:W-:Y:S04]  /*76c0*/  STL [R1+0x1bc], R2 ;  /* 0x0001bc0201007387 */ /* 0x0001e80000100800 */
[----:B------:R-:W3:Y:S01]  /*76d0*/  LDL.LU R11, [R1+0x184] ;  /* 0x00018400010b7983 */ /* 0x000ee20000300800 */
[C---:B----4-:R-:W-:Y:S02]  /*76e0*/  SEL R3, R6.reuse, R9, !P0 ;  /* 0x0000000906037207 */ /* 0x050fe40004000000 */
[----:B0-----:R-:W-:-:S03]  /*76f0*/  SEL R2, R6, R8, !P0 ;  /* 0x0000000806027207 */ /* 0x001fc60004000000 */
[----:B------:R-:W-:Y:S04]  /*7700*/  STL [R1+0x1b8], R3 ;  /* 0x0001b80301007387 */ /* 0x000fe80000100800 */
[----:B------:R-:W4:Y:S04]  /*7710*/  LDL.LU R5, [R1+0x18c] ;  /* 0x00018c0001057983 */ /* 0x000f280000300800 */
[----:B------:R-:W4:Y:S04]  /*7720*/  LDL.LU R4, [R1+0x188] ;  /* 0x0001880001047983 */ /* 0x000f280000300800 */
[----:B------:R0:W-:Y:S04]  /*7730*/  STL [R1+0x1b4], R2 ;  /* 0x0001b40201007387 */ /* 0x0001e80000100800 */
[----:B------:R-:W4:Y:S04]  /*7740*/  LDL.LU R9, [R1+0x164] ;  /* 0x0001640001097983 */ /* 0x000f280000300800 */
[----:B------:R-:W4:Y:S04]  /*7750*/  LDL.LU R8, [R1+0x168] ;  /* 0x0001680001087983 */ /* 0x000f280000300800 */
[----:B------:R-:W4:Y:S04]  /*7760*/  LDL.LU R10, [R1+0x17c] ;  /* 0x00017c00010a7983 */ /* 0x000f280000300800 */
[----:B------:R-:W4:Y:S01]  /*7770*/  LDL.LU R7, [R1+0x178] ;  /* 0x0001780001077983 */ /* 0x000f220000300800 */
[----:B0-----:R-:W-:-:S03]  /*7780*/  SEL R2, R6, R15, !P0 ;  /* 0x0000000f06027207 */ /* 0x001fc60004000000 */
[----:B------:R-:W4:Y:S04]  /*7790*/  LDL.LU R18, [R1+0x170] ;  /* 0x0001700001127983 */ /* 0x000f280000300800 */
[----:B------:R0:W-:Y:S04]  /*77a0*/  STL [R1+0x1b0], R2 ;  /* 0x0001b00201007387 */ /* 0x0001e80000100800 */
[----:B------:R-:W4:Y:S04]  /*77b0*/  LDL.LU R19, [R1+0x174] ;  /* 0x0001740001137983 */ /* 0x000f280000300800 */
[----:B------:R-:W4:Y:S04]  /*77c0*/  LDL.LU R3, [R1+0x16c] ;  /* 0x00016c0001037983 */ /* 0x000f280000300800 */
[----:B0-----:R-:W4:Y:S04]  /*77d0*/  LDL.LU R2, [R1+0x160] ;  /* 0x0001600001027983 */ /* 0x001f280000300800 */
[----:B------:R-:W4:Y:S01]  /*77e0*/  LDL.LU R17, [R1+0x15c] ;  /* 0x00015c0001117983 */ /* 0x000f220000300800 */
[----:B------:R-:W-:-:S03]  /*77f0*/  SEL R14, R6, R14, !P0 ;  /* 0x0000000e060e7207 */ /* 0x000fc60004000000 */
[----:B------:R-:W4:Y:S04]  /*7800*/  LDL.LU R25, [R1+0x158] ;  /* 0x0001580001197983 */ /* 0x000f280000300800 */
[----:B------:R-:W4:Y:S04]  /*7810*/  LDL.LU R23, [R1+0x154] ;  /* 0x0001540001177983 */ /* 0x000f280000300800 */
[----:B------:R-:W4:Y:S04]  /*7820*/  LDL.LU R29, [R1+0x134] ;  /* 0x00013400011d7983 */ /* 0x000f280000300800 */
[----:B------:R0:W-:Y:S04]  /*7830*/  STL [R1+0x1ac], R14 ;  /* 0x0001ac0e01007387 */ /* 0x0001e80000100800 */
[----:B------:R-:W4:Y:S04]  /*7840*/  LDL.LU R24, [R1+0x144] ;  /* 0x0001440001187983 */ /* 0x000f280000300800 */
[----:B------:R-:W4:Y:S04]  /*7850*/  LDL.LU R27, [R1+0x148] ;  /* 0x00014800011b7983 */ /* 0x000f280000300800 */
[----:B------:R-:W4:Y:S04]  /*7860*/  LDL.LU R22, [R1+0x13c] ;  /* 0x00013c0001167983 */ /* 0x000f280000300800 */
[----:B------:R-:W4:Y:S04]  /*7870*/  LDL.LU R21, [R1+0x140] ;  /* 0x0001400001157983 */ /* 0x000f280000300800 */
[----:B------:R-:W4:Y:S04]  /*7880*/  LDL.LU R20, [R1+0x12c] ;  /* 0x00012c0001147983 */ /* 0x000f280000300800 */
[----:B------:R-:W4:Y:S04]  /*7890*/  LDL.LU R26, [R1+0x128] ;  /* 0x00012800011a7983 */ /* 0x000f280000300800 */
[----:B------:R-:W4:Y:S04]  /*78a0*/  LDL.LU R16, [R1+0x124] ;  /* 0x0001240001107983 */ /* 0x000f280000300800 */
[----:B------:R-:W4:Y:S04]  /*78b0*/  LDL.LU R15, [R1+0x114] ;  /* 0x00011400010f7983 */ /* 0x000f280000300800 */
[----:B0-----:R-:W4:Y:S01]  /*78c0*/  LDL.LU R14, [R1+0x110] ;  /* 0x00011000010e7983 */ /* 0x001f220000300800 */
[----:B--2---:R-:W-:-:S05]  /*78d0*/  SEL R13, R6, R13, !P0 ;  /* 0x0000000d060d7207 */ /* 0x004fca0004000000 */
[----:B------:R0:W-:Y:S01]  /*78e0*/  STL [R1+0x1a0], R13 ;  /* 0x0001a00d01007387 */ /* 0x0001e20000100800 */
[----:B---3--:R-:W-:-:S03]  /*78f0*/  SEL R12, R6, R12, !P0 ;  /* 0x0000000c060c7207 */ /* 0x008fc60004000000 */
[----:B0-----:R-:W2:Y:S04]  /*7900*/  LDL.LU R13, [R1+0x10c] ;  /* 0x00010c00010d7983 */ /* 0x001ea80000300800 */
[----:B------:R0:W-:Y:S01]  /*7910*/  STL [R1+0x19c], R12 ;  /* 0x00019c0c01007387 */ /* 0x0001e20000100800 */
[----:B------:R-:W-:-:S03]  /*7920*/  SEL R11, R6, R11, !P0 ;  /* 0x0000000b060b7207 */ /* 0x000fc60004000000 */
[----:B0-----:R-:W3:Y:S04]  /*7930*/  LDL.LU R12, [R1+0x108] ;  /* 0x00010800010c7983 */ /* 0x001ee80000300800 */
[----:B------:R0:W-:Y:S04]  /*7940*/  STL [R1+0x194], R11 ;  /* 0x0001940b01007387 */ /* 0x0001e80000100800 */
[----:B0-----:R-:W3:Y:S01]  /*7950*/  LDL.LU R11, [R1+0x9c] ;  /* 0x00009c00010b7983 */ /* 0x001ee20000300800 */
[C---:B----4-:R-:W-:Y:S02]  /*7960*/  SEL R5, R6.reuse, R5, !P0 ;  /* 0x0000000506057207 */ /* 0x050fe40004000000 */
[----:B------:R-:W-:-:S03]  /*7970*/  SEL R4, R6, R4, !P0 ;  /* 0x0000000406047207 */ /* 0x000fc60004000000 */
[----:B------:R0:W-:Y:S01]  /*7980*/  STL [R1+0x190], R5 ;  /* 0x0001900501007387 */ /* 0x0001e20000100800 */
[----:B------:R-:W-:-:S03]  /*7990*/  SEL R9, R6, R9, !P0 ;  /* 0x0000000906097207 */ /* 0x000fc60004000000 */
[----:B0-----:R-:W4:Y:S01]  /*79a0*/  LDL.LU R5, [R1+0xaa8] ;  /* 0x000aa80001057983 */ /* 0x001f220000300800 */
[----:B------:R-:W-:-:S03]  /*79b0*/  SEL R8, R6, R8, !P0 ;  /* 0x0000000806087207 */ /* 0x000fc60004000000 */
[----:B------:R0:W-:Y:S04]  /*79c0*/  STL [R1+0x18c], R4 ;  /* 0x00018c0401007387 */ /* 0x0001e80000100800 */
[----:B0-----:R-:W4:Y:S04]  /*79d0*/  LDL.LU R4, [R1+0xaa4] ;  /* 0x000aa40001047983 */ /* 0x001f280000300800 */
[----:B------:R0:W-:Y:S01]  /*79e0*/  STL [R1+0x188], R9 ;  /* 0x0001880901007387 */ /* 0x0001e20000100800 */
[----:B------:R-:W-:-:S03]  /*79f0*/  SEL R10, R6, R10, !P0 ;  /* 0x0000000a060a7207 */ /* 0x000fc60004000000 */
[----:B0-----:R-:W4:Y:S04]  /*7a00*/  LDL.LU R9, [R1+0xaa0] ;  /* 0x000aa00001097983 */ /* 0x001f280000300800 */
[----:B------:R0:W-:Y:S04]  /*7a10*/  STL [R1+0x184], R8 ;  /* 0x0001840801007387 */ /* 0x0001e80000100800 */
[----:B0-----:R-:W4:Y:S04]  /*7a20*/  LDL.LU R8, [R1+0xa9c] ;  /* 0x000a9c0001087983 */ /* 0x001f280000300800 */
[----:B------:R0:W-:Y:S04]  /*7a30*/  STL [R1+0x180], R10 ;  /* 0x0001800a01007387 */ /* 0x0001e80000100800 */
[----:B0-----:R-:W4:Y:S01]  /*7a40*/  LDL.LU R10, [R1+0xb8] ;  /* 0x0000b800010a7983 */ /* 0x001f220000300800 */
[----:B------:R-:W-:-:S05]  /*7a50*/  SEL R7, R6, R7, !P0 ;  /* 0x0000000706077207 */ /* 0x000fca0004000000 */
[----:B------:R0:W-:Y:S01]  /*7a60*/  STL [R1+0x17c], R7 ;  /* 0x00017c0701007387 */ /* 0x0001e20000100800 */
[C---:B------:R-:W-:Y:S02]  /*7a70*/  SEL R19, R6.reuse, R19, !P0 ;  /* 0x0000001306137207 */ /* 0x040fe40004000000 */
[C---:B0-----:R-:W-:Y:S02]  /*7a80*/  SEL R7, R6.reuse, R18, !P0 ;  /* 0x0000001206077207 */ /* 0x041fe40004000000 */
[----:B------:R-:W-:-:S03]  /*7a90*/  SEL R18, R6, R3, !P0 ;  /* 0x0000000306127207 */ /* 0x000fc60004000000 */
[----:B------:R0:W-:Y:S01]  /*7aa0*/  STL [R1+0x178], R7 ;  /* 0x0001780701007387 */ /* 0x0001e20000100800 */
[----:B------:R-:W-:-:S03]  /*7ab0*/  SEL R3, R6, R17, !P0 ;  /* 0x0000001106037207 */ /* 0x000fc60004000000 */
[----:B------:R-:W-:Y:S01]  /*7ac0*/  STL [R1+0x174], R19 ;  /* 0x0001741301007387 */ /* 0x000fe20000100800 */
[----:B0-----:R-:W-:-:S03]  /*7ad0*/  SEL R7, R6, R2, !P0 ;  /* 0x0000000206077207 */ /* 0x001fc60004000000 */
[----:B------:R-:W-:Y:S01]  /*7ae0*/  STL [R1+0x170], R18 ;  /* 0x0001701201007387 */ /* 0x000fe20000100800 */
[----:B------:R-:W-:-:S03]  /*7af0*/  SEL R2, R6, R25, !P0 ;  /* 0x0000001906027207 */ /* 0x000fc60004000000 */
[----:B------:R0:W-:Y:S04]  /*7b00*/  STL [R1+0x16c], R7 ;  /* 0x00016c0701007387 */ /* 0x0001e80000100800 */
[----:B------:R-:W4:Y:S04]  /*7b10*/  LDL.LU R25, [R1+0x100] ;  /* 0x0001000001197983 */ /* 0x000f280000300800 */
[----:B------:R1:W-:Y:S01]  /*7b20*/  STL [R1+0x168], R3 ;  /* 0x0001680301007387 */ /* 0x0003e20000100800 */
[----:B0-----:R-:W-:-:S03]  /*7b30*/  SEL R7, R6, R24, !P0 ;  /* 0x0000001806077207 */ /* 0x001fc60004000000 */
[----:B------:R0:W-:Y:S01]  /*7b40*/  STL [R1+0x164], R2 ;  /* 0x0001640201007387 */ /* 0x0001e20000100800 */
[C---:B-1----:R-:W-:Y:S02]  /*7b50*/  SEL R3, R6.reuse, R23, !P0 ;  /* 0x0000001706037207 */ /* 0x042fe40004000000 */
[----:B0-----:R-:W-:-:S03]  /*7b60*/  SEL R2, R6, R29, !P0 ;  /* 0x0000001d06027207 */ /* 0x001fc60004000000 */
[----:B------:R0:W-:Y:S04]  /*7b70*/  STL [R1+0x160], R3 ;  /* 0x0001600301007387 */ /* 0x0001e80000100800 */
[----:B------:R1:W-:Y:S01]  /*7b80*/  STL [R1+0x15c], R2 ;  /* 0x00015c0201007387 */ /* 0x0003e20000100800 */
[----:B0-----:R-:W-:-:S03]  /*7b90*/  SEL R3, R6, R27, !P0 ;  /* 0x0000001b06037207 */ /* 0x001fc60004000000 */
[----:B------:R0:W-:Y:S01]  /*7ba0*/  STL [R1+0x158], R7 ;  /* 0x0001580701007387 */ /* 0x0001e20000100800 */
[----:B-1----:R-:W-:-:S03]  /*7bb0*/  SEL R2, R6, R22, !P0 ;  /* 0x0000001606027207 */ /* 0x002fc60004000000 */
[----:B------:R1:W-:Y:S01]  /*7bc0*/  STL [R1+0x154], R3 ;  /* 0x0001540301007387 */ /* 0x0003e20000100800 */
        /* <DEDUP_REMOVED lines=9> */
[----:B------:R-:W-:Y:S04]  /*7c60*/  STL [R1+0x134], R7 ;  /* 0x0001340701007387 */ /* 0x000fe80000100800 */
[----:B------:R-:W2:Y:S01]  /*7c70*/  LDL.LU R16, [R1+0xfc] ;  /* 0x0000fc0001107983 */ /* 0x000ea20000300800 */
[----:B0-----:R-:W-:-:S03]  /*7c80*/  SEL R2, R6, R14, !P0 ;  /* 0x0000000e06027207 */ /* 0x001fc60004000000 */
[----:B------:R0:W-:Y:S04]  /*7c90*/  STL [R1+0x130], R3 ;  /* 0x0001300301007387 */ /* 0x0001e80000100800 */
[----:B------:R3:W-:Y:S04]  /*7ca0*/  STL [R1+0x12c], R2 ;  /* 0x00012c0201007387 */ /* 0x0007e80000100800 */
[----:B------:R-:W2:Y:S01]  /*7cb0*/  LDL.LU R15, [R1+0xf8] ;  /* 0x0000f800010f7983 */ /* 0x000ea20000300800 */
[C---:B0-----:R-:W-:Y:S02]  /*7cc0*/  SEL R3, R6.reuse, R13, !P0 ;  /* 0x0000000d06037207 */ /* 0x041fe40004000000 */
[----:B---3--:R-:W-:-:S03]  /*7cd0*/  SEL R2, R6, R12, !P0 ;  /* 0x0000000c06027207 */ /* 0x008fc60004000000 */
[----:B------:R0:W-:Y:S04]  /*7ce0*/  STL [R1+0x128], R3 ;  /* 0x0001280301007387 */ /* 0x0001e80000100800 */
[----:B------:R-:W3:Y:S01]  /*7cf0*/  LDL.LU R14, [R1+0xdc] ;  /* 0x0000dc00010e7983 */ /* 0x000ee20000300800 */
[----:B0-----:R-:W-:-:S03]  /*7d00*/  SEL R3, R6, R11, !P0 ;  /* 0x0000000b06037207 */ /* 0x001fc60004000000 */
[----:B------:R-:W-:Y:S04]  /*7d10*/  STL [R1+0x124], R2 ;  /* 0x0001240201007387 */ /* 0x000fe80000100800 */
[----:B------:R-:W3:Y:S04]  /*7d20*/  LDL.LU R13, [R1+0xe8] ;  /* 0x0000e800010d7983 */ /* 0x000ee80000300800 */
[----:B------:R4:W-:Y:S04]  /*7d30*/  STL [R1+0x120], R3 ;  /* 0x0001200301007387 */ /* 0x0009e80000100800 */
[----:B------:R-:W3:Y:S01]  /*7d40*/  LDL.LU R12, [R1+0xec] ;  /* 0x0000ec00010c7983 */ /* 0x000ee20000300800 */
[----:B----4-:R-:W-:-:S02]  /*7d50*/  SEL R3, R6, R9, !P0 ;  /* 0x0000000906037207 */ /* 0x010fc40004000000 */
[----:B------:R-:W-:-:S05]  /*7d60*/  SEL R2, R6, R8, !P0 ;  /* 0x0000000806027207 */ /* 0x000fca0004000000 */
[----:B------:R0:W-:Y:S04]  /*7d70*/  STL [R1+0x11c], R2 ;  /* 0x00011c0201007387 */ /* 0x0001e80000100800 */
[----:B------:R-:W4:Y:S04]  /*7d80*/  LDL.LU R11, [R1+0xf4] ;  /* 0x0000f400010b7983 */ /* 0x000f280000300800 */
[----:B------:R1:W-:Y:S01]  /*7d90*/  STL [R1+0x118], R3 ;  /* 0x0001180301007387 */ /* 0x0003e20000100800 */
[----:B0-----:R-:W-:-:S03]  /*7da0*/  SEL R2, R6, R10, !P0 ;  /* 0x0000000a06027207 */ /* 0x001fc60004000000 */
[----:B------:R-:W4:Y:S04]  /*7db0*/  LDL.LU R9, [R1+0xe4] ;  /* 0x0000e40001097983 */ /* 0x000f280000300800 */
[----:B------:R-:W4:Y:S04]  /*7dc0*/  LDL.LU R8, [R1+0xcc] ;  /* 0x0000cc0001087983 */ /* 0x000f280000300800 */
[----:B------:R0:W-:Y:S04]  /*7dd0*/  STL [R1+0x114], R2 ;  /* 0x0001140201007387 */ /* 0x0001e80000100800 */
[----:B------:R-:W4:Y:S04]  /*7de0*/  LDL.LU R7, [R1+0xd0] ;  /* 0x0000d00001077983 */ /* 0x000f280000300800 */
[----:B------:R-:W4:Y:S04]  /*7df0*/  LDL.LU R18, [R1+0xd4] ;  /* 0x0000d40001127983 */ /* 0x000f280000300800 */
[----:B------:R-:W4:Y:S04]  /*7e00*/  LDL.LU R19, [R1+0xc8] ;  /* 0x0000c80001137983 */ /* 0x000f280000300800 */
[----:B-1----:R-:W4:Y:S04]  /*7e10*/  LDL.LU R3, [R1+0xc4] ;  /* 0x0000c40001037983 */ /* 0x002f280000300800 */
[----:B------:R-:W4:Y:S04]  /*7e20*/  LDL.LU R10, [R1+0xc0] ;  /* 0x0000c000010a7983 */ /* 0x000f280000300800 */
[----:B0-----:R-:W4:Y:S04]  /*7e30*/  LDL.LU R2, [R1+0xbc] ;  /* 0x0000bc0001027983 */ /* 0x001f280000300800 */
[----:B------:R-:W4:Y:S01]  /*7e40*/  LDL.LU R17, [R1+0xb4] ;  /* 0x0000b40001117983 */ /* 0x000f220000300800 */
[----:B------:R-:W-:-:S05]  /*7e50*/  SEL R20, R6, R25, !P0 ;  /* 0x0000001906147207 */ /* 0x000fca0004000000 */
[----:B------:R0:W-:Y:S04]  /*7e60*/  STL [R1+0x110], R20 ;  /* 0x0001101401007387 */ /* 0x0001e80000100800 */
[----:B------:R-:W4:Y:S04]  /*7e70*/  LDL.LU R23, [R1+0xac] ;  /* 0x0000ac0001177983 */ /* 0x000f280000300800 */
[----:B------:R-:W4:Y:S04]  /*7e80*/  LDL.LU R29, [R1+0xa0] ;  /* 0x0000a000011d7983 */ /* 0x000f280000300800 */
[----:B------:R-:W4:Y:S04]  /*7e90*/  LDL.LU R24, [R1+0xa4] ;  /* 0x0000a40001187983 */ /* 0x000f280000300800 */
[----:B------:R-:W4:Y:S04]  /*7ea0*/  LDL.LU R27, [R1+0x54] ;  /* 0x00005400011b7983 */ /* 0x000f280000300800 */
[----:B------:R-:W4:Y:S04]  /*7eb0*/  LDL.LU R22, [R1+0x68] ;  /* 0x0000680001167983 */ /* 0x000f280000300800 */
[----:B------:R-:W4:Y:S04]  /*7ec0*/  LDL.LU R21, [R1+0x8c] ;  /* 0x00008c0001157983 */ /* 0x000f280000300800 */
[----:B0-----:R-:W4:Y:S04]  /*7ed0*/  LDL.LU R20, [R1+0x70] ;  /* 0x0000700001147983 */ /* 0x001f280000300800 */
[----:B------:R-:W4:Y:S04]  /*7ee0*/  LDL.LU R26, [R1+0x74] ;  /* 0x00007400011a7983 */ /* 0x000f280000300800 */
[----:B------:R-:W4:Y:S01]  /*7ef0*/  LDL.LU R25, [R1+0x7c] ;  /* 0x00007c0001197983 */ /* 0x000f220000300800 */
[----:B--2---:R-:W-:-:S05]  /*7f00*/  SEL R16, R6, R16, !P0 ;  /* 0x0000001006107207 */ /* 0x004fca0004000000 */
[----:B------:R0:W-:Y:S01]  /*7f10*/  STL [R1+0x10c], R16 ;  /* 0x00010c1001007387 */ /* 0x0001e20000100800 */
[----:B------:R-:W-:-:S03]  /*7f20*/  SEL R15, R6, R15, !P0 ;  /* 0x0000000f060f7207 */ /* 0x000fc60004000000 */
[----:B0-----:R-:W2:Y:S04]  /*7f30*/  LDL.LU R16, [R1+0x84] ;  /* 0x0000840001107983 */ /* 0x001ea80000300800 */
[----:B------:R0:W-:Y:S01]  /*7f40*/  STL [R1+0x108], R15 ;  /* 0x0001080f01007387 */ /* 0x0001e20000100800 */
[----:B---3--:R-:W-:-:S03]  /*7f50*/  SEL R14, R6, R14, !P0 ;  /* 0x0000000e060e7207 */ /* 0x008fc60004000000 */
[----:B0-----:R-:W3:Y:S04]  /*7f60*/  LDL.LU R15, [R1+0x88] ;  /* 0x00008800010f7983 */ /* 0x001ee80000300800 */
[----:B------:R0:W-:Y:S01]  /*7f70*/  STL [R1+0x104], R14 ;  /* 0x0001040e01007387 */ /* 0x0001e20000100800 */
[C---:B------:R-:W-:Y:S02]  /*7f80*/  SEL R13, R6.reuse, R13, !P0 ;  /* 0x0000000d060d7207 */ /* 0x040fe40004000000 */
[C---:B------:R-:W-:Y:S01]  /*7f90*/  SEL R12, R6.reuse, R12, !P0 ;  /* 0x0000000c060c7207 */ /* 0x040fe20004000000 */
[----:B0-----:R-:W3:Y:S04]  /*7fa0*/  LDL.LU R14, [R1+0x20c] ;  /* 0x00020c00010e7983 */ /* 0x001ee80000300800 */
[----:B------:R0:W-:Y:S04]  /*7fb0*/  STL [R1+0x100], R13 ;  /* 0x0001000d01007387 */ /* 0x0001e80000100800 */
[----:B0-----:R-:W3:Y:S04]  /*7fc0*/  LDL.LU R13, [R1+0x204] ;  /* 0x00020400010d7983 */ /* 0x001ee80000300800 */
[----:B------:R0:W-:Y:S04]  /*7fd0*/  STL [R1+0xfc], R12 ;  /* 0x0000fc0c01007387 */ /* 0x0001e80000100800 */
[----:B0-----:R-:W3:Y:S01]  /*7fe0*/  LDL.LU R12, [R1+0x208] ;  /* 0x00020800010c7983 */ /* 0x001ee20000300800 */
[----:B----4-:R-:W-:-:S05]  /*7ff0*/  SEL R11, R6, R11, !P0 ;  /* 0x0000000b060b7207 */ /* 0x010fca0004000000 */
[----:B------:R0:W-:Y:S01]  /*8000*/  STL [R1+0xf8], R11 ;  /* 0x0000f80b01007387 */ /* 0x0001e20000100800 */
[C---:B------:R-:W-:Y:S02]  /*8010*/  SEL R9, R6.reuse, R9, !P0 ;  /* 0x0000000906097207 */ /* 0x040fe40004000000 */
[C---:B------:R-:W-:Y:S01]  /*8020*/  SEL R8, R6.reuse, R8, !P0 ;  /* 0x0000000806087207 */ /* 0x040fe20004000000 */
[----:B0-----:R-:W4:Y:S04]  /*8030*/  LDL.LU R11, [R1+0x6c] ;  /* 0x00006c00010b7983 */ /* 0x001f280000300800 */
[----:B------:R0:W-:Y:S01]  /*8040*/  STL [R1+0xf4], R9 ;  /* 0x0000f40901007387 */ /* 0x0001e20000100800 */
[----:B------:R-:W-:-:S03]  /*8050*/  SEL R7, R6, R7, !P0 ;  /* 0x0000000706077207 */ /* 0x000fc60004000000 */
[----:B------:R1:W-:Y:S01]  /*8060*/  STL [R1+0xec], R8 ;  /* 0x0000ec0801007387 */ /* 0x0003e20000100800 */
[----:B0-----:R-:W-:-:S03]  /*8070*/  SEL R9, R6, R18, !P0 ;  /* 0x0000001206097207 */ /* 0x001fc60004000000 */
[----:B------:R0:W-:Y:S01]  /*8080*/  STL [R1+0xe8], R7 ;  /* 0x0000e80701007387 */ /* 0x0001e20000100800 */
[----:B-1----:R-:W-:-:S03]  /*8090*/  SEL R8, R6, R19, !P0 ;  /* 0x0000001306087207 */ /* 0x002fc60004000000 */
[----:B------:R-:W-:Y:S04]  /*80a0*/  STL [R1+0xe4], R9 ;  /* 0x0000e40901007387 */ /* 0x000fe80000100800 */
[----:B------:R-:W-:Y:S01]  /*80b0*/  STL [R1+0xdc], R8 ;  /* 0x0000dc0801007387 */ /* 0x000fe20000100800 */
[C---:B0-----:R-:W-:Y:S02]  /*80c0*/  SEL R7, R6.reuse, R3, !P0 ;  /* 0x0000000306077207 */ /* 0x041fe40004000000 */
[C---:B------:R-:W-:Y:S02]  /*80d0*/  SEL R3, R6.reuse, R10, !P0 ;  /* 0x0000000a06037207 */ /* 0x040fe40004000000 */
[----:B------:R-:W4:Y:S01]  /*80e0*/  LDL.LU R10, [R1+0x64] ;  /* 0x00006400010a7983 */ /* 0x000f220000300800 */
[----:B------:R-:W-:-:S03]  /*80f0*/  SEL R2, R6, R2, !P0 ;  /* 0x0000000206027207 */ /* 0x000fc60004000000 */
[----:B------:R0:W-:Y:S04]  /*8100*/  STL [R1+0xd4], R7 ;  /* 0x0000d40701007387 */ /* 0x0001e80000100800 */
[----:B------:R1:W-:Y:S04]  /*8110*/  STL [R1+0xd0], R3 ;  /* 0x0000d00301007387 */ /* 0x0003e80000100800 */
[----:B------:R1:W-:Y:S01]  /*8120*/  STL [R1+0xcc], R2 ;  /* 0x0000cc0201007387 */ /* 0x0003e20000100800 */
[C---:B0-----:R-:W-:Y:S02]  /*8130*/  SEL R7, R6.reuse, R23, !P0 ;  /* 0x0000001706077207 */ /* 0x041fe40004000000 */
[----:B-1----:R-:W-:-:S02]  /*8140*/  SEL R3, R6, R17, !P0 ;  /* 0x0000001106037207 */ /* 0x002fc40004000000 */
[----:B------:R-:W-:-:S03]  /*8150*/  SEL R2, R6, R29, !P0 ;  /* 0x0000001d06027207 */ /* 0x000fc60004000000 */
[----:B------:R0:W-:Y:S04]  /*8160*/  STL [R1+0xc8], R3 ;  /* 0x0000c80301007387 */ /* 0x0001e80000100800 */
[----:B------:R1:W-:Y:S04]  /*8170*/  STL [R1+0xc4], R7 ;  /* 0x0000c40701007387 */ /* 0x0003e80000100800 */
[----:B------:R1:W-:Y:S01]  /*8180*/  STL [R1+0xc0], R2 ;  /* 0x0000c00201007387 */ /* 0x0003e20000100800 */
[C---:B0-----:R-:W-:Y:S02]  /*8190*/  SEL R3, R6.reuse, R24, !P0 ;  /* 0x0000001806037207 */ /* 0x041fe40004000000 */
[----:B-1----:R-:W-:-:S03]  /*81a0*/  SEL R7, R6, R27, !P0 ;  /* 0x0000001b06077207 */ /* 0x002fc60004000000 */
[----:B------:R0:W-:Y:S01]  /*81b0*/  STL [R1+0xbc], R3 ;  /* 0x0000bc0301007387 */ /* 0x0001e20000100800 */
[----:B------:R-:W-:-:S03]  /*81c0*/  SEL R2, R6, R22, !P0 ;  /* 0x0000001606027207 */ /* 0x000fc60004000000 */
[----:B------:R1:W-:Y:S04]  /*81d0*/  STL [R1+0xb8], R7 ;  /* 0x0000b80701007387 */ /* 0x0003e80000100800 */
[----:B------:R1:W-:Y:S01]  /*81e0*/  STL [R1+0xb4], R2 ;  /* 0x0000b40201007387 */ /* 0x0003e20000100800 */
[C---:B0-----:R-:W-:Y:S02]  /*81f0*/  SEL R3, R6.reuse, R21, !P0 ;  /* 0x0000001506037207 */ /* 0x041fe40004000000 */
[----:B-1----:R-:W-:-:S03]  /*8200*/  SEL R7, R6, R20, !P0 ;  /* 0x0000001406077207 */ /* 0x002fc60004000000 */
[----:B------:R0:W-:Y:S01]  /*8210*/  STL [R1+0xac], R3 ;  /* 0x0000ac0301007387 */ /* 0x0001e20000100800 */
[----:B------:R-:W-:-:S03]  /*8220*/  SEL R2, R6, R26, !P0 ;  /* 0x0000001a06027207 */ /* 0x000fc60004000000 */
[----:B------:R-:W-:Y:S04]  /*8230*/  STL [R1+0xa4], R7 ;  /* 0x0000a40701007387 */ /* 0x000fe80000100800 */
[----:B------:R-:W4:Y:S01]  /*8240*/  LDL.LU R29, [R1+0x60] ;  /* 0x00006000011d7983 */ /* 0x000f220000300800 */
[----:B0-----:R-:W-:-:S03]  /*8250*/  SEL R3, R6, R25, !P0 ;  /* 0x0000001906037207 */ /* 0x001fc60004000000 */
[----:B------:R2:W-:Y:S04]  /*8260*/  STL [R1+0xa0], R2 ;  /* 0x0000a00201007387 */ /* 0x0005e80000100800 */
[----:B------:R3:W-:Y:S04]  /*8270*/  STL [R1+0x9c], R3 ;  /* 0x00009c0301007387 */ /* 0x0007e80000100800 */
[----:B------:R-:W4:Y:S01]  /*8280*/  LDL.LU R27, [R1+0x5c] ;  /* 0x00005c00011b7983 */ /* 0x000f220000300800 */
[----:B--2---:R-:W-:-:S05]  /*8290*/  SEL R2, R6, R16, !P0 ;  /* 0x0000001006027207 */ /* 0x004fca0004000000 */
[----:B------:R0:W-:Y:S04]  /*82a0*/  STL [R1+0x8c], R2 ;  /* 0x00008c0201007387 */ /* 0x0001e80000100800 */
[----:B------:R-:W2:Y:S01]  /*82b0*/  LDL.LU R24, [R1+0x3c] ;  /* 0x00003c0001187983 */ /* 0x000ea20000300800 */
[----:B---3--:R-:W-:-:S05]  /*82c0*/  SEL R3, R6, R15, !P0 ;  /* 0x0000000f06037207 */ /* 0x008fca0004000000 */
[----:B------:R1:W-:Y:S04]  /*82d0*/  STL [R1+0x88], R3 ;  /* 0x0000880301007387 */ /* 0x0003e80000100800 */
[----:B------:R-:W3:Y:S01]  /*82e0*/  LDL.LU R23, [R1+0x40] ;  /* 0x0000400001177983 */ /* 0x000ee20000300800 */
[----:B0-----:R-:W-:-:S05]  /*82f0*/  SEL R2, R6, R14, !P0 ;  /* 0x0000000e06027207 */ /* 0x001fca0004000000 */
[----:B------:R0:W-:Y:S04]  /*8300*/  STL [R1+0x84], R2 ;  /* 0x0000840201007387 */ /* 0x0001e80000100800 */
[----:B------:R-:W3:Y:S01]  /*8310*/  LDL.LU R7, [R1+0x50] ;  /* 0x0000500001077983 */ /* 0x000ee20000300800 */
[----:B-1----:R-:W-:-:S05]  /*8320*/  SEL R3, R6, R13, !P0 ;  /* 0x0000000d06037207 */ /* 0x002fca0004000000 */
[----:B------:R1:W-:Y:S04]  /*8330*/  STL [R1+0x7c], R3 ;  /* 0x00007c0301007387 */ /* 0x0003e80000100800 */
[----:B------:R-:W3:Y:S01]  /*8340*/  LDL.LU R8, [R1+0x44] ;  /* 0x0000440001087983 */ /* 0x000ee20000300800 */
[----:B0-----:R-:W-:-:S05]  /*8350*/  SEL R2, R6, R12, !P0 ;  /* 0x0000000c06027207 */ /* 0x001fca0004000000 */
[----:B------:R0:W-:Y:S04]  /*8360*/  STL [R1+0x74], R2 ;  /* 0x0000740201007387 */ /* 0x0001e80000100800 */
[----:B-1----:R-:W3:Y:S04]  /*8370*/  LDL.LU R3, [R1+0x4c] ;  /* 0x00004c0001037983 */ /* 0x002ee80000300800 */
[----:B0-----:R-:W3:Y:S01]  /*8380*/  LDL.LU R2, [R1+0x48] ;  /* 0x0000480001027983 */ /* 0x001ee20000300800 */
[----:B----4-:R-:W-:-:S05]  /*8390*/  SEL R9, R6, R11, !P0 ;  /* 0x0000000b06097207 */ /* 0x010fca0004000000 */
[----:B------:R0:W-:Y:S04]  /*83a0*/  STL [R1+0x70], R9 ;  /* 0x0000700901007387 */ /* 0x0001e80000100800 */
[----:B------:R-:W4:Y:S04]  /*83b0*/  LDL.LU R17, [R1+0x1f4] ;  /* 0x0001f40001117983 */ /* 0x000f280000300800 */
[----:B------:R-:W4:Y:S04]  /*83c0*/  LDL.LU R22, [R1+0x1e4] ;  /* 0x0001e40001167983 */ /* 0x000f280000300800 */
[----:B------:R-:W4:Y:S04]  /*83d0*/  LDL.LU R21, [R1+0x1dc] ;  /* 0x0001dc0001157983 */ /* 0x000f280000300800 */
[----:B------:R-:W4:Y:S04]  /*83e0*/  LDL.LU R20, [R1+0x38] ;  /* 0x0000380001147983 */ /* 0x000f280000300800 */
[----:B0-----:R-:W4:Y:S01]  /*83f0*/  LDL.LU R9, [R1+0x1a8] ;  /* 0x0001a80001097983 */ /* 0x001f220000300800 */
[----:B------:R-:W-:-:S03]  /*8400*/  SEL R10, R6, R10, !P0 ;  /* 0x0000000a060a7207 */ /* 0x000fc60004000000 */
        /* <DEDUP_REMOVED lines=12> */
[----:B------:R-:W-:-:S05]  /*84d0*/  SEL R29, R6, R29, !P0 ;  /* 0x0000001d061d7207 */ /* 0x000fca0004000000 */
[----:B------:R0:W-:Y:S01]  /*84e0*/  STL [R1+0x68], R29 ;  /* 0x0000681d01007387 */ /* 0x0001e20000100800 */
[----:B------:R-:W-:-:S03]  /*84f0*/  SEL R27, R6, R27, !P0 ;  /* 0x0000001b061b7207 */ /* 0x000fc60004000000 */
[----:B0-----:R-:W4:Y:S04]  /*8500*/  LDL.LU R29, [R1+0xd8] ;  /* 0x0000d800011d7983 */ /* 0x001f280000300800 */
[----:B------:R0:W-:Y:S01]  /*8510*/  STL [R1+0x64], R27 ;  /* 0x0000641b01007387 */ /* 0x0001e20000100800 */
[----:B--2---:R-:W-:-:S03]  /*8520*/  SEL R24, R6, R24, !P0 ;  /* 0x0000001806187207 */ /* 0x004fc60004000000 */
[----:B0-----:R-:W2:Y:S04]  /*8530*/  LDL.LU R27, [R1+0xe0] ;  /* 0x0000e000011b7983 */ /* 0x001ea80000300800 */
[----:B------:R0:W-:Y:S01]  /*8540*/  STL [R1+0x60], R24 ;  /* 0x0000601801007387 */ /* 0x0001e20000100800 */
[----:B---3--:R-:W-:-:S03]  /*8550*/  SEL R23, R6, R23, !P0 ;  /* 0x0000001706177207 */ /* 0x008fc60004000000 */
[----:B0-----:R-:W3:Y:S04]  /*8560*/  LDL.LU R24, [R1+0xa8] ;  /* 0x0000a80001187983 */ /* 0x001ee80000300800 */
[----:B------:R0:W-:Y:S01]  /*8570*/  STL [R1+0x5c], R23 ;  /* 0x00005c1701007387 */ /* 0x0001e20000100800 */
[----:B------:R-:W-:-:S03]  /*8580*/  SEL R7, R6, R7, !P0 ;  /* 0x0000000706077207 */ /* 0x000fc60004000000 */
[----:B0-----:R-:W2:Y:S04]  /*8590*/  LDL.LU R23, [R1+0xb0] ;  /* 0x0000b00001177983 */ /* 0x001ea80000300800 */
[----:B------:R0:W-:Y:S01]  /*85a0*/  STL [R1+0x54], R7 ;  /* 0x0000540701007387 */ /* 0x0001e20000100800 */
[----:B------:R-:W-:-:S03]  /*85b0*/  SEL R8, R6, R8, !P0 ;  /* 0x0000000806087207 */ /* 0x000fc60004000000 */
[----:B0-----:R-:W2:Y:S04]  /*85c0*/  LDL.LU R7, [R1+0x94] ;  /* 0x0000940001077983 */ /* 0x001ea80000300800 */
[----:B------:R0:W-:Y:S01]  /*85d0*/  STL [R1+0x50], R8 ;  /* 0x0000500801007387 */ /* 0x0001e20000100800 */
[----:B------:R-:W-:-:S03]  /*85e0*/  SEL R3, R6, R3, !P0 ;  /* 0x0000000306037207 */ /* 0x000fc60004000000 */
[----:B0-----:R-:W2:Y:S01]  /*85f0*/  LDL.LU R8, [R1+0x58] ;  /* 0x0000580001087983 */ /* 0x001ea20000300800 */
[----:B------:R-:W-:-:S03]  /*8600*/  SEL R2, R6, R2, !P0 ;  /* 0x0000000206027207 */ /* 0x000fc60004000000 */
[----:B------:R0:W-:Y:S04]  /*8610*/  STL [R1+0x4c], R3 ;  /* 0x00004c0301007387 */ /* 0x0001e80000100800 */
[----:B0-----:R-:W2:Y:S04]  /*8620*/  LDL.LU R3, [R1+0xa98] ;  /* 0x000a980001037983 */ /* 0x001ea80000300800 */
[----:B------:R0:W-:Y:S04]  /*8630*/  STL [R1+0x48], R2 ;  /* 0x0000480201007387 */ /* 0x0001e80000100800 */
[----:B0-----:R-:W2:Y:S01]  /*8640*/  LDL.LU R2, [R1+0xa94] ;  /* 0x000a940001027983 */ /* 0x001ea20000300800 */
[----:B----4-:R-:W-:-:S02]  /*8650*/  SEL R17, R6, R17, !P0 ;  /* 0x0000001106117207 */ /* 0x010fc40004000000 */
[----:B------:R-:W-:-:S03]  /*8660*/  SEL R22, R6, R22, !P0 ;  /* 0x0000001606167207 */ /* 0x000fc60004000000 */
[----:B------:R0:W-:Y:S01]  /*8670*/  STL [R1+0x44], R17 ;  /* 0x0000441101007387 */ /* 0x0001e20000100800 */
[C---:B------:R-:W-:Y:S02]  /*8680*/  SEL R21, R6.reuse, R21, !P0 ;  /* 0x0000001506157207 */ /* 0x040fe40004000000 */
[C---:B------:R-:W-:Y:S01]  /*8690*/  SEL R20, R6.reuse, R20, !P0 ;  /* 0x0000001406147207 */ /* 0x040fe20004000000 */
[----:B0-----:R-:W4:Y:S01]  /*86a0*/  LDL.LU R17, [R1+0xa90] ;  /* 0x000a900001117983 */ /* 0x001f220000300800 */
[----:B------:R-:W-:-:S03]  /*86b0*/  SEL R9, R6, R9, !P0 ;  /* 0x0000000906097207 */ /* 0x000fc60004000000 */
[----:B------:R0:W-:Y:S01]  /*86c0*/  STL [R1+0x40], R22 ;  /* 0x0000401601007387 */ /* 0x0001e20000100800 */
[C---:B------:R-:W-:Y:S02]  /*86d0*/  SEL R26, R6.reuse, R26, !P0 ;  /* 0x0000001a061a7207 */ /* 0x040fe40004000000 */
[C---:B------:R-:W-:Y:S01]  /*86e0*/  SEL R25, R6.reuse, R25, !P0 ;  /* 0x0000001906197207 */ /* 0x040fe20004000000 */
[----:B0-----:R-:W4:Y:S04]  /*86f0*/  LDL.LU R22, [R1+0xa8c] ;  /* 0x000a8c0001167983 */ /* 0x001f280000300800 */
[----:B------:R0:W-:Y:S01]  /*8700*/  STL [R1+0x3c], R21 ;  /* 0x00003c1501007387 */ /* 0x0001e20000100800 */
[C---:B------:R-:W-:Y:S02]  /*8710*/  SEL R16, R6.reuse, R16, !P0 ;  /* 0x0000001006107207 */ /* 0x040fe40004000000 */
[C---:B------:R-:W-:Y:S01]  /*8720*/  SEL R15, R6.reuse, R15, !P0 ;  /* 0x0000000f060f7207 */ /* 0x040fe20004000000 */
[----:B0-----:R-:W4:Y:S04]  /*8730*/  LDL.LU R21, [R1+0xa88] ;  /* 0x000a880001157983 */ /* 0x001f280000300800 */
[----:B------:R0:W-:Y:S01]  /*8740*/  STL [R1+0x38], R20 ;  /* 0x0000381401007387 */ /* 0x0001e20000100800 */
[----:B------:R-:W-:-:S03]  /*8750*/  SEL R14, R6, R14, !P0 ;  /* 0x0000000e060e7207 */ /* 0x000fc60004000000 */
        /* <DEDUP_REMOVED lines=13> */
[----:B------:R0:W-:Y:S04]  /*8830*/  STL [R1+0x20], R15 ;  /* 0x0000200f01007387 */ /* 0x0001e80000100800 */
        /* <DEDUP_REMOVED lines=10> */
[----:B0-----:R-:W4:Y:S01]  /*88e0*/  LDL.LU R10, [R1+0xa60] ;  /* 0x000a6000010a7983 */ /* 0x001f220000300800 */
[----:B------:R-:W-:-:S02]  /*88f0*/  SEL R19, R6, R19, !P0 ;  /* 0x0000001306137207 */ /* 0x000fc40004000000 */
[C---:B------:R-:W-:Y:S02]  /*8900*/  SEL R18, R6.reuse, R18, !P0 ;  /* 0x0000001206127207 */ /* 0x040fe40004000000 */
[C---:B------:R-:W-:Y:S02]  /*8910*/  SEL R29, R6.reuse, R29, !P0 ;  /* 0x0000001d061d7207 */ /* 0x040fe40004000000 */
[C---:B--2---:R-:W-:Y:S01]  /*8920*/  SEL R27, R6.reuse, R27, !P0 ;  /* 0x0000001b061b7207 */ /* 0x044fe20004000000 */
[----:B------:R-:W-:Y:S01]  /*8930*/  STL [R1+0x4], R19 ;  /* 0x0000041301007387 */ /* 0x000fe20000100800 */
[C---:B---3--:R-:W-:Y:S02]  /*8940*/  SEL R24, R6.reuse, R24, !P0 ;  /* 0x0000001806187207 */ /* 0x048fe40004000000 */
[C---:B------:R-:W-:Y:S01]  /*8950*/  SEL R23, R6.reuse, R23, !P0 ;  /* 0x0000001706177207 */ /* 0x040fe20004000000 */
[----:B------:R-:W-:Y:S01]  /*8960*/  STL [R1+0x9d4], R18 ;  /* 0x0009d41201007387 */ /* 0x000fe20000100800 */
[----:B------:R-:W-:-:S02]  /*8970*/  SEL R7, R6, R7, !P0 ;  /* 0x0000000706077207 */ /* 0x000fc40004000000 */
[C---:B------:R-:W-:Y:S01]  /*8980*/  SEL R8, R6.reuse, R8, !P0 ;  /* 0x0000000806087207 */ /* 0x040fe20004000000 */
[----:B------:R-:W-:Y:S04]  /*8990*/  STL [R1+0x9d8], R29 ;  /* 0x0009d81d01007387 */ /* 0x000fe80000100800 */
[----:B------:R-:W-:Y:S04]  /*89a0*/  STL [R1+0x9dc], R27 ;  /* 0x0009dc1b01007387 */ /* 0x000fe80000100800 */
[----:B------:R-:W-:Y:S04]  /*89b0*/  STL [R1+0x9e0], R24 ;  /* 0x0009e01801007387 */ /* 0x000fe80000100800 */
[----:B------:R-:W-:Y:S04]  /*89c0*/  STL [R1+0x9e4], R23 ;  /* 0x0009e41701007387 */ /* 0x000fe80000100800 */
[----:B------:R-:W-:Y:S04]  /*89d0*/  STL [R1+0x9e8], R7 ;  /* 0x0009e80701007387 */ /* 0x000fe80000100800 */
[----:B------:R-:W-:Y:S01]  /*89e0*/  STL [R1+0x9ec], R8 ;  /* 0x0009ec0801007387 */ /* 0x000fe20000100800 */
[----:B----4-:R-:W-:-:S02]  /*89f0*/  SEL R9, R6, R9, !P0 ;  /* 0x0000000906097207 */ /* 0x010fc40004000000 */
[C---:B------:R-:W-:Y:S02]  /*8a00*/  SEL R12, R6.reuse, R12, !P0 ;  /* 0x0000000c060c7207 */ /* 0x040fe40004000000 */
[C---:B------:R-:W-:Y:S02]  /*8a10*/  SEL R11, R6.reuse, R11, !P0 ;  /* 0x0000000b060b7207 */ /* 0x040fe40004000000 */
[----:B------:R-:W-:-:S05]  /*8a20*/  SEL R10, R6, R10, !P0 ;  /* 0x0000000a060a7207 */ /* 0x000fca0004000000 */
[----:B------:R-:W-:Y:S04]  /*8a30*/  STL [R1+0x9f0], R10 ;  /* 0x0009f00a01007387 */ /* 0x000fe80000100800 */
[----:B------:R0:W-:Y:S04]  /*8a40*/  STL [R1+0x9f4], R11 ;  /* 0x0009f40b01007387 */ /* 0x0001e80000100800 */
[----:B------:R-:W-:Y:S04]  /*8a50*/  STL [R1+0x9f8], R12 ;  /* 0x0009f80c01007387 */ /* 0x000fe80000100800 */
[----:B0-----:R-:W2:Y:S04]  /*8a60*/  LDL.LU R11, [R1+0x1fc] ;  /* 0x0001fc00010b7983 */ /* 0x001ea80000300800 */
[----:B------:R-:W3:Y:S04]  /*8a70*/  LDL.LU R10, [R1+0x200] ;  /* 0x00020000010a7983 */ /* 0x000ee80000300800 */
[----:B------:R-:W4:Y:S04]  /*8a80*/  LDL.LU R8, [R1+0x1f8] ;  /* 0x0001f80001087983 */ /* 0x000f280000300800 */
[----:B------:R-:W4:Y:S04]  /*8a90*/  LDL.LU R7, [R1+0x1f0] ;  /* 0x0001f00001077983 */ /* 0x000f280000300800 */
[----:B------:R-:W4:Y:S04]  /*8aa0*/  LDL.LU R23, [R1+0x1ec] ;  /* 0x0001ec0001177983 */ /* 0x000f280000300800 */
[----:B------:R-:W4:Y:S04]  /*8ab0*/  LDL.LU R24, [R1+0x1e0] ;  /* 0x0001e00001187983 */ /* 0x000f280000300800 */
[----:B------:R-:W4:Y:S04]  /*8ac0*/  LDL.LU R27, [R1+0x1d8] ;  /* 0x0001d800011b7983 */ /* 0x000f280000300800 */
[----:B------:R-:W4:Y:S04]  /*8ad0*/  LDL.LU R29, [R1+0x1d4] ;  /* 0x0001d400011d7983 */ /* 0x000f280000300800 */
[----:B------:R-:W4:Y:S04]  /*8ae0*/  LDL.LU R18, [R1+0x1d0] ;  /* 0x0001d00001127983 */ /* 0x000f280000300800 */
[----:B------:R0:W-:Y:S04]  /*8af0*/  STL [R1+0x9fc], R9 ;  /* 0x0009fc0901007387 */ /* 0x0001e80000100800 */
[----:B0-----:R-:W4:Y:S04]  /*8b00*/  LDL R9, [R1+0x29c] ;  /* 0x00029c0001097983 */ /* 0x001f280000100800 */
[----:B------:R-:W0:Y:S01]  /*8b10*/  S2R R19, SR_TID.X ;  /* 0x0000000000137919 */ /* 0x000e220000002100 */
[----:B------:R-:W-:-:S02]  /*8b20*/  SEL R13, R6, R13, !P0 ;  /* 0x0000000d060d7207 */ /* 0x000fc40004000000 */
[C---:B------:R-:W-:Y:S02]  /*8b30*/  SEL R14, R6.reuse, R14, !P0 ;  /* 0x0000000e060e7207 */ /* 0x040fe40004000000 */
[C---:B------:R-:W-:Y:S02]  /*8b40*/  SEL R15, R6.reuse, R15, !P0 ;  /* 0x0000000f060f7207 */ /* 0x040fe40004000000 */
[----:B------:R-:W-:Y:S02]  /*8b50*/  ISETP.NE.AND P3, PT, RZ, c[0x0][0x178], PT ;  /* 0x00005e00ff007a0c */ /* 0x000fe40003f65270 */
[C---:B------:R-:W-:Y:S01]  /*8b60*/  SEL R16, R6.reuse, R16, !P0 ;  /* 0x0000001006107207 */ /* 0x040fe20004000000 */
[----:B------:R-:W-:Y:S01]  /*8b70*/  STL [R1+0xa00], R13 ;  /* 0x000a000d01007387 */ /* 0x000fe20000100800 */
[C---:B------:R-:W-:Y:S02]  /*8b80*/  SEL R25, R6.reuse, R25, !P0 ;  /* 0x0000001906197207 */ /* 0x040fe40004000000 */
[C---:B------:R-:W-:Y:S01]  /*8b90*/  SEL R26, R6.reuse, R26, !P0 ;  /* 0x0000001a061a7207 */ /* 0x040fe20004000000 */
[----:B------:R-:W-:Y:S01]  /*8ba0*/  STL [R1+0xa04], R14 ;  /* 0x000a040e01007387 */ /* 0x000fe20000100800 */
[----:B------:R-:W-:-:S02]  /*8bb0*/  SEL R20, R6, R20, !P0 ;  /* 0x0000001406147207 */ /* 0x000fc40004000000 */
[C---:B------:R-:W-:Y:S01]  /*8bc0*/  SEL R21, R6.reuse, R21, !P0 ;  /* 0x0000001506157207 */ /* 0x040fe20004000000 */
[----:B------:R-:W-:Y:S01]  /*8bd0*/  STL [R1+0xa08], R15 ;  /* 0x000a080f01007387 */ /* 0x000fe20000100800 */
[C---:B------:R-:W-:Y:S01]  /*8be0*/  SEL R22, R6.reuse, R22, !P0 ;  /* 0x0000001606167207 */ /* 0x040fe20004000000 */
[----:B------:R-:W-:Y:S01]  /*8bf0*/  @!P1 IMAD.MOV R28, RZ, RZ, -R28 ;  /* 0x000000ffff1c9224 */ /* 0x000fe200078e0a1c */
[----:B0-----:R-:W-:Y:S01]  /*8c00*/  LOP3.LUT R19, R19, 0x7f, RZ, 0xc0, !PT ;  /* 0x0000007f13137812 */ /* 0x001fe200078ec0ff */
[----:B------:R-:W-:Y:S01]  /*8c10*/  STL [R1+0xa0c], R16 ;  /* 0x000a0c1001007387 */ /* 0x000fe20000100800 */
[C---:B------:R-:W-:Y:S02]  /*8c20*/  SEL R17, R6.reuse, R17, !P0 ;  /* 0x0000001106117207 */ /* 0x040fe40004000000 */
[C---:B------:R-:W-:Y:S01]  /*8c30*/  SEL R2, R6.reuse, R2, !P0 ;  /* 0x0000000206027207 */ /* 0x040fe20004000000 */
[----:B------:R-:W-:Y:S01]  /*8c40*/  STL [R1+0xa10], R25 ;  /* 0x000a101901007387 */ /* 0x000fe20000100800 */
[----:B------:R-:W-:Y:S01]  /*8c50*/  IMAD R19, R19, c[0x0][0x18c], RZ ;  /* 0x0000630013137a24 */ /* 0x000fe200078e02ff */
[----:B------:R-:W-:-:S02]  /*8c60*/  SEL R3, R6, R3, !P0 ;  /* 0x0000000306037207 */ /* 0x000fc40004000000 */
[----:B------:R-:W-:Y:S01]  /*8c70*/  STL [R1+0xa14], R26 ;  /* 0x000a141a01007387 */ /* 0x000fe20000100800 */
[----:B------:R-:W-:-:S03]  /*8c80*/  SEL R4, R6, R4, !P0 ;  /* 0x0000000406047207 */ /* 0x000fc60004000000 */
[----:B------:R-:W-:Y:S01]  /*8c90*/  STL [R1+0xa18], R20 ;  /* 0x000a181401007387 */ /* 0x000fe20000100800 */
[----:B------:R-:W-:-:S03]  /*8ca0*/  SEL R5, R6, R5, !P0 ;  /* 0x0000000506057207 */ /* 0x000fc60004000000 */
[----:B------:R-:W-:Y:S01]  /*8cb0*/  STL [R1+0xa1c], R21 ;  /* 0x000a1c1501007387 */ /* 0x000fe20000100800 */
[----:B------:R-:W-:Y:S01]  /*8cc0*/  SEL R6, R6, R28, !P0 ;  /* 0x0000001c06067207 */ /* 0x000fe20004000000 */
[----:B------:R-:W-:Y:S02]  /*8cd0*/  @!P2 IMAD.MOV R0, RZ, RZ, -R0 ;  /* 0x000000ffff00a224 */ /* 0x000fe400078e0a00 */
[----:B------:R-:W-:Y:S01]  /*8ce0*/  STL [R1+0xa20], R22 ;  /* 0x000a201601007387 */ /* 0x000fe20000100800 */
[----:B------:R-:W-:-:S03]  /*8cf0*/  LEA.HI.X.SX32 R19, R19, c[0x0][0x16c], 0x1, P6 ;  /* 0x00005b0013137a11 */ /* 0x000fc600030f0eff */
[----:B------:R-:W-:Y:S01]  /*8d00*/  STL [R1+0xa24], R17 ;  /* 0x000a241101007387 */ /* 0x000fe20000100800 */
[----:B------:R-:W-:-:S03]  /*8d10*/  @!P3 LOP3.LUT R0, RZ, c[0x0][0x178], RZ, 0x33, !PT ;  /* 0x00005e00ff00ba12 */ /* 0x000fc600078e33ff */
[----:B------:R3:W-:Y:S01]  /*8d20*/  STL [R1+0xa28], R2 ;  /* 0x000a280201007387 */ /* 0x0007e20000100800 */
[----:B------:R-:W-:-:S03]  /*8d30*/  IMAD.MOV R12, RZ, RZ, -c[0x0][0x188] ;  /* 0x80006200ff0c7624 */ /* 0x000fc600078e02ff */
[----:B------:R4:W-:Y:S04]  /*8d40*/  STL [R1+0xa2c], R3 ;  /* 0x000a2c0301007387 */ /* 0x0009e80000100800 */
[----:B------:R-:W-:Y:S04]  /*8d50*/  STL [R1+0xa30], R4 ;  /* 0x000a300401007387 */ /* 0x000fe80000100800 */
[----:B------:R-:W-:Y:S04]  /*8d60*/  STL [R1+0xa34], R5 ;  /* 0x000a340501007387 */ /* 0x000fe80000100800 */
[----:B------:R-:W-:Y:S04]  /*8d70*/  STL [R1+0xa38], R6 ;  /* 0x000a380601007387 */ /* 0x000fe80000100800 */
[----:B------:R-:W-:Y:S04]  /*8d80*/  STL [R1+0xa3c], R19 ;  /* 0x000a3c1301007387 */ /* 0x000fe80000100800 */
[----:B------:R0:W-:Y:S01]  /*8d90*/  STL [R1+0xa40], R0 ;  /* 0x000a400001007387 */ /* 0x0001e20000100800 */
[----:B--2---:R-:W-:-:S02]  /*8da0*/  IMAD R28, R11, c[0x0][0x190], RZ ;  /* 0x000064000b1c7a24 */ /* 0x004fc400078e02ff */
[----:B---3--:R-:W-:-:S03]  /*8db0*/  IMAD R2, R10, c[0x0][0x190], RZ ;  /* 0x000064000a027a24 */ /* 0x008fc600078e02ff */
[----:B------:R-:W-:Y:S01]  /*8dc0*/  STL [R1+0xa44], R28 ;  /* 0x000a441c01007387 */ /* 0x000fe20000100800 */
[----:B----4-:R-:W-:Y:S02]  /*8dd0*/  IMAD R3, R7, c[0x0][0x190], RZ ;  /* 0x0000640007037a24 */ /* 0x010fe400078e02ff */
[----:B0-----:R-:W-:-:S05]  /*8de0*/  IMAD R0, R12, 0x2, R9 ;  /* 0x000000020c007824 */ /* 0x001fca00078e0209 */
[----:B------:R0:W-:Y:S04]  /*8df0*/  STL [R1+0x198], R0 ;  /* 0x0001980001007387 */ /* 0x0001e80000100800 */
[----:B------:R1:W-:Y:S01]  /*8e00*/  STL [R1+0x1c], R2 ;  /* 0x00001c0201007387 */ /* 0x0003e20000100800 */
[----:B0-----:R-:W-:Y:S02]  /*8e10*/  IMAD R0, R8, c[0x0][0x190], RZ ;  /* 0x0000640008007a24 */ /* 0x001fe400078e02ff */
[----:B-1----:R-:W-:-:S03]  /*8e20*/  IMAD R2, R23, c[0x0][0x190], RZ ;  /* 0x0000640017027a24 */ /* 0x002fc600078e02ff */
[----:B------:R0:W-:Y:S04]  /*8e30*/  STL [R1+0x28], R0 ;  /* 0x0000280001007387 */ /* 0x0001e80000100800 */
[----:B------:R1:W-:Y:S01]  /*8e40*/  STL [R1+0x58], R3 ;  /* 0x0000580301007387 */ /* 0x0003e20000100800 */
[----:B0-----:R-:W-:-:S03]  /*8e50*/  IMAD R0, R24, c[0x0][0x190], RZ ;  /* 0x0000640018007a24 */ /* 0x001fc600078e02ff */
[----:B------:R0:W-:Y:S01]  /*8e60*/  STL [R1+0x78], R2 ;  /* 0x0000780201007387 */ /* 0x0001e20000100800 */
[----:B-1----:R-:W-:-:S03]  /*8e70*/  IMAD R3, R27, c[0x0][0x190], RZ ;  /* 0x000064001b037a24 */ /* 0x002fc600078e02ff */
[----:B------:R1:W-:Y:S04]  /*8e80*/  STL [R1+0x80], R0 ;  /* 0x0000800001007387 */ /* 0x0003e80000100800 */
[----:B------:R-:W-:Y:S04]  /*8e90*/  STL [R1+0x90], R3 ;  /* 0x0000900301007387 */ /* 0x000fe80000100800 */
[----:B------:R-:W2:Y:S01]  /*8ea0*/  LDL.LU R28, [R1+0x1b8] ;  /* 0x0001b800011c7983 */ /* 0x000ea20000300800 */
[----:B0-----:R-:W-:Y:S02]  /*8eb0*/  IMAD R2, R29, c[0x0][0x190], RZ ;  /* 0x000064001d027a24 */ /* 0x001fe400078e02ff */
[----:B-1----:R-:W-:-:S03]  /*8ec0*/  IMAD R0, R18, c[0x0][0x190], RZ ;  /* 0x0000640012007a24 */ /* 0x002fc600078e02ff */
[----:B------:R-:W-:Y:S04]  /*8ed0*/  STL [R1+0x94], R2 ;  /* 0x0000940201007387 */ /* 0x000fe80000100800 */
[----:B--2---:R0:W-:Y:S04]  /*8ee0*/  STL [R1+0xa58], R28 ;  /* 0x000a581c01007387 */ /* 0x0041e80000100800 */
[----:B------:R-:W-:Y:S04]  /*8ef0*/  STL [R1+0x98], R0 ;  /* 0x0000980001007387 */ /* 0x000fe80000100800 */
[----:B0-----:R-:W2:Y:S04]  /*8f00*/  LDL.LU R28, [R1+0x1bc] ;  /* 0x0001bc00011c7983 */ /* 0x001ea80000300800 */
[----:B--2---:R0:W-:Y:S04]  /*8f10*/  STL [R1+0xa5c], R28 ;  /* 0x000a5c1c01007387 */ /* 0x0041e80000100800 */
[----:B0-----:R-:W2:Y:S04]  /*8f20*/  LDL.LU R28, [R1+0x1c4] ;  /* 0x0001c400011c7983 */ /* 0x001ea80000300800 */
[----:B------:R-:W3:Y:S04]  /*8f30*/  LDL.LU R0, [R1+0x1b4] ;  /* 0x0001b40001007983 */ /* 0x000ee80000300800 */
[----:B------:R-:W4:Y:S04]  /*8f40*/  LDL.LU R19, [R1+0x1b0] ;  /* 0x0001b00001137983 */ /* 0x000f280000300800 */
[----:B------:R-:W3:Y:S04]  /*8f50*/  LDL.LU R6, [R1+0x1ac] ;  /* 0x0001ac0001067983 */ /* 0x000ee80000300800 */
        /* <DEDUP_REMOVED lines=24> */
[----:B------:R-:W3:Y:S01]  /*90e0*/  LDL.LU R18, [R1+0x130] ;  /* 0x0001300001127983 */ /* 0x000ee20000300800 */
[----:B--2---:R-:W-:-:S05]  /*90f0*/  IMAD R28, R28, c[0x0][0x190], RZ ;  /* 0x000064001c1c7a24 */ /* 0x004fca00078e02ff */
[----:B------:R0:W-:Y:S04]  /*9100*/  STL [R1+0xa8], R28 ;  /* 0x0000a81c01007387 */ /* 0x0001e80000100800 */
[----:B0-----:R-:W2:Y:S02]  /*9110*/  LDL.LU R28, [R1+0xa5c] ;  /* 0x000a5c00011c7983 */ /* 0x001ea40000300800 */
[----:B--2---:R-:W-:-:S05]  /*9120*/  IMAD R28, R28, c[0x0][0x190], RZ ;  /* 0x000064001c1c7a24 */ /* 0x004fca00078e02ff */
[----:B------:R0:W-:Y:S04]  /*9130*/  STL [R1+0xb0], R28 ;  /* 0x0000b01c01007387 */ /* 0x0001e80000100800 */
[----:B0-----:R-:W2:Y:S01]  /*9140*/  LDL.LU R28, [R1+0xa58] ;  /* 0x000a5800011c7983 */ /* 0x001ea20000300800 */
[----:B---3--:R-:W-:Y:S02]  /*9150*/  IMAD R0, R0, c[0x0][0x190], RZ ;  /* 0x0000640000007a24 */ /* 0x008fe400078e02ff */
[----:B----4-:R-:W-:Y:S02]  /*9160*/  IMAD R19, R19, c[0x0][0x190], RZ ;  /* 0x0000640013137a24 */ /* 0x010fe400078e02ff */
[----:B------:R-:W-:Y:S02]  /*9170*/  IMAD R6, R6, c[0x0][0x190], RZ ;  /* 0x0000640006067a24 */ /* 0x000fe400078e02ff */
[----:B--2---:R-:W-:-:S05]  /*9180*/  IMAD R28, R28, c[0x0][0x190], RZ ;  /* 0x000064001c1c7a24 */ /* 0x004fca00078e02ff */
[----:B------:R-:W-:Y:S04]  /*9190*/  STL [R1+0xd8], R28 ;  /* 0x0000d81c01007387 */ /* 0x000fe80000100800 */
[----:B------:R0:W-:Y:S04]  /*91a0*/  STL [R1+0xe0], R0 ;  /* 0x0000e00001007387 */ /* 0x0001e80000100800 */
[----:B------:R-:W-:Y:S01]  /*91b0*/  STL [R1+0xf0], R19 ;  /* 0x0000f01301007387 */ /* 0x000fe20000100800 */
[----:B0-----:R-:W-:-:S03]  /*91c0*/  IMAD R0, R5, c[0x0][0x190], RZ ;  /* 0x0000640005007a24 */ /* 0x001fc600078e02ff */
[----:B------:R-:W-:Y:S01]  /*91d0*/  STL [R1+0x138], R6 ;  /* 0x0001380601007387 */ /* 0x000fe20000100800 */
[----:B------:R-:W-:Y:S02]  /*91e0*/  IMAD R5, R4, c[0x0][0x190], RZ ;  /* 0x0000640004057a24 */ /* 0x000fe400078e02ff */
[----:B------:R-:W-:Y:S01]  /*91f0*/  IMAD R4, R3, c[0x0][0x190], RZ ;  /* 0x0000640003047a24 */ /* 0x000fe200078e02ff */
[----:B------:R0:W-:Y:S01]  /*9200*/  STL [R1+0x14c], R0 ;  /* 0x00014c0001007387 */ /* 0x0001e20000100800 */
[----:B------:R-:W-:-:S03]  /*9210*/  IMAD R3, R17, c[0x0][0x190], RZ ;  /* 0x0000640011037a24 */ /* 0x000fc600078e02ff */
[----:B------:R-:W-:Y:S01]  /*9220*/  STL [R1+0x150], R5 ;  /* 0x0001500501007387 */ /* 0x000fe20000100800 */
[----:B0-----:R-:W-:-:S03]  /*9230*/  IMAD R0, R2, c[0x0][0x190], RZ ;  /* 0x0000640002007a24 */ /* 0x001fc600078e02ff */
[----:B------:R-:W-:Y:S01]  /*9240*/  STL [R1+0x194], R4 ;  /* 0x0001940401007387 */ /* 0x000fe20000100800 */
[----:B------:R-:W-:-:S03]  /*9250*/  IMAD R2, R22, c[0x0][0x190], RZ ;  /* 0x0000640016027a24 */ /* 0x000fc600078e02ff */
[----:B------:R0:W-:Y:S04]  /*9260*/  STL [R1+0x190], R0 ;  /* 0x0001900001007387 */ /* 0x0001e80000100800 */
[----:B------:R1:W-:Y:S01]  /*9270*/  STL [R1+0x18c], R3 ;  /* 0x00018c0301007387 */ /* 0x0003e20000100800 */
[----:B0-----:R-:W-:-:S03]  /*9280*/  IMAD R0, R21, c[0x0][0x190], RZ ;  /* 0x0000640015007a24 */ /* 0x001fc600078e02ff */
[----:B------:R0:W-:Y:S01]  /*9290*/  STL [R1+0x188], R2 ;  /* 0x0001880201007387 */ /* 0x0001e20000100800 */
[----:B-1----:R-:W-:-:S03]  /*92a0*/  IMAD R3, R20, c[0x0][0x190], RZ ;  /* 0x0000640014037a24 */ /* 0x002fc600078e02ff */
[----:B------:R1:W-:Y:S04]  /*92b0*/  STL [R1+0x184], R0 ;  /* 0x0001840001007387 */ /* 0x0003e80000100800 */
[----:B------:R2:W-:Y:S01]  /*92c0*/  STL [R1+0x180], R3 ;  /* 0x0001800301007387 */ /* 0x0005e20000100800 */
[----:B0-----:R-:W-:Y:S02]  /*92d0*/  IMAD R2, R26, c[0x0][0x190], RZ ;  /* 0x000064001a027a24 */ /* 0x001fe400078e02ff */
[----:B-1----:R-:W-:-:S03]  /*92e0*/  IMAD R0, R25, c[0x0][0x190], RZ ;  /* 0x0000640019007a24 */ /* 0x002fc600078e02ff */
[----:B------:R0:W-:Y:S01]  /*92f0*/  STL [R1+0x17c], R2 ;  /* 0x00017c0201007387 */ /* 0x0001e20000100800 */
[----:B--2---:R-:W-:-:S03]  /*9300*/  IMAD R3, R16, c[0x0][0x190], RZ ;  /* 0x0000640010037a24 */ /* 0x004fc600078e02ff */
        /* <DEDUP_REMOVED lines=169> */
[----:B------:R-:W-:-:S02]  /*9da0*/  IMAD R5, R5, c[0x0][0x190], RZ ;  /* 0x0000640005057a24 */ /* 0x000fc400078e02ff */
[----:B------:R-:W-:Y:S02]  /*9db0*/  IMAD R4, R4, c[0x0][0x190], RZ ;  /* 0x0000640004047a24 */ /* 0x000fe400078e02ff */
[----:B------:R-:W-:Y:S02]  /*9dc0*/  IMAD R3, R3, c[0x0][0x190], RZ ;  /* 0x0000640003037a24 */ /* 0x000fe400078e02ff */
[----:B------:R-:W-:Y:S02]  /*9dd0*/  IMAD R2, R2, c[0x0][0x190], RZ ;  /* 0x0000640002027a24 */ /* 0x000fe400078e02ff */
[----:B------:R-:W-:Y:S02]  /*9de0*/  IMAD R17, R17, c[0x0][0x190], RZ ;  /* 0x0000640011117a24 */ /* 0x000fe400078e02ff */
        /* <DEDUP_REMOVED lines=20> */
[----:B--2---:R-:W-:-:S05]  /*9f30*/  IMAD R28, R28, c[0x0][0x190], RZ ;  /* 0x000064001c1c7a24 */ /* 0x004fca00078e02ff */
[----:B------:R0:W-:Y:S04]  /*9f40*/  STL [R1+0x88], R28 ;  /* 0x0000881c01007387 */ /* 0x0001e80000100800 */
[----:B0-----:R-:W2:Y:S04]  /*9f50*/  LDL.LU R28, [R1+0xa44] ;  /* 0x000a4400011c7983 */ /* 0x001ea80000300800 */
[----:B------:R0:W-:Y:S04]  /*9f60*/  STL [R1+0x84], R0 ;  /* 0x0000840001007387 */ /* 0x0001e80000100800 */
[----:B0-----:R-:W3:Y:S04]  /*9f70*/  LDL.LU R0, [R1+0xa40] ;  /* 0x000a400001007983 */ /* 0x001ee80000300800 */
[----:B------:R0:W-:Y:S04]  /*9f80*/  STL [R1+0x7c], R19 ;  /* 0x00007c1301007387 */ /* 0x0001e80000100800 */
[----:B0-----:R-:W4:Y:S04]  /*9f90*/  LDL.LU R19, [R1+0xa3c] ;  /* 0x000a3c0001137983 */ /* 0x001f280000300800 */
[----:B------:R0:W-:Y:S04]  /*9fa0*/  STL [R1+0x74], R6 ;  /* 0x0000740601007387 */ /* 0x0001e80000100800 */
[----:B0-----:R-:W2:Y:S04]  /*9fb0*/  LDL.LU R6, [R1+0xa38] ;  /* 0x000a380001067983 */ /* 0x001ea80000300800 */
        /* <DEDUP_REMOVED lines=31> */
[----:B0-----:R-:W3:Y:S04]  /*a1b0*/  LDL.LU R12, [R1+0x9f8] ;  /* 0x0009f800010c7983 */ /* 0x001ee80000300800 */
[----:B------:R0:W-:Y:S04]  /*a1c0*/  STL [R1+0x2c], R11 ;  /* 0x00002c0b01007387 */ /* 0x0001e80000100800 */
[----:B0-----:R-:W3:Y:S04]  /*a1d0*/  LDL.LU R11, [R1+0x9f4] ;  /* 0x0009f400010b7983 */ /* 0x001ee80000300800 */
        /* <DEDUP_REMOVED lines=16> */
[----:B--2---:R-:W-:-:S02]  /*a2e0*/  IMAD R9, R9, c[0x0][0x190], RZ ;  /* 0x0000640009097a24 */ /* 0x004fc400078e02ff */
[----:B---3--:R-:W-:Y:S02]  /*a2f0*/  IMAD R11, R11, c[0x0][0x190], RZ ;  /* 0x000064000b0b7a24 */ /* 0x008fe400078e02ff */
[----:B----4-:R-:W-:Y:S02]  /*a300*/  IMAD R10, R10, c[0x0][0x190], RZ ;  /* 0x000064000a0a7a24 */ /* 0x010fe400078e02ff */
[----:B------:R-:W-:Y:S02]  /*a310*/  IMAD R8, R8, c[0x0][0x190], RZ ;  /* 0x0000640008087a24 */ /* 0x000fe400078e02ff */
[----:B------:R-:W-:Y:S02]  /*a320*/  IMAD R7, R7, c[0x0][0x190], RZ ;  /* 0x0000640007077a24 */ /* 0x000fe400078e02ff */
[----:B------:R-:W-:Y:S02]  /*a330*/  IMAD R23, R23, c[0x0][0x190], RZ ;  /* 0x0000640017177a24 */ /* 0x000fe400078e02ff */
[----:B------:R-:W-:-:S02]  /*a340*/  IMAD R24, R24, c[0x0][0x190], RZ ;  /* 0x0000640018187a24 */ /* 0x000fc400078e02ff */
[----:B------:R-:W-:Y:S02]  /*a350*/  IMAD R27, R27, c[0x0][0x190], RZ ;  /* 0x000064001b1b7a24 */ /* 0x000fe400078e02ff */
[----:B------:R-:W-:Y:S02]  /*a360*/  IMAD R29, R29, c[0x0][0x190], RZ ;  /* 0x000064001d1d7a24 */ /* 0x000fe400078e02ff */
[----:B------:R-:W-:-:S05]  /*a370*/  IMAD R18, R18, c[0x0][0x190], RZ ;  /* 0x0000640012127a24 */ /* 0x000fca00078e02ff */
[----:B------:R0:W-:Y:S04]  /*a380*/  STL [R1], R18 ;  /* 0x0000001201007387 */ /* 0x0001e80000100800 */
[----:B0-----:R-:W2:Y:S04]  /*a390*/  LDL.LU R18, [R1+0x9d0] ;  /* 0x0009d00001127983 */ /* 0x001ea80000300800 */
[----:B------:R0:W-:Y:S04]  /*a3a0*/  STL [R1+0x990], R29 ;  /* 0x0009901d01007387 */ /* 0x0001e80000100800 */
[----:B0-----:R-:W3:Y:S04]  /*a3b0*/  LDL.LU R29, [R1+0x90] ;  /* 0x00009000011d7983 */ /* 0x001ee80000300800 */
[----:B------:R0:W-:Y:S04]  /*a3c0*/  STL [R1+0x98c], R27 ;  /* 0x00098c1b01007387 */ /* 0x0001e80000100800 */
[----:B0-----:R-:W4:Y:S04]  /*a3d0*/  LDL.LU R27, [R1+0x94] ;  /* 0x00009400011b7983 */ /* 0x001f280000300800 */
[----:B------:R0:W-:Y:S04]  /*a3e0*/  STL [R1+0x988], R24 ;  /* 0x0009881801007387 */ /* 0x0001e80000100800 */
[----:B0-----:R-:W3:Y:S04]  /*a3f0*/  LDL.LU R24, [R1+0x80] ;  /* 0x0000800001187983 */ /* 0x001ee80000300800 */
[----:B------:R-:W-:Y:S04]  /*a400*/  STL [R1+0x984], R23 ;  /* 0x0009841701007387 */ /* 0x000fe80000100800 */
[----:B------:R0:W-:Y:S04]  /*a410*/  STL [R1+0x994], R7 ;  /* 0x0009940701007387 */ /* 0x0001e80000100800 */
[----:B0-----:R-:W3:Y:S04]  /*a420*/  LDL.LU R7, [R1+0x78] ;  /* 0x0000780001077983 */ /* 0x001ee80000300800 */
[----:B------:R0:W-:Y:S04]  /*a430*/  STL [R1+0x980], R8 ;  /* 0x0009800801007387 */ /* 0x0001e80000100800 */
[----:B0-----:R-:W3:Y:S04]  /*a440*/  LDL.LU R8, [R1+0x58] ;  /* 0x0000580001087983 */ /* 0x001ee80000300800 */
[----:B------:R0:W-:Y:S04]  /*a450*/  STL [R1+0x97c], R10 ;  /* 0x00097c0a01007387 */ /* 0x0001e80000100800 */
[----:B0-----:R-:W3:Y:S04]  /*a460*/  LDL.LU R10, [R1+0x28] ;  /* 0x00002800010a7983 */ /* 0x001ee80000300800 */
[----:B------:R0:W-:Y:S04]  /*a470*/  STL [R1+0x998], R11 ;  /* 0x0009980b01007387 */ /* 0x0001e80000100800 */
[----:B0-----:R-:W4:Y:S01]  /*a480*/  LDL.LU R11, [R1+0x1c] ;  /* 0x00001c00010b7983 */ /* 0x001f220000300800 */
[----:B------:R-:W-:-:S05]  /*a490*/  IMAD R12, R12, c[0x0][0x190], RZ ;  /* 0x000064000c0c7a24 */ /* 0x000fca00078e02ff */
[----:B------:R-:W-:Y:S04]  /*a4a0*/  STL [R1+0x99c], R12 ;  /* 0x00099c0c01007387 */ /* 0x000fe80000100800 */
[----:B------:R0:W-:Y:S04]  /*a4b0*/  STL [R1+0x9a0], R9 ;  /* 0x0009a00901007387 */ /* 0x0001e80000100800 */
[----:B0-----:R-:W4:Y:S01]  /*a4c0*/  LDL R9, [R1+0x198] ;  /* 0x0001980001097983 */ /* 0x001f220000100800 */
[----:B------:R-:W-:Y:S02]  /*a4d0*/  IMAD R13, R13, c[0x0][0x190], RZ ;  /* 0x000064000d0d7a24 */ /* 0x000fe400078e02ff */
[----:B------:R-:W-:-:S02]  /*a4e0*/  IMAD R14, R14, c[0x0][0x190], RZ ;  /* 0x000064000e0e7a24 */ /* 0x000fc400078e02ff */
[----:B------:R-:W-:Y:S02]  /*a4f0*/  IMAD R15, R15, c[0x0][0x190], RZ ;  /* 0x000064000f0f7a24 */ /* 0x000fe400078e02ff */
[----:B------:R-:W-:Y:S01]  /*a500*/  IMAD R16, R16, c[0x0][0x190], RZ ;  /* 0x0000640010107a24 */ /* 0x000fe200078e02ff */
[----:B------:R0:W-:Y:S01]  /*a510*/  STL [R1+0x9a4], R13 ;  /* 0x0009a40d01007387 */ /* 0x0001e20000100800 */
[----:B------:R-:W-:Y:S02]  /*a520*/  IMAD R25, R25, c[0x0][0x190], RZ ;  /* 0x0000640019197a24 */ /* 0x000fe400078e02ff */
[----:B------:R-:W-:Y:S01]  /*a530*/  IMAD R26, R26, c[0x0][0x190], RZ ;  /* 0x000064001a1a7a24 */ /* 0x000fe200078e02ff */
[----:B------:R-:W-:Y:S01]  /*a540*/  STL [R1+0x9a8], R14 ;  /* 0x0009a80e01007387 */ /* 0x000fe20000100800 */
[----:B------:R-:W-:Y:S02]  /*a550*/  IMAD R20, R20, c[0x0][0x190], RZ ;  /* 0x0000640014147a24 */ /* 0x000fe400078e02ff */
[----:B------:R-:W-:Y:S01]  /*a560*/  IMAD R21, R21, c[0x0][0x190], RZ ;  /* 0x0000640015157a24 */ /* 0x000fe200078e02ff */
[----:B------:R-:W-:Y:S04]  /*a570*/  STL [R1+0x9ac], R15 ;  /* 0x0009ac0f01007387 */ /* 0x000fe80000100800 */
[----:B------:R-:W-:Y:S04]  /*a580*/  STL [R1+0x9b0], R16 ;  /* 0x0009b01001007387 */ /* 0x000fe80000100800 */
[----:B------:R-:W-:Y:S04]  /*a590*/  STL [R1+0x9b4], R25 ;  /* 0x0009b41901007387 */ /* 0x000fe80000100800 */
[----:B------:R-:W-:Y:S04]  /*a5a0*/  STL [R1+0x9b8], R26 ;  /* 0x0009b81a01007387 */ /* 0x000fe80000100800 */
[----:B------:R1:W-:Y:S04]  /*a5b0*/  STL [R1+0x9bc], R20 ;  /* 0x0009bc1401007387 */ /* 0x0003e80000100800 */
[----:B------:R-:W-:Y:S01]  /*a5c0*/  STL [R1+0x9c0], R21 ;  /* 0x0009c01501007387 */ /* 0x000fe20000100800 */
[----:B0-----:R-:W-:-:S03]  /*a5d0*/  IMAD R13, R22, c[0x0][0x190], RZ ;  /* 0x00006400160d7a24 */ /* 0x001fc600078e02ff */
[----:B-1----:R-:W4:Y:S01]  /*a5e0*/  LDL.LU R20, [R1+0x98] ;  /* 0x0000980001147983 */ /* 0x002f220000300800 */
[----:B------:R-:W-:-:S03]  /*a5f0*/  IMAD R12, R17, c[0x0][0x190], RZ ;  /* 0x00006400110c7a24 */ /* 0x000fc600078e02ff */
[----:B------:R-:W-:Y:S04]  /*a600*/  STL [R1+0x1a0], R13 ;  /* 0x0001a00d01007387 */ /* 0x000fe80000100800 */
[----:B------:R-:W4:Y:S04]  /*a610*/  LDL.LU R23, [R1+0xa8] ;  /* 0x0000a80001177983 */ /* 0x000f280000300800 */
[----:B------:R0:W-:Y:S04]  /*a620*/  STL [R1+0x19c], R12 ;  /* 0x00019c0c01007387 */ /* 0x0001e80000100800 */
[----:B------:R-:W4:Y:S04]  /*a630*/  LDL.LU R26, [R1+0xb0] ;  /* 0x0000b000011a7983 */ /* 0x000f280000300800 */
[----:B------:R-:W4:Y:S04]  /*a640*/  LDL.LU R25, [R1+0xd8] ;  /* 0x0000d80001197983 */ /* 0x000f280000300800 */
[----:B------:R-:W4:Y:S01]  /*a650*/  LDL.LU R16, [R1+0xe0] ;  /* 0x0000e00001107983 */ /* 0x000f220000300800 */
[----:B------:R-:W-:-:S02]  /*a660*/  IMAD R22, R2, c[0x0][0x190], RZ ;  /* 0x0000640002167a24 */ /* 0x000fc400078e02ff */
[----:B------:R-:W-:Y:S02]  /*a670*/  IMAD R17, R3, c[0x0][0x190], RZ ;  /* 0x0000640003117a24 */ /* 0x000fe400078e02ff */
[----:B------:R-:W-:Y:S01]  /*a680*/  IMAD R2, R4, c[0x0][0x190], RZ ;  /* 0x0000640004027a24 */ /* 0x000fe200078e02ff */
[----:B------:R-:W-:Y:S04]  /*a690*/  STL [R1+0x9c4], R22 ;  /* 0x0009c41601007387 */ /* 0x000fe80000100800 */
[----:B------:R-:W-:Y:S04]  /*a6a0*/  STL [R1+0x9c8], R17 ;  /* 0x0009c81101007387 */ /* 0x000fe80000100800 */
[----:B------:R2:W-:Y:S04]  /*a6b0*/  STL [R1+0x9cc], R2 ;  /* 0x0009cc0201007387 */ /* 0x0005e80000100800 */
[----:B------:R-:W4:Y:S04]  /*a6c0*/  LDL.LU R15, [R1+0xf0] ;  /* 0x0000f000010f7983 */ /* 0x000f280000300800 */
[----:B------:R-:W4:Y:S01]  /*a6d0*/  LDL.LU R14, [R1+0x138] ;  /* 0x00013800010e7983 */ /* 0x000f220000300800 */
[----:B0-----:R-:W-:Y:S01]  /*a6e0*/  IMAD.MOV R12, RZ, RZ, -c[0x0][0x188] ;  /* 0x80006200ff0c7624 */ /* 0x001fe200078e02ff */
[----:B--2---:R-:W-:-:S05]  /*a6f0*/  LEA R2, P2, R28, R18, 0x1 ;  /* 0x000000121c027211 */ /* 0x004fca00078408ff */
[----:B------:R3:W-:Y:S02]  /*a700*/  STL [R1+0x838], R2 ;  /* 0x0008380201007387 */ /* 0x0007e40000100800 */
[-C--:B---3--:R-:W-:Y:S02]  /*a710*/  LEA R2, P4, R10, R18.reuse, 0x1 ;  /* 0x000000120a027211 */ /* 0x088fe400078808ff */
[----:B----4-:R-:W-:-:S05]  /*a720*/  LEA R3, P3, R11, R18, 0x1 ;  /* 0x000000120b037211 */ /* 0x010fca00078608ff */
[----:B------:R0:W-:Y:S04]  /*a730*/  STL [R1+0x460], R3 ;  /* 0x0004600301007387 */ /* 0x0001e80000100800 */
[----:B------:R-:W2:Y:S01]  /*a740*/  LDL.LU R13, [R1+0x14c] ;  /* 0x00014c00010d7983 */ /* 0x000ea20000300800 */
[----:B0-----:R-:W-:-:S03]  /*a750*/  LEA R3, P5, R8, R18, 0x1 ;  /* 0x0000001208037211 */ /* 0x001fc600078a08ff */
[----:B------:R0:W-:Y:S01]  /*a760*/  STL [R1+0x468], R2 ;  /* 0x0004680201007387 */ /* 0x0001e20000100800 */
[----:B------:R-:W-:-:S03]  /*a770*/  IMAD R4, R12, 0x2, R9 ;  /* 0x000000020c047824 */ /* 0x000fc600078e0209 */
[----:B------:R1:W-:Y:S04]  /*a780*/  STL [R1+0x470], R3 ;  /* 0x0004700301007387 */ /* 0x0003e80000100800 */
[----:B------:R-:W3:Y:S01]  /*a790*/  LDL.LU R9, [R1+0x150] ;  /* 0x0001500001097983 */ /* 0x000ee20000300800 */
[-C--:B0-----:R-:W-:Y:S02]  /*a7a0*/  LEA R2, P6, R7, R18.reuse, 0x1 ;  /* 0x0000001207027211 */ /* 0x081fe400078c08ff */
[----:B-1----:R-:W-:-:S03]  /*a7b0*/  LEA R3, P0, R24, R18, 0x1 ;  /* 0x0000001218037211 */ /* 0x002fc600078008ff */
[----:B------:R0:W-:Y:S04]  /*a7c0*/  STL [R1+0x478], R2 ;  /* 0x0004780201007387 */ /* 0x0001e80000100800 */
[----:B------:R1:W-:Y:S04]  /*a7d0*/  STL [R1+0x480], R3 ;  /* 0x0004800301007387 */ /* 0x0003e80000100800 */
[----:B------:R-:W4:Y:S01]  /*a7e0*/  LDL.LU R12, [R1+0x194] ;  /* 0x00019400010c7983 */ /* 0x000f220000300800 */
[----:B0-----:R-:W-:Y:S02]  /*a7f0*/  LEA R2, P1, R29, R18, 0x1 ;  /* 0x000000121d027211 */ /* 0x001fe400078208ff */
[----:B-1----:R-:W-:-:S03]  /*a800*/  LEA.HI.X.SX32 R3, R28, R19, 0x1, P2 ;  /* 0x000000131c037211 */ /* 0x002fc600010f0eff */
[----:B------:R0:W-:Y:S04]  /*a810*/  STL [R1+0x488], R2 ;  /* 0x0004880201007387 */ /* 0x0001e80000100800 */
[----:B------:R1:W-:Y:S01]  /*a820*/  STL [R1+0x834], R3 ;  /* 0x0008340301007387 */ /* 0x0003e20000100800 */
[----:B0-----:R-:W-:Y:S02]  /*a830*/  LEA R2, P2, R27, R18, 0x1 ;  /* 0x000000121b027211 */ /* 0x001fe400078408ff */
[-C--:B-1----:R-:W-:Y:S02]  /*a840*/  LEA.HI.X.SX32 R3, R11, R19.reuse, 0x1, P3 ;  /* 0x000000130b037211 */ /* 0x082fe400018f0eff */
[----:B------:R-:W4:Y:S04]  /*a850*/  LDL.LU R11, [R1+0x190] ;  /* 0x00019000010b7983 */ /* 0x000f280000300800 */
[----:B------:R-:W-:Y:S04]  /*a860*/  STL [R1+0x490], R2 ;  /* 0x0004900201007387 */ /* 0x000fe80000100800 */
[----:B------:R0:W-:Y:S02]  /*a870*/  STL [R1+0x45c], R3 ;  /* 0x00045c0301007387 */ /* 0x0001e40000100800 */
[----:B0-----:R-:W-:-:S02]  /*a880*/  LEA.HI.X.SX32 R3, R10, R19, 0x1, P4 ;  /* 0x000000130a037211 */ /* 0x001fc400020f0eff */
[----:B------:R-:W4:Y:S01]  /*a890*/  LDL.LU R10, [R1+0x18c] ;  /* 0x00018c00010a7983 */ /* 0x000f220000300800 */
[----:B------:R-:W-:-:S05]  /*a8a0*/  LEA R2, P3, R20, R18, 0x1 ;  /* 0x0000001214027211 */ /* 0x000fca00078608ff */
[----:B------:R0:W-:Y:S04]  /*a8b0*/  STL [R1+0x498], R2 ;  /* 0x0004980201007387 */ /* 0x0001e80000100800 */
[----:B------:R1:W-:Y:S01]  /*a8c0*/  STL [R1+0x464], R3 ;  /* 0x0004640301007387 */ /* 0x0003e20000100800 */
[-C--:B0-----:R-:W-:Y:S02]  /*a8d0*/  LEA R2, P4, R23, R18.reuse, 0x1 ;  /* 0x0000001217027211 */ /* 0x081fe400078808ff */
[----:B-1----:R-:W-:Y:S02]  /*a8e0*/  LEA.HI.X.SX32 R3, R8, R19, 0x1, P5 ;  /* 0x0000001308037211 */ /* 0x002fe400028f0eff */
[----:B------:R-:W4:Y:S04]  /*a8f0*/  LDL.LU R8, [R1+0x188] ;  /* 0x0001880001087983 */ /* 0x000f280000300800 */
[----:B------:R0:W-:Y:S04]  /*a900*/  STL [R1+0x4a0], R2 ;  /* 0x0004a00201007387 */ /* 0x0001e80000100800 */
[----:B------:R1:W-:Y:S01]  /*a910*/  STL [R1+0x46c], R3 ;  /* 0x00046c0301007387 */ /* 0x0003e20000100800 */
[----:B0-----:R-:W-:-:S02]  /*a920*/  LEA R2, P5, R26, R18, 0x1 ;  /* 0x000000121a027211 */ /* 0x001fc400078a08ff */
[-C--:B-1----:R-:W-:Y:S02]  /*a930*/  LEA.HI.X.SX32 R3, R7, R19.reuse, 0x1, P6 ;  /* 0x0000001307037211 */ /* 0x082fe400030f0eff */
[----:B------:R-:W4:Y:S04]  /*a940*/  LDL.LU R7, [R1+0x184] ;  /* 0x0001840001077983 */ /* 0x000f280000300800 */
[----:B------:R-:W-:Y:S04]  /*a950*/  STL [R1+0x4a8], R2 ;  /* 0x0004a80201007387 */ /* 0x000fe80000100800 */
[----:B------:R0:W-:Y:S02]  /*a960*/  STL [R1+0x474], R3 ;  /* 0x0004740301007387 */ /* 0x0001e40000100800 */
[----:B0-----:R-:W-:-:S02]  /*a970*/  LEA.HI.X.SX32 R3, R24, R19, 0x1, P0 ;  /* 0x0000001318037211 */ /* 0x001fc400000f0eff */
[----:B------:R-:W4:Y:S01]  /*a980*/  LDL.LU R24, [R1+0x180] ;  /* 0x0001800001187983 */ /* 0x000f220000300800 */
[----:B------:R-:W-:-:S05]  /*a990*/  LEA R2, P6, R25, R18, 0x1 ;  /* 0x0000001219027211 */ /* 0x000fca00078c08ff */
[----:B------:R-:W-:Y:S04]  /*a9a0*/  STL [R1+0x4b0], R2 ;  /* 0x0004b00201007387 */ /* 0x000fe80000100800 */
[----:B------:R0:W-:Y:S02]  /*a9b0*/  STL [R1+0x47c], R3 ;  /* 0x00047c0301007387 */ /* 0x0001e40000100800 */
[----:B0-----:R-:W-:Y:S02]  /*a9c0*/  LEA.HI.X.SX32 R3, R29, R19, 0x1, P1 ;  /* 0x000000131d037211 */ /* 0x001fe400008f0eff */
        /* <DEDUP_REMOVED lines=16> */
[----:B--2---:R-:W-:-:S05]  /*aad0*/  LEA R2, P3, R13, R18, 0x1 ;  /* 0x000000120d027211 */ /* 0x004fca00078608ff */
[----:B------:R-:W-:Y:S04]  /*aae0*/  STL [R1+0x4d0], R2 ;  /* 0x0004d00201007387 */ /* 0x000fe80000100800 */
[----:B------:R0:W-:Y:S02]  /*aaf0*/  STL [R1+0x49c], R3 ;  /* 0x00049c0301007387 */ /* 0x0001e40000100800 */
[----:B0-----:R-:W-:Y:S02]  /*ab00*/  LEA.HI.X.SX32 R3, R26, R19, 0x1, P5 ;  /* 0x000000131a037211 */ /* 0x001fe400028f0eff */
[----:B------:R-:W2:Y:S01]  /*ab10*/  LDL.LU R26, [R1+0x16c] ;  /* 0x00016c00011a7983 */ /* 0x000ea20000300800 */
[----:B---3--:R-:W-:-:S05]  /*ab20*/  LEA R2, P4, R9, R18, 0x1 ;  /* 0x0000001209027211 */ /* 0x008fca00078808ff */
[----:B------:R-:W-:Y:S04]  /*ab30*/  STL [R1+0x4d8], R2 ;  /* 0x0004d80201007387 */ /* 0x000fe80000100800 */
[----:B------:R0:W-:Y:S02]  /*ab40*/  STL [R1+0x4a4], R3 ;  /* 0x0004a40301007387 */ /* 0x0001e40000100800 */
[----:B0-----:R-:W-:Y:S02]  /*ab50*/  LEA.HI.X.SX32 R3, R25, R19, 0x1, P6 ;  /* 0x0000001319037211 */ /* 0x001fe400030f0eff */
[----:B------:R-:W3:Y:S01]  /*ab60*/  LDL.LU R25, [R1+0x168] ;  /* 0x0001680001197983 */ /* 0x000ee20000300800 */
[----:B----4-:R-:W-:-:S05]  /*ab70*/  LEA R2, P5, R12, R18, 0x1 ;  /* 0x000000120c027211 */ /* 0x010fca00078a08ff */
        /* <DEDUP_REMOVED lines=60> */
[----:B------:R-:W-:Y:S04]  /*af40*/  STL [R1+0x540], R2 ;  /* 0x0005400201007387 */ /* 0x000fe80000100800 */
[----:B------:R0:W-:Y:S02]  /*af50*/  STL [R1+0x50c], R3 ;  /* 0x00050c0301007387 */ /* 0x0001e40000100800 */
[----:B0-----:R-:W-:Y:S02]  /*af60*/  LEA.HI.X.SX32 R3, R27, R19, 0x1, P5 ;  /* 0x000000131b037211 */ /* 0x001fe400028f0eff */
[-C--:B------:R-:W-:Y:S01]  /*af70*/  LEA R2, P4, R15, R18.reuse, 0x1 ;  /* 0x000000120f027211 */ /* 0x080fe200078808ff */
[----:B------:R-:W4:Y:S04]  /*af80*/  LDL.LU R27, [R1+0x128] ;  /* 0x00012800011b7983 */ /* 0x000f280000300800 */
[----:B------:R0:W-:Y:S04]  /*af90*/  STL [R1+0x548], R2 ;  /* 0x0005480201007387 */ /* 0x0001e80000100800 */
[----:B------:R1:W-:Y:S04]  /*afa0*/  STL [R1+0x514], R3 ;  /* 0x0005140301007387 */ /* 0x0003e80000100800 */
[----:B------:R-:W4:Y:S01]  /*afb0*/  LDL.LU R21, [R1+0x124] ;  /* 0x0001240001157983 */ /* 0x000f220000300800 */
[----:B0-----:R-:W-:-:S02]  /*afc0*/  LEA R2, P5, R14, R18, 0x1 ;  /* 0x000000120e027211 */ /* 0x001fc400078a08ff */
[----:B-1----:R-:W-:-:S03]  /*afd0*/  LEA.HI.X.SX32 R3, R20, R19, 0x1, P6 ;  /* 0x0000001314037211 */ /* 0x002fc600030f0eff */
[----:B------:R-:W-:Y:S04]  /*afe0*/  STL [R1+0x550], R2 ;  /* 0x0005500201007387 */ /* 0x000fe80000100800 */
[----:B------:R0:W-:Y:S02]  /*aff0*/  STL [R1+0x51c], R3 ;  /* 0x00051c0301007387 */ /* 0x0001e40000100800 */
[----:B0-----:R-:W-:Y:S02]  /*b000*/  LEA.HI.X.SX32 R3, R23, R19, 0x1, P0 ;  /* 0x0000001317037211 */ /* 0x001fe400000f0eff */
[----:B------:R-:W4:Y:S01]  /*b010*/  LDL.LU R23, [R1+0x120] ;  /* 0x0001200001177983 */ /* 0x000f220000300800 */
[----:B------:R-:W-:-:S05]  /*b020*/  LEA R2, P6, R13, R18, 0x1 ;  /* 0x000000120d027211 */ /* 0x000fca00078c08ff */
[----:B------:R-:W-:Y:S04]  /*b030*/  STL [R1+0x558], R2 ;  /* 0x0005580201007387 */ /* 0x000fe80000100800 */
[----:B------:R0:W-:Y:S04]  /*b040*/  STL [R1+0x524], R3 ;  /* 0x0005240301007387 */ /* 0x0001e80000100800 */
[----:B------:R-:W4:Y:S01]  /*b050*/  LDL.LU R20, [R1+0x11c] ;  /* 0x00011c0001147983 */ /* 0x000f220000300800 */
[----:B0-----:R-:W-:Y:S02]  /*b060*/  LEA.HI.X.SX32 R3, R26, R19, 0x1, P1 ;  /* 0x000000131a037211 */ /* 0x001fe400008f0eff */
[----:B------:R-:W-:-:S05]  /*b070*/  LEA R2, P0, R9, R18, 0x1 ;  /* 0x0000001209027211 */ /* 0x000fca00078008ff */
[----:B------:R0:W-:Y:S04]  /*b080*/  STL [R1+0x560], R2 ;  /* 0x0005600201007387 */ /* 0x0001e80000100800 */
[----:B------:R1:W-:Y:S04]  /*b090*/  STL [R1+0x52c], R3 ;  /* 0x00052c0301007387 */ /* 0x0003e80000100800 */
[----:B------:R-:W4:Y:S01]  /*b0a0*/  LDL.LU R26, [R1+0x118] ;  /* 0x00011800011a7983 */ /* 0x000f220000300800 */
[----:B0-----:R-:W-:Y:S02]  /*b0b0*/  LEA R2, P1, R12, R18, 0x1 ;  /* 0x000000120c027211 */ /* 0x001fe400078208ff */
[----:B-1----:R-:W-:-:S03]  /*b0c0*/  LEA.HI.X.SX32 R3, R25, R19, 0x1, P2 ;  /* 0x0000001319037211 */ /* 0x002fc600010f0eff */
[----:B------:R-:W-:Y:S04]  /*b0d0*/  STL [R1+0x568], R2 ;  /* 0x0005680201007387 */ /* 0x000fe80000100800 */
[----:B------:R0:W-:Y:S04]  /*b0e0*/  STL [R1+0x534], R3 ;  /* 0x0005340301007387 */ /* 0x0001e80000100800 */
[----:B------:R-:W4:Y:S01]  /*b0f0*/  LDL.LU R25, [R1+0x114] ;  /* 0x0001140001197983 */ /* 0x000f220000300800 */
[----:B0-----:R-:W-:Y:S02]  /*b100*/  LEA.HI.X.SX32 R3, R16, R19, 0x1, P3 ;  /* 0x0000001310037211 */ /* 0x001fe400018f0eff */
[----:B------:R-:W-:-:S05]  /*b110*/  LEA R2, P2, R11, R18, 0x1 ;  /* 0x000000120b027211 */ /* 0x000fca00078408ff */
        /* <DEDUP_REMOVED lines=19> */
[----:B--2---:R-:W-:-:S05]  /*b250*/  LEA R2, P6, R24, R18, 0x1 ;  /* 0x0000001218027211 */ /* 0x004fca00078c08ff */
[----:B------:R-:W-:Y:S04]  /*b260*/  STL [R1+0x590], R2 ;  /* 0x0005900201007387 */ /* 0x000fe80000100800 */
[----:B------:R0:W-:Y:S04]  /*b270*/  STL [R1+0x55c], R3 ;  /* 0x00055c0301007387 */ /* 0x0001e80000100800 */
[----:B------:R-:W2:Y:S01]  /*b280*/  LDL.LU R9, [R1+0x100] ;  /* 0x0001000001097983 */ /* 0x000ea20000300800 */
[----:B0-----:R-:W-:Y:S02]  /*b290*/  LEA.HI.X.SX32 R3, R12, R19, 0x1, P1 ;  /* 0x000000130c037211 */ /* 0x001fe400008f0eff */
[----:B---3--:R-:W-:-:S05]  /*b2a0*/  LEA R2, P0, R29, R18, 0x1 ;  /* 0x000000121d027211 */ /* 0x008fca00078008ff */
[----:B------:R-:W-:Y:S04]  /*b2b0*/  STL [R1+0x598], R2 ;  /* 0x0005980201007387 */ /* 0x000fe80000100800 */
[----:B------:R0:W-:Y:S04]  /*b2c0*/  STL [R1+0x564], R3 ;  /* 0x0005640301007387 */ /* 0x0001e80000100800 */
[----:B------:R-:W3:Y:S01]  /*b2d0*/  LDL.LU R12, [R1+0xfc] ;  /* 0x0000fc00010c7983 */ /* 0x000ee20000300800 */
[----:B0-----:R-:W-:Y:S02]  /*b2e0*/  LEA.HI.X.SX32 R3, R11, R19, 0x1, P2 ;  /* 0x000000130b037211 */ /* 0x001fe400010f0eff */
[----:B----4-:R-:W-:-:S05]  /*b2f0*/  LEA R2, P1, R27, R18, 0x1 ;  /* 0x000000121b027211 */ /* 0x010fca00078208ff */
        /* <DEDUP_REMOVED lines=15> */
[----:B------:R0:W-:Y:S04]  /*b3f0*/  STL [R1+0x5b8], R2 ;  /* 0x0005b80201007387 */ /* 0x0001e80000100800 */
[----:B------:R-:W4:Y:S04]  /*b400*/  LDL.LU R7, [R1+0xe8] ;  /* 0x0000e80001077983 */ /* 0x000f280000300800 */
[----:B------:R1:W-:Y:S01]  /*b410*/  STL [R1+0x584], R3 ;  /* 0x0005840301007387 */ /* 0x0003e20000100800 */
        /* <DEDUP_REMOVED lines=13> */
[----:B------:R-:W4:Y:S01]  /*b4f0*/  LDL.LU R27, [R1+0xd4] ;  /* 0x0000d400011b7983 */ /* 0x000f220000300800 */
[----:B------:R-:W-:-:S03]  /*b500*/  LEA.HI.X.SX32 R17, R21, R19, 0x1, P2 ;  /* 0x0000001315117211 */ /* 0x000fc600010f0eff */
[----:B------:R-:W-:Y:S01]  /*b510*/  STL [R1+0x59c], R3 ;  /* 0x00059c0301007387 */ /* 0x000fe20000100800 */
[----:B0-----:R-:W-:-:S05]  /*b520*/  LEA R2, P1, R15, R18, 0x1 ;  /* 0x000000120f027211 */ /* 0x001fca00078208ff */
[----:B------:R0:W-:Y:S04]  /*b530*/  STL [R1+0x5d8], R2 ;  /* 0x0005d80201007387 */ /* 0x0001e80000100800 */
[----:B------:R-:W-:Y:S01]  /*b540*/  STL [R1+0x5a4], R17 ;  /* 0x0005a41101007387 */ /* 0x000fe20000100800 */
[----:B0-----:R-:W-:-:S03]  /*b550*/  LEA.HI.X.SX32 R2, R23, R19, 0x1, P3 ;  /* 0x0000001317027211 */ /* 0x001fc600018f0eff */
[----:B------:R-:W4:Y:S01]  /*b560*/  LDL.LU R23, [R1+0xd0] ;  /* 0x0000d00001177983 */ /* 0x000f220000300800 */
        /* <DEDUP_REMOVED lines=22> */
[----:B------:R1:W-:Y:S01]  /*b6d0*/  STL [R1+0x5cc], R2 ;  /* 0x0005cc0201007387 */ /* 0x0003e20000100800 */
[----:B------:R-:W-:Y:S02]  /*b6e0*/  LEA R16, P0, R10, R18, 0x1 ;  /* 0x000000120a107211 */ /* 0x000fe400078008ff */
[----:B0-----:R-:W-:-:S03]  /*b6f0*/  LEA.HI.X.SX32 R3, R15, R19, 0x1, P1 ;  /* 0x000000130f037211 */ /* 0x001fc600008f0eff */
[----:B------:R0:W-:Y:S04]  /*b700*/  STL [R1+0x608], R16 ;  /* 0x0006081001007387 */ /* 0x0001e80000100800 */
[----:B------:R-:W4:Y:S04]  /*b710*/  LDL.LU R25, [R1+0xbc] ;  /* 0x0000bc0001197983 */ /* 0x000f280000300800 */
[----:B------:R0:W-:Y:S01]  /*b720*/  STL [R1+0x5d4], R3 ;  /* 0x0005d40301007387 */ /* 0x0001e20000100800 */
[----:B-1----:R-:W-:-:S05]  /*b730*/  LEA R2, P1, R8, R18, 0x1 ;  /* 0x0000001208027211 */ /* 0x002fca00078208ff */
[----:B------:R1:W-:Y:S04]  /*b740*/  STL [R1+0x610], R2 ;  /* 0x0006100201007387 */ /* 0x0003e80000100800 */
[----:B0-----:R-:W4:Y:S01]  /*b750*/  LDL.LU R16, [R1+0xb8] ;  /* 0x0000b80001107983 */ /* 0x001f220000300800 */
[----:B------:R-:W-:Y:S02]  /*b760*/  LEA.HI.X.SX32 R3, R14, R19, 0x1, P2 ;  /* 0x000000130e037211 */ /* 0x000fe400010f0eff */
[----:B-1----:R-:W-:-:S03]  /*b770*/  LEA R2, P2, R7, R18, 0x1 ;  /* 0x0000001207027211 */ /* 0x002fc600078408ff */
[----:B------:R0:W-:Y:S04]  /*b780*/  STL [R1+0x5dc], R3 ;  /* 0x0005dc0301007387 */ /* 0x0001e80000100800 */
[----:B------:R1:W-:Y:S04]  /*b790*/  STL [R1+0x618], R2 ;  /* 0x0006180201007387 */ /* 0x0003e80000100800 */
[----:B------:R-:W4:Y:S01]  /*b7a0*/  LDL.LU R15, [R1+0xb4] ;  /* 0x0000b400010f7983 */ /* 0x000f220000300800 */
[----:B0-----:R-:W-:Y:S02]  /*b7b0*/  LEA.HI.X.SX32 R3, R13, R19, 0x1, P3 ;  /* 0x000000130d037211 */ /* 0x001fe400018f0eff */
        /* <DEDUP_REMOVED lines=9> */
[----:B0-----:R-:W-:-:S05]  /*b850*/  LEA.HI.X.SX32 R3, R12, R19, 0x1, P5 ;  /* 0x000000130c037211 */ /* 0x001fca00028f0eff */
[----:B------:R0:W-:Y:S01]  /*b860*/  STL [R1+0x5f4], R3 ;  /* 0x0005f40301007387 */ /* 0x0001e20000100800 */
[----:B-1----:R-:W-:-:S05]  /*b870*/  LEA R2, P5, R27, R18, 0x1 ;  /* 0x000000121b027211 */ /* 0x002fca00078a08ff */
[----:B------:R-:W-:Y:S04]  /*b880*/  STL [R1+0x630], R2 ;  /* 0x0006300201007387 */ /* 0x000fe80000100800 */
[----:B------:R-:W4:Y:S01]  /*b890*/  LDL.LU R9, [R1+0xa0] ;  /* 0x0000a00001097983 */ /* 0x000f220000300800 */
[----:B0-----:R-:W-:-:S05]  /*b8a0*/  LEA.HI.X.SX32 R3, R11, R19, 0x1, P6 ;  /* 0x000000130b037211 */ /* 0x001fca00030f0eff */
        /* <DEDUP_REMOVED lines=10> */
[----:B------:R1:W-:Y:S04]  /*b950*/  STL [R1+0x60c], R3 ;  /* 0x00060c0301007387 */ /* 0x0003e80000100800 */
[----:B------:R-:W4:Y:S01]  /*b960*/  LDL.LU R10, [R1+0x88] ;  /* 0x00008800010a7983 */ /* 0x000f220000300800 */
[----:B0-----:R-:W-:Y:S02]  /*b970*/  LEA R2, P1, R21, R18, 0x1 ;  /* 0x0000001215027211 */ /* 0x001fe400078208ff */
[----:B-1----:R-:W-:-:S03]  /*b980*/  LEA.HI.X.SX32 R3, R7, R19, 0x1, P2 ;  /* 0x0000001307037211 */ /* 0x002fc600010f0eff */
[----:B------:R-:W-:Y:S04]  /*b990*/  STL [R1+0x648], R2 ;  /* 0x0006480201007387 */ /* 0x000fe80000100800 */
[----:B------:R-:W4:Y:S04]  /*b9a0*/  LDL.LU R7, [R1+0x84] ;  /* 0x0000840001077983 */ /* 0x000f280000300800 */
[----:B------:R0:W-:Y:S02]  /*b9b0*/  STL [R1+0x614], R3 ;  /* 0x0006140301007387 */ /* 0x0001e40000100800 */
[----:B0-----:R-:W-:-:S02]  /*b9c0*/  LEA.HI.X.SX32 R3, R24, R19, 0x1, P3 ;  /* 0x0000001318037211 */ /* 0x001fc400018f0eff */
[----:B--2---:R-:W-:-:S05]  /*b9d0*/  LEA R2, P2, R20, R18, 0x1 ;  /* 0x0000001214027211 */ /* 0x004fca00078408ff */
[----:B------:R3:W-:Y:S04]  /*b9e0*/  STL [R1+0x650], R2 ;  /* 0x0006500201007387 */ /* 0x0007e80000100800 */
[----:B------:R-:W2:Y:S04]  /*b9f0*/  LDL.LU R24, [R1+0x7c] ;  /* 0x00007c0001187983 */ /* 0x000ea80000300800 */
[----:B------:R0:W-:Y:S01]  /*ba00*/  STL [R1+0x61c], R3 ;  /* 0x00061c0301007387 */ /* 0x0001e20000100800 */
[----:B---3--:R-:W-:Y:S02]  /*ba10*/  LEA R2, P3, R26, R18, 0x1 ;  /* 0x000000121a027211 */ /* 0x008fe400078608ff */
[----:B0-----:R-:W-:-:S03]  /*ba20*/  LEA.HI.X.SX32 R3, R29, R19, 0x1, P4 ;  /* 0x000000131d037211 */ /* 0x001fc600020f0eff */
[----:B------:R-:W-:Y:S04]  /*ba30*/  STL [R1+0x658], R2 ;  /* 0x0006580201007387 */ /* 0x000fe80000100800 */
[----:B------:R-:W3:Y:S04]  /*ba40*/  LDL.LU R29, [R1+0x74] ;  /* 0x00007400011d7983 */ /* 0x000ee80000300800 */
[----:B------:R0:W-:Y:S02]  /*ba50*/  STL [R1+0x624], R3 ;  /* 0x0006240301007387 */ /* 0x0001e40000100800 */
[----:B0-----:R-:W-:-:S02]  /*ba60*/  LEA.HI.X.SX32 R3, R27, R19, 0x1, P5 ;  /* 0x000000131b037211 */ /* 0x001fc400028f0eff */
[----:B------:R-:W3:Y:S01]  /*ba70*/  LDL.LU R27, [R1+0x70] ;  /* 0x00007000011b7983 */ /* 0x000ee20000300800 */
[----:B----4-:R-:W-:-:S05]  /*ba80*/  LEA R2, P4, R25, R18, 0x1 ;  /* 0x0000001219027211 */ /* 0x010fca00078808ff */
[----:B------:R-:W-:Y:S04]  /*ba90*/  STL [R1+0x660], R2 ;  /* 0x0006600201007387 */ /* 0x000fe80000100800 */
[----:B------:R0:W-:Y:S02]  /*baa0*/  STL [R1+0x62c], R3 ;  /* 0x00062c0301007387 */ /* 0x0001e40000100800 */
[----:B0-----:R-:W-:Y:S02]  /*bab0*/  LEA.HI.X.SX32 R3, R23, R19, 0x1, P6 ;  /* 0x0000001317037211 */ /* 0x001fe400030f0eff */
[----:B------:R-:W4:Y:S01]  /*bac0*/  LDL.LU R23, [R1+0x6c] ;  /* 0x00006c0001177983 */ /* 0x000f220000300800 */
        /* <DEDUP_REMOVED lines=8> */
[----:B0-----:R-:W4:Y:S01]  /*bb50*/  LDL.LU R3, [R1+0x64] ;  /* 0x0000640001037983 */ /* 0x001f220000300800 */
[----:B------:R-:W-:Y:S02]  /*bb60*/  LEA R17, P0, R14, R18, 0x1 ;  /* 0x000000120e117211 */ /* 0x000fe400078008ff */
[----:B------:R-:W-:-:S03]  /*bb70*/  LEA.HI.X.SX32 R2, R21, R19, 0x1, P1 ;  /* 0x0000001315027211 */ /* 0x000fc600008f0eff */
[----:B------:R0:W-:Y:S04]  /*bb80*/  STL [R1+0x678], R17 ;  /* 0x0006781101007387 */ /* 0x0001e80000100800 */
[----:B------:R-:W-:Y:S01]  /*bb90*/  STL [R1+0x644], R2 ;  /* 0x0006440201007387 */ /* 0x000fe20000100800 */
[----:B0-----:R-:W-:-:S05]  /*bba0*/  LEA R17, P1, R13, R18, 0x1 ;  /* 0x000000120d117211 */ /* 0x001fca00078208ff */
[----:B------:R0:W-:Y:S01]  /*bbb0*/  STL [R1+0x680], R17 ;  /* 0x0006801101007387 */ /* 0x0001e20000100800 */
[----:B------:R-:W-:-:S03]  /*bbc0*/  LEA.HI.X.SX32 R20, R20, R19, 0x1, P2 ;  /* 0x0000001314147211 */ /* 0x000fc600010f0eff */
[----:B0-----:R-:W4:Y:S01]  /*bbd0*/  LDL.LU R17, [R1+0x60] ;  /* 0x0000600001117983 */ /* 0x001f220000300800 */
[----:B------:R-:W-:Y:S02]  /*bbe0*/  LEA.HI.X.SX32 R21, R26, R19, 0x1, P3 ;  /* 0x000000131a157211 */ /* 0x000fe400018f0eff */
[-C--:B------:R-:W-:Y:S01]  /*bbf0*/  LEA R2, P2, R9, R18.reuse, 0x1 ;  /* 0x0000001209027211 */ /* 0x080fe200078408ff */
[----:B------:R0:W-:Y:S04]  /*bc00*/  STL [R1+0x64c], R20 ;  /* 0x00064c1401007387 */ /* 0x0001e80000100800 */
[----:B------:R1:W-:Y:S04]  /*bc10*/  STL [R1+0x688], R2 ;  /* 0x0006880201007387 */ /* 0x0003e80000100800 */
[----:B------:R-:W-:Y:S04]  /*bc20*/  STL [R1+0x654], R21 ;  /* 0x0006541501007387 */ /* 0x000fe80000100800 */
[----:B------:R-:W4:Y:S01]  /*bc30*/  LDL.LU R22, [R1+0x5c] ;  /* 0x00005c0001167983 */ /* 0x000f220000300800 */
[----:B0-----:R-:W-:-:S02]  /*bc40*/  LEA R20, P3, R12, R18, 0x1 ;  /* 0x000000120c147211 */ /* 0x001fc400078608ff */
[----:B-1----:R-:W-:-:S03]  /*bc50*/  LEA.HI.X.SX32 R2, R25, R19, 0x1, P4 ;  /* 0x0000001319027211 */ /* 0x002fc600020f0eff */
[----:B------:R0:W-:Y:S04]  /*bc60*/  STL [R1+0x690], R20 ;  /* 0x0006901401007387 */ /* 0x0001e80000100800 */
[----:B------:R1:W-:Y:S01]  /*bc70*/  STL [R1+0x65c], R2 ;  /* 0x00065c0201007387 */ /* 0x0003e20000100800 */
[----:B------:R-:W-:Y:S02]  /*bc80*/  LEA.HI.X.SX32 R16, R16, R19, 0x1, P5 ;  /* 0x0000001310107211 */ /* 0x000fe400028f0eff */
[----:B0-----:R-:W-:-:S05]  /*bc90*/  LEA R20, P4, R11, R18, 0x1 ;  /* 0x000000120b147211 */ /* 0x001fca00078808ff */
[----:B------:R-:W-:Y:S04]  /*bca0*/  STL [R1+0x698], R20 ;  /* 0x0006981401007387 */ /* 0x000fe80000100800 */
[----:B------:R-:W4:Y:S04]  /*bcb0*/  LDL.LU R21, [R1+0x54] ;  /* 0x0000540001157983 */ /* 0x000f280000300800 */
[----:B------:R0:W-:Y:S01]  /*bcc0*/  STL [R1+0x664], R16 ;  /* 0x0006641001007387 */ /* 0x0001e20000100800 */
[----:B-1----:R-:W-:Y:S02]  /*bcd0*/  LEA R2, P5, R10, R18, 0x1 ;  /* 0x000000120a027211 */ /* 0x002fe400078a08ff */
[----:B0-----:R-:W-:-:S03]  /*bce0*/  LEA.HI.X.SX32 R16, R15, R19, 0x1, P6 ;  /* 0x000000130f107211 */ /* 0x001fc600030f0eff */
[----:B------:R0:W-:Y:S04]  /*bcf0*/  STL [R1+0x6a0], R2 ;  /* 0x0006a00201007387 */ /* 0x0001e80000100800 */
[----:B------:R-:W-:Y:S04]  /*bd00*/  STL [R1+0x66c], R16 ;  /* 0x00066c1001007387 */ /* 0x000fe80000100800 */
[----:B------:R-:W4:Y:S01]  /*bd10*/  LDL.LU R20, [R1+0x50] ;  /* 0x0000500001147983 */ /* 0x000f220000300800 */
[----:B0-----:R-:W-:Y:S02]  /*bd20*/  LEA.HI.X.SX32 R2, R14, R19, 0x1, P0 ;  /* 0x000000130e027211 */ /* 0x001fe400000f0eff */
[----:B------:R-:W-:-:S05]  /*bd30*/  LEA R15, P6, R7, R18, 0x1 ;  /* 0x00000012070f7211 */ /* 0x000fca00078c08ff */
[----:B------:R-:W-:Y:S04]  /*bd40*/  STL [R1+0x6a8], R15 ;  /* 0x0006a80f01007387 */ /* 0x000fe80000100800 */
[----:B------:R3:W-:Y:S01]  /*bd50*/  STL [R1+0x674], R2 ;  /* 0x0006740201007387 */ /* 0x0007e20000100800 */
[----:B------:R-:W-:Y:S02]  /*bd60*/  LEA.HI.X.SX32 R13, R13, R19, 0x1, P1 ;  /* 0x000000130d0d7211 */ /* 0x000fe400008f0eff */
[----:B--2---:R-:W-:-:S05]  /*bd70*/  LEA R14, P0, R24, R18, 0x1 ;  /* 0x00000012180e7211 */ /* 0x004fca00078008ff */
[----:B------:R-:W-:Y:S04]  /*bd80*/  STL [R1+0x6b0], R14 ;  /* 0x0006b00e01007387 */ /* 0x000fe80000100800 */
[----:B------:R-:W2:Y:S04]  /*bd90*/  LDL.LU R26, [R1+0x4c] ;  /* 0x00004c00011a7983 */ /* 0x000ea80000300800 */
[----:B------:R0:W-:Y:S01]  /*bda0*/  STL [R1+0x67c], R13 ;  /* 0x00067c0d01007387 */ /* 0x0001e20000100800 */
[----:B---3--:R-:W-:Y:S02]  /*bdb0*/  LEA R2, P1, R29, R18, 0x1 ;  /* 0x000000121d027211 */ /* 0x008fe400078208ff */
[----:B0-----:R-:W-:-:S03]  /*bdc0*/  LEA.HI.X.SX32 R13, R9, R19, 0x1, P2 ;  /* 0x00000013090d7211 */ /* 0x001fc600010f0eff */
[----:B------:R0:W-:Y:S04]  /*bdd0*/  STL [R1+0x6b8], R2 ;  /* 0x0006b80201007387 */ /* 0x0001e80000100800 */
[----:B------:R-:W-:Y:S04]  /*bde0*/  STL [R1+0x684], R13 ;  /* 0x0006840d01007387 */ /* 0x000fe80000100800 */
[----:B------:R-:W3:Y:S01]  /*bdf0*/  LDL.LU R25, [R1+0x48] ;  /* 0x0000480001197983 */ /* 0x000ee20000300800 */
[----:B0-----:R-:W-:Y:S02]  /*be00*/  LEA.HI.X.SX32 R2, R12, R19, 0x1, P3 ;  /* 0x000000130c027211 */ /* 0x001fe400018f0eff */
[----:B------:R-:W-:-:S05]  /*be10*/  LEA R9, P2, R27, R18, 0x1 ;  /* 0x000000121b097211 */ /* 0x000fca00078408ff */
[----:B------:R0:W-:Y:S04]  /*be20*/  STL [R1+0x6c0], R9 ;  /* 0x0006c00901007387 */ /* 0x0001e80000100800 */
[----:B------:R1:W-:Y:S01]  /*be30*/  STL [R1+0x68c], R2 ;  /* 0x00068c0201007387 */ /* 0x0003e20000100800 */
[----:B0-----:R-:W-:Y:S02]  /*be40*/  LEA.HI.X.SX32 R9, R11, R19, 0x1, P4 ;  /* 0x000000130b097211 */ /* 0x001fe400020f0eff */
[----:B----4-:R-:W-:-:S05]  /*be50*/  LEA R12, P3, R23, R18, 0x1 ;  /* 0x00000012170c7211 */ /* 0x010fca00078608ff */
[----:B------:R-:W-:Y:S04]  /*be60*/  STL [R1+0x6c8], R12 ;  /* 0x0006c80c01007387 */ /* 0x000fe80000100800 */
[----:B------:R-:W4:Y:S01]  /*be70*/  LDL.LU R16, [R1+0x44] ;  /* 0x0000440001107983 */ /* 0x000f220000300800 */
[----:B-1----:R-:W-:-:S03]  /*be80*/  LEA R2, P4, R8, R18, 0x1 ;  /* 0x0000001208027211 */ /* 0x002fc600078808ff */
[----:B------:R0:W-:Y:S04]  /*be90*/  STL [R1+0x694], R9 ;  /* 0x0006940901007387 */ /* 0x0001e80000100800 */
[----:B------:R1:W-:Y:S04]  /*bea0*/  STL [R1+0x6d0], R2 ;  /* 0x0006d00201007387 */ /* 0x0003e80000100800 */
[----:B------:R-:W4:Y:S01]  /*beb0*/  LDL.LU R15, [R1+0x40] ;  /* 0x00004000010f7983 */ /* 0x000f220000300800 */
[----:B0-----:R-:W-:-:S05]  /*bec0*/  LEA.HI.X.SX32 R9, R10, R19, 0x1, P5 ;  /* 0x000000130a097211 */ /* 0x001fca00028f0eff */
[----:B------:R0:W-:Y:S04]  /*bed0*/  STL [R1+0x69c], R9 ;  /* 0x00069c0901007387 */ /* 0x0001e80000100800 */
[----:B------:R-:W4:Y:S01]  /*bee0*/  LDL.LU R14, [R1+0x3c] ;  /* 0x00003c00010e7983 */ /* 0x000f220000300800 */
[----:B-1----:R-:W-:Y:S02]  /*bef0*/  LEA R2, P5, R3, R18, 0x1 ;  /* 0x0000001203027211 */ /* 0x002fe400078a08ff */
[----:B------:R-:W-:-:S03]  /*bf00*/  LEA.HI.X.SX32 R7, R7, R19, 0x1, P6 ;  /* 0x0000001307077211 */ /* 0x000fc600030f0eff */
[----:B------:R-:W-:Y:S04]  /*bf10*/  STL [R1+0x6d8], R2 ;  /* 0x0006d80201007387 */ /* 0x000fe80000100800 */
[----:B------:R-:W4:Y:S04]  /*bf20*/  LDL.LU R13, [R1+0x38] ;  /* 0x00003800010d7983 */ /* 0x000f280000300800 */
[----:B------:R1:W-:Y:S04]  /*bf30*/  STL [R1+0x6a4], R7 ;  /* 0x0006a40701007387 */ /* 0x0003e80000100800 */
[----:B0-----:R-:W4:Y:S01]  /*bf40*/  LDL.LU R9, [R1+0x34] ;  /* 0x0000340001097983 */ /* 0x001f220000300800 */
[----:B-1----:R-:W-:-:S02]  /*bf50*/  LEA.HI.X.SX32 R7, R24, R19, 0x1, P0 ;  /* 0x0000001318077211 */ /* 0x002fc400000f0eff */
[----:B------:R-:W-:-:S05]  /*bf60*/  LEA R2, P6, R17, R18, 0x1 ;  /* 0x0000001211027211 */ /* 0x000fca00078c08ff */
[----:B------:R0:W-:Y:S04]  /*bf70*/  STL [R1+0x6e0], R2 ;  /* 0x0006e00201007387 */ /* 0x0001e80000100800 */
[----:B------:R-:W4:Y:S04]  /*bf80*/  LDL.LU R12, [R1+0x30] ;  /* 0x00003000010c7983 */ /* 0x000f280000300800 */
[----:B------:R1:W-:Y:S04]  /*bf90*/  STL [R1+0x6ac], R7 ;  /* 0x0006ac0701007387 */ /* 0x0003e80000100800 */
[----:B------:R-:W4:Y:S01]  /*bfa0*/  LDL.LU R11, [R1+0x2c] ;  /* 0x00002c00010b7983 */ /* 0x000f220000300800 */
[----:B0-----:R-:W-:-:S02]  /*bfb0*/  LEA R2, P0, R22, R18, 0x1 ;  /* 0x0000001216027211 */ /* 0x001fc400078008ff */
[----:B------:R-:W-:-:S03]  /*bfc0*/  LEA.HI.X.SX32 R10, R29, R19, 0x1, P1 ;  /* 0x000000131d0a7211 */ /* 0x000fc600008f0eff */
[----:B------:R-:W-:Y:S04]  /*bfd0*/  STL [R1+0x6e8], R2 ;  /* 0x0006e80201007387 */ /* 0x000fe80000100800 */
[----:B-1----:R-:W4:Y:S04]  /*bfe0*/  LDL.LU R7, [R1+0x24] ;  /* 0x0000240001077983 */ /* 0x002f280000300800 */
[----:B------:R0:W-:Y:S04]  /*bff0*/  STL [R1+0x6b4], R10 ;  /* 0x0006b40a01007387 */ /* 0x0001e80000100800 */
[----:B------:R-:W4:Y:S01]  /*c000*/  LDL.LU R29, [R1+0x20] ;  /* 0x00002000011d7983 */ /* 0x000f220000300800 */
[----:B0-----:R-:W-:-:S02]  /*c010*/  LEA.HI.X.SX32 R10, R27, R19, 0x1, P2 ;  /* 0x000000131b0a7211 */ /* 0x001fc400010f0eff */
[----:B------:R-:W-:-:S05]  /*c020*/  LEA R2, P1, R21, R18, 0x1 ;  /* 0x0000001215027211 */ /* 0x000fca00078208ff */
[----:B------:R0:W-:Y:S04]  /*c030*/  STL [R1+0x6f0], R2 ;  /* 0x0006f00201007387 */ /* 0x0001e80000100800 */
[----:B------:R-:W4:Y:S04]  /*c040*/  LDL.LU R27, [R1+0x18] ;  /* 0x00001800011b7983 */ /* 0x000f280000300800 */
[----:B------:R1:W-:Y:S04]  /*c050*/  STL [R1+0x6bc], R10 ;  /* 0x0006bc0a01007387 */ /* 0x0003e80000100800 */
[----:B------:R-:W4:Y:S01]  /*c060*/  LDL.LU R24, [R1+0x14] ;  /* 0x0000140001187983 */ /* 0x000f220000300800 */
[----:B0-----:R-:W-:-:S02]  /*c070*/  LEA R2, P2, R20, R18, 0x1 ;  /* 0x0000001214027211 */ /* 0x001fc400078408ff */
[----:B-1----:R-:W-:-:S03]  /*c080*/  LEA.HI.X.SX32 R10, R23, R19, 0x1, P3 ;  /* 0x00000013170a7211 */ /* 0x002fc600018f0eff */
[----:B------:R-:W-:Y:S04]  /*c090*/  STL [R1+0x6f8], R2 ;  /* 0x0006f80201007387 */ /* 0x000fe80000100800 */
[----:B------:R-:W4:Y:S04]  /*c0a0*/  LDL.LU R23, [R1+0x10] ;  /* 0x0000100001177983 */ /* 0x000f280000300800 */
[----:B------:R0:W-:Y:S04]  /*c0b0*/  STL [R1+0x6c4], R10 ;  /* 0x0006c40a01007387 */ /* 0x0001e80000100800 */
[----:B------:R-:W4:Y:S01]  /*c0c0*/  LDL.LU R28, [R1+0xc] ;  /* 0x00000c00011c7983 */ /* 0x000f220000300800 */
[----:B0-----:R-:W-:-:S02]  /*c0d0*/  LEA.HI.X.SX32 R10, R8, R19, 0x1, P4 ;  /* 0x00000013080a7211 */ /* 0x001fc400020f0eff */
[----:B--2---:R-:W-:-:S05]  /*c0e0*/  LEA R2, P3, R26, R18, 0x1 ;  /* 0x000000121a027211 */ /* 0x004fca00078608ff */
[----:B------:R-:W-:Y:S04]  /*c0f0*/  STL [R1+0x700], R2 ;  /* 0x0007000201007387 */ /* 0x000fe80000100800 */
[----:B------:R-:W2:Y:S04]  /*c100*/  LDL.LU R8, [R1+0x8] ;  /* 0x0000080001087983 */ /* 0x000ea80000300800 */
[----:B------:R0:W-:Y:S04]  /*c110*/  STL [R1+0x6cc], R10 ;  /* 0x0006cc0a01007387 */ /* 0x0001e80000100800 */
[----:B0-----:R-:W2:Y:S01]  /*c120*/  LDL.LU R10, [R1+0x4] ;  /* 0x00000400010a7983 */ /* 0x001ea20000300800 */
[----:B---3--:R-:W-:-:S05]  /*c130*/  LEA R2, P4, R25, R18, 0x1 ;  /* 0x0000001219027211 */ /* 0x008fca00078808ff */
[----:B------:R0:W-:Y:S02]  /*c140*/  STL [R1+0x708], R2 ;  /* 0x0007080201007387 */ /* 0x0001e40000100800 */
[-C--:B0-----:R-:W-:Y:S02]  /*c150*/  LEA.HI.X.SX32 R2, R3, R19.reuse, 0x1, P5 ;  /* 0x0000001303027211 */ /* 0x081fe400028f0eff */
[----:B------:R-:W3:Y:S01]  /*c160*/  LDL.LU R3, [R1] ;  /* 0x0000000001037983 */ /* 0x000ee20000300800 */
[----:B------:R-:W-:-:S03]  /*c170*/  LEA.HI.X.SX32 R17, R17, R19, 0x1, P6 ;  /* 0x0000001311117211 */ /* 0x000fc600030f0eff */
[----:B------:R4:W-:Y:S01]  /*c180*/  STL [R1+0x6d4], R2 ;  /* 0x0006d40201007387 */ /* 0x0009e20000100800 */
[-C--:B------:R-:W-:Y:S02]  /*c190*/  LEA.HI.X.SX32 R22, R22, R19.reuse, 0x1, P0 ;  /* 0x0000001316167211 */ /* 0x080fe400000f0eff */
[----:B------:R-:W-:Y:S02]  /*c1a0*/  LEA.HI.X.SX32 R21, R21, R19, 0x1, P1 ;  /* 0x0000001315157211 */ /* 0x000fe400008f0eff */
[----:B----4-:R-:W-:-:S05]  /*c1b0*/  LEA R2, P5, R16, R18, 0x1 ;  /* 0x0000001210027211 */ /* 0x010fca00078a08ff */
[----:B------:R0:W-:Y:S04]  /*c1c0*/  STL [R1+0x710], R2 ;  /* 0x0007100201007387 */ /* 0x0001e80000100800 */
[----:B0-----:R-:W4:Y:S04]  /*c1d0*/  LDL.LU R2, [R1+0x9cc] ;  /* 0x0009cc0001027983 */ /* 0x001f280000300800 */
[----:B------:R0:W-:Y:S02]  /*c1e0*/  STL [R1+0x6dc], R17 ;  /* 0x0006dc1101007387 */ /* 0x0001e40000100800 */
[----:B0-----:R-:W-:-:S05]  /*c1f0*/  LEA R17, P6, R15, R18, 0x1 ;  /* 0x000000120f117211 */ /* 0x001fca00078c08ff */
[----:B------:R0:W-:Y:S04]  /*c200*/  STL [R1+0x718], R17 ;  /* 0x0007181101007387 */ /* 0x0001e80000100800 */
[----:B0-----:R-:W2:Y:S04]  /*c210*/  LDL.LU R17, [R1+0x9c8] ;  /* 0x0009c80001117983 */ /* 0x001ea80000300800 */
[----:B------:R0:W-:Y:S02]  /*c220*/  STL [R1+0x6e4], R22 ;  /* 0x0006e41601007387 */ /* 0x0001e40000100800 */
[----:B0-----:R-:W-:-:S05]  /*c230*/  LEA R22, P0, R14, R18, 0x1 ;  /* 0x000000120e167211 */ /* 0x001fca00078008ff */
[----:B------:R0:W-:Y:S01]  /*c240*/  STL [R1+0x720], R22 ;  /* 0x0007201601007387 */ /* 0x0001e20000100800 */
[----:B------:R-:W-:-:S03]  /*c250*/  LEA.HI.X.SX32 R20, R20, R19, 0x1, P2 ;  /* 0x0000001314147211 */ /* 0x000fc600010f0eff */
[----:B0-----:R-:W2:Y:S04]  /*c260*/  LDL.LU R22, [R1+0x9c4] ;  /* 0x0009c40001167983 */ /* 0x001ea80000300800 */
[----:B------:R0:W-:Y:S02]  /*c270*/  STL [R1+0x6ec], R21 ;  /* 0x0006ec1501007387 */ /* 0x0001e40000100800 */
[----:B0-----:R-:W-:-:S05]  /*c280*/  LEA R21, P1, R13, R18, 0x1 ;  /* 0x000000120d157211 */ /* 0x001fca00078208ff */
[----:B------:R0:W-:Y:S01]  /*c290*/  STL [R1+0x728], R21 ;  /* 0x0007281501007387 */ /* 0x0001e20000100800 */
[----:B------:R-:W-:-:S03]  /*c2a0*/  LEA.HI.X.SX32 R26, R26, R19, 0x1, P3 ;  /* 0x000000131a1a7211 */ /* 0x000fc600018f0eff */
[----:B0-----:R-:W3:Y:S04]  /*c2b0*/  LDL.LU R21, [R1+0x9c0] ;  /* 0x0009c00001157983 */ /* 0x001ee80000300800 */
        /* <DEDUP_REMOVED lines=9> */
[----:B0-----:R-:W4:Y:S04]  /*c350*/  LDL.LU R26, [R1+0x9b8] ;  /* 0x0009b800011a7983 */ /* 0x001f280000300800 */
        /* <DEDUP_REMOVED lines=36> */
[----:B--2---:R-:W-:-:S05]  /*c5a0*/  LEA R11, P4, R8, R18, 0x1 ;  /* 0x00000012080b7211 */ /* 0x004fca00078808ff */
[----:B------:R0:W-:Y:S01]  /*c5b0*/  STL [R1+0x778], R11 ;  /* 0x0007780b01007387 */ /* 0x0001e20000100800 */
[----:B------:R-:W-:-:S03]  /*c5c0*/  LEA.HI.X.SX32 R29, R29, R19, 0x1, P6 ;  /* 0x000000131d1d7211 */ /* 0x000fc600030f0eff */
[----:B0-----:R-:W2:Y:S04]  /*c5d0*/  LDL.LU R11, [R1+0x998] ;  /* 0x00099800010b7983 */ /* 0x001ea80000300800 */
[----:B------:R0:W-:Y:S02]  /*c5e0*/  STL [R1+0x744], R7 ;  /* 0x0007440701007387 */ /* 0x0001e40000100800 */
[----:B0-----:R-:W-:-:S05]  /*c5f0*/  LEA R7, P5, R10, R18, 0x1 ;  /* 0x000000120a077211 */ /* 0x001fca00078a08ff */
[----:B------:R0:W-:Y:S04]  /*c600*/  STL [R1+0x780], R7 ;  /* 0x0007800701007387 */ /* 0x0001e80000100800 */
[----:B0-----:R-:W2:Y:S04]  /*c610*/  LDL.LU R7, [R1+0x994] ;  /* 0x0009940001077983 */ /* 0x001ea80000300800 */
[----:B------:R3:W-:Y:S02]  /*c620*/  STL [R1+0x74c], R29 ;  /* 0x00074c1d01007387 */ /* 0x0007e40000100800 */
[----:B---3--:R-:W-:-:S05]  /*c630*/  LEA R29, P6, R3, R18, 0x1 ;  /* 0x00000012031d7211 */ /* 0x008fca00078c08ff */
[----:B------:R0:W-:Y:S04]  /*c640*/  STL [R1+0x788], R29 ;  /* 0x0007881d01007387 */ /* 0x0001e80000100800 */
[----:B0-----:R-:W3:Y:S01]  /*c650*/  LDL.LU R29, [R1+0x990] ;  /* 0x00099000011d7983 */ /* 0x001ee20000300800 */
[----:B------:R-:W-:-:S05]  /*c660*/  LEA.HI.X.SX32 R27, R27, R19, 0x1, P0 ;  /* 0x000000131b1b7211 */ /* 0x000fca00000f0eff */
        /* <DEDUP_REMOVED lines=14> */
[-C--:B------:R-:W-:Y:S02]  /*c750*/  LEA.HI.X.SX32 R28, R28, R19.reuse, 0x1, P3 ;  /* 0x000000131c1c7211 */ /* 0x080fe400018f0eff */
[----:B------:R-:W-:-:S03]  /*c760*/  LEA.HI.X.SX32 R8, R8, R19, 0x1, P4 ;  /* 0x0000001308087211 */ /* 0x000fc600020f0eff */
[----:B------:R3:W-:Y:S02]  /*c770*/  STL [R1+0x76c], R28 ;  /* 0x00076c1c01007387 */ /* 0x0007e40000100800 */
[----:B---3--:R-:W-:-:S05]  /*c780*/  LEA R28, P3, R23, R18, 0x1 ;  /* 0x00000012171c7211 */ /* 0x008fca00078608ff */
[----:B------:R0:W-:Y:S04]  /*c790*/  STL [R1+0x7a8], R28 ;  /* 0x0007a81c01007387 */ /* 0x0001e80000100800 */
[----:B0-----:R-:W3:Y:S04]  /*c7a0*/  LDL.LU R28, [R1+0x19c] ;  /* 0x00019c00011c7983 */ /* 0x001ee80000300800 */
[----:B------:R2:W-:Y:S02]  /*c7b0*/  STL [R1+0x774], R8 ;  /* 0x0007740801007387 */ /* 0x0005e40000100800 */
[----:B--2---:R-:W-:-:S05]  /*c7c0*/  LEA R8, P4, R7, R18, 0x1 ;  /* 0x0000001207087211 */ /* 0x004fca00078808ff */
[----:B------:R0:W-:Y:S04]  /*c7d0*/  STL [R1+0x7b0], R8 ;  /* 0x0007b00801007387 */ /* 0x0001e80000100800 */
[----:B0-----:R-:W2:Y:S01]  /*c7e0*/  LDL.LU R8, [R1+0x980] ;  /* 0x0009800001087983 */ /* 0x001ea20000300800 */
[----:B------:R-:W-:-:S05]  /*c7f0*/  LEA.HI.X.SX32 R10, R10, R19, 0x1, P5 ;  /* 0x000000130a0a7211 */ /* 0x000fca00028f0eff */
[----:B------:R2:W-:Y:S02]  /*c800*/  STL [R1+0x77c], R10 ;  /* 0x00077c0a01007387 */ /* 0x0005e40000100800 */
[----:B--2---:R-:W-:-:S05]  /*c810*/  LEA R10, P5, R8, R18, 0x1 ;  /* 0x00000012080a7211 */ /* 0x004fca00078a08ff */
[----:B------:R0:W-:Y:S04]  /*c820*/  STL [R1+0x7b8], R10 ;  /* 0x0007b80a01007387 */ /* 0x0001e80000100800 */
[----:B0-----:R-:W2:Y:S01]  /*c830*/  LDL.LU R10, [R1+0x97c] ;  /* 0x00097c00010a7983 */ /* 0x001ea20000300800 */
[----:B------:R-:W-:-:S05]  /*c840*/  LEA.HI.X.SX32 R3, R3, R19, 0x1, P6 ;  /* 0x0000001303037211 */ /* 0x000fca00030f0eff */
[----:B------:R2:W-:Y:S01]  /*c850*/  STL [R1+0x784], R3 ;  /* 0x0007840301007387 */ /* 0x0005e20000100800 */
[-C--:B------:R-:W-:Y:S02]  /*c860*/  LEA.HI.X.SX32 R24, R24, R19.reuse, 0x1, P2 ;  /* 0x0000001318187211 */ /* 0x080fe400010f0eff */
[----:B------:R-:W-:Y:S02]  /*c870*/  LEA.HI.X.SX32 R23, R23, R19, 0x1, P3 ;  /* 0x0000001317177211 */ /* 0x000fe400018f0eff */
[----:B--2---:R-:W-:-:S05]  /*c880*/  LEA R3, P6, R10, R18, 0x1 ;  /* 0x000000120a037211 */ /* 0x004fca00078c08ff */
[----:B------:R0:W-:Y:S02]  /*c890*/  STL [R1+0x7c0], R3 ;  /* 0x0007c00301007387 */ /* 0x0001e40000100800 */
[----:B0-----:R-:W-:-:S05]  /*c8a0*/  LEA.HI.X.SX32 R3, R29, R19, 0x1, P0 ;  /* 0x000000131d037211 */ /* 0x001fca00000f0eff */
[----:B------:R0:W-:Y:S02]  /*c8b0*/  STL [R1+0x78c], R3 ;  /* 0x00078c0301007387 */ /* 0x0001e40000100800 */
[----:B0-----:R-:W-:Y:S02]  /*c8c0*/  LEA.HI.X.SX32 R3, R27, R19, 0x1, P1 ;  /* 0x000000131b037211 */ /* 0x001fe400008f0eff */
[----:B------:R-:W2:Y:S01]  /*c8d0*/  LDL.LU R27, [R1+0x1a0] ;  /* 0x0001a000011b7983 */ /* 0x000ea20000300800 */
[----:B------:R-:W-:-:S05]  /*c8e0*/  LEA R29, P0, R11, R18, 0x1 ;  /* 0x000000120b1d7211 */ /* 0x000fca00078008ff */
[----:B------:R4:W-:Y:S04]  /*c8f0*/  STL [R1+0x7c8], R29 ;  /* 0x0007c81d01007387 */ /* 0x0009e80000100800 */
[----:B------:R0:W-:Y:S01]  /*c900*/  STL [R1+0x794], R3 ;  /* 0x0007940301007387 */ /* 0x0001e20000100800 */
[-C--:B----4-:R-:W-:Y:S02]  /*c910*/  LEA R29, P1, R12, R18.reuse, 0x1 ;  /* 0x000000120c1d7211 */ /* 0x090fe400078208ff */
[----:B0-----:R-:W-:-:S03]  /*c920*/  LEA R3, P2, R9, R18, 0x1 ;  /* 0x0000001209037211 */ /* 0x001fc600078408ff */
[----:B------:R-:W-:Y:S04]  /*c930*/  STL [R1+0x7d0], R29 ;  /* 0x0007d01d01007387 */ /* 0x000fe80000100800 */
[----:B------:R0:W-:Y:S04]  /*c940*/  STL [R1+0x79c], R24 ;  /* 0x00079c1801007387 */ /* 0x0001e80000100800 */
[----:B------:R1:W-:Y:S01]  /*c950*/  STL [R1+0x7d8], R3 ;  /* 0x0007d80301007387 */ /* 0x0003e20000100800 */
[----:B0-----:R-:W-:-:S03]  /*c960*/  LEA R24, P3, R13, R18, 0x1 ;  /* 0x000000120d187211 */ /* 0x001fc600078608ff */
[----:B------:R0:W-:Y:S01]  /*c970*/  STL [R1+0x7a4], R23 ;  /* 0x0007a41701007387 */ /* 0x0001e20000100800 */
[----:B-1----:R-:W-:-:S03]  /*c980*/  LEA.HI.X.SX32 R3, R7, R19, 0x1, P4 ;  /* 0x0000001307037211 */ /* 0x002fc600020f0eff */
[----:B------:R-:W-:Y:S01]  /*c990*/  STL [R1+0x7e0], R24 ;  /* 0x0007e01801007387 */ /* 0x000fe20000100800 */
[----:B------:R-:W-:-:S03]  /*c9a0*/  LEA.HI.X.SX32 R7, R8, R19, 0x1, P5 ;  /* 0x0000001308077211 */ /* 0x000fc600028f0eff */
[----:B------:R1:W-:Y:S01]  /*c9b0*/  STL [R1+0x7ac], R3 ;  /* 0x0007ac0301007387 */ /* 0x0003e20000100800 */
[----:B0-----:R-:W-:Y:S02]  /*c9c0*/  LEA R23, P4, R14, R18, 0x1 ;  /* 0x000000120e177211 */ /* 0x001fe400078808ff */
[----:B------:R-:W-:-:S03]  /*c9d0*/  LEA.HI.X.SX32 R8, R10, R19, 0x1, P6 ;  /* 0x000000130a087211 */ /* 0x000fc600030f0eff */
[----:B------:R-:W-:Y:S01]  /*c9e0*/  STL [R1+0x7e8], R23 ;  /* 0x0007e81701007387 */ /* 0x000fe20000100800 */
[----:B-1----:R-:W-:-:S03]  /*c9f0*/  LEA R3, P5, R15, R18, 0x1 ;  /* 0x000000120f037211 */ /* 0x002fc600078a08ff */
[----:B------:R0:W-:Y:S04]  /*ca00*/  STL [R1+0x7b4], R7 ;  /* 0x0007b40701007387 */ /* 0x0001e80000100800 */
[----:B------:R1:W-:Y:S01]  /*ca10*/  STL [R1+0x7f0], R3 ;  /* 0x0007f00301007387 */ /* 0x0003e20000100800 */
[----:B0-----:R-:W-:-:S03]  /*ca20*/  LEA R7, P6, R16, R18, 0x1 ;  /* 0x0000001210077211 */ /* 0x001fc600078c08ff */
[----:B------:R0:W-:Y:S01]  /*ca30*/  STL [R1+0x7bc], R8 ;  /* 0x0007bc0801007387 */ /* 0x0001e20000100800 */
[----:B-1----:R-:W-:-:S03]  /*ca40*/  LEA.HI.X.SX32 R3, R11, R19, 0x1, P0 ;  /* 0x000000130b037211 */ /* 0x002fc600000f0eff */
[----:B------:R1:W-:Y:S04]  /*ca50*/  STL [R1+0x7f8], R7 ;  /* 0x0007f80701007387 */ /* 0x0003e80000100800 */
[----:B------:R4:W-:Y:S01]  /*ca60*/  STL [R1+0x7c4], R3 ;  /* 0x0007c40301007387 */ /* 0x0009e20000100800 */
[----:B0-----:R-:W-:Y:S02]  /*ca70*/  LEA R8, P0, R25, R18, 0x1 ;  /* 0x0000001219087211 */ /* 0x001fe400078008ff */
[----:B-1----:R-:W-:-:S03]  /*ca80*/  LEA.HI.X.SX32 R7, R12, R19, 0x1, P1 ;  /* 0x000000130c077211 */ /* 0x002fc600008f0eff */
[----:B------:R0:W-:Y:S01]  /*ca90*/  STL [R1+0x800], R8 ;  /* 0x0008000801007387 */ /* 0x0001e20000100800 */
[----:B----4-:R-:W-:-:S03]  /*caa0*/  LEA R3, P1, R26, R18, 0x1 ;  /* 0x000000121a037211 */ /* 0x010fc600078208ff */
[----:B------:R1:W-:Y:S04]  /*cab0*/  STL [R1+0x7cc], R7 ;  /* 0x0007cc0701007387 */ /* 0x0003e80000100800 */
[----:B------:R4:W-:Y:S01]  /*cac0*/  STL [R1+0x808], R3 ;  /* 0x0008080301007387 */ /* 0x0009e20000100800 */
[----:B0-----:R-:W-:Y:S02]  /*cad0*/  LEA.HI.X.SX32 R8, R9, R19, 0x1, P2 ;  /* 0x0000001309087211 */ /* 0x001fe400010f0eff */
[----:B-1----:R-:W-:-:S03]  /*cae0*/  LEA R7, P2, R20, R18, 0x1 ;  /* 0x0000001214077211 */ /* 0x002fc600078408ff */
[----:B------:R0:W-:Y:S01]  /*caf0*/  STL [R1+0x7d4], R8 ;  /* 0x0007d40801007387 */ /* 0x0001e20000100800 */
[----:B----4-:R-:W-:-:S03]  /*cb00*/  LEA.HI.X.SX32 R3, R13, R19, 0x1, P3 ;  /* 0x000000130d037211 */ /* 0x010fc600018f0eff */
[----:B------:R1:W-:Y:S04]  /*cb10*/  STL [R1+0x810], R7 ;  /* 0x0008100701007387 */ /* 0x0003e80000100800 */
[----:B------:R-:W-:Y:S01]  /*cb20*/  STL [R1+0x7dc], R3 ;  /* 0x0007dc0301007387 */ /* 0x000fe20000100800 */
[----:B0-----:R-:W-:Y:S02]  /*cb30*/  LEA R8, P3, R21, R18, 0x1 ;  /* 0x0000001215087211 */ /* 0x001fe400078608ff */
[----:B-1----:R-:W-:-:S03]  /*cb40*/  LEA.HI.X.SX32 R7, R14, R19, 0x1, P4 ;  /* 0x000000130e077211 */ /* 0x002fc600020f0eff */
[----:B------:R0:W-:Y:S04]  /*cb50*/  STL [R1+0x818], R8 ;  /* 0x0008180801007387 */ /* 0x0001e80000100800 */
[----:B------:R3:W-:Y:S01]  /*cb60*/  STL [R1+0x7e4], R7 ;  /* 0x0007e40701007387 */ /* 0x0007e20000100800 */
[----:B0-----:R-:W-:Y:S02]  /*cb70*/  LEA.HI.X.SX32 R8, R15, R19, 0x1, P5 ;  /* 0x000000130f087211 */ /* 0x001fe400028f0eff */
[----:B---3--:R-:W-:Y:S01]  /*cb80*/  LEA R7, P5, R28, R18, 0x1 ;  /* 0x000000121c077211 */ /* 0x008fe200078a08ff */
[----:B------:R-:W-:Y:S02]  /*cb90*/  IMAD R5, R5, c[0x0][0x190], RZ ;  /* 0x0000640005057a24 */ /* 0x000fe400078e02ff */
[----:B------:R-:W-:-:S02]  /*cba0*/  IMAD R6, R6, c[0x0][0x190], RZ ;  /* 0x0000640006067a24 */ /* 0x000fc400078e02ff */
[----:B------:R-:W-:Y:S01]  /*cbb0*/  IMAD.MOV R29, RZ, RZ, -c[0x0][0x188] ;  /* 0x80006200ff1d7624 */ /* 0x000fe200078e02ff */
[----:B--2---:R-:W-:-:S05]  /*cbc0*/  LEA R3, P4, R27, R18, 0x1 ;  /* 0x000000121b037211 */ /* 0x004fca00078808ff */
[----:B------:R0:W-:Y:S04]  /*cbd0*/  STL [R1+0x81c], R3 ;  /* 0x00081c0301007387 */ /* 0x0001e80000100800 */
[----:B------:R1:W-:Y:S01]  /*cbe0*/  STL [R1+0x7ec], R8 ;  /* 0x0007ec0801007387 */ /* 0x0003e20000100800 */
[----:B0-----:R-:W-:-:S03]  /*cbf0*/  LEA.HI.X.SX32 R3, R16, R19, 0x1, P6 ;  /* 0x0000001310037211 */ /* 0x001fc600030f0eff */
[----:B------:R0:W-:Y:S01]  /*cc00*/  STL [R1+0x820], R7 ;  /* 0x0008200701007387 */ /* 0x0001e20000100800 */
[----:B-1----:R-:W-:-:S03]  /*cc10*/  LEA R8, P6, R22, R18, 0x1 ;  /* 0x0000001216087211 */ /* 0x002fc600078c08ff */
[----:B------:R1:W-:Y:S01]  /*cc20*/  STL [R1+0x7f4], R3 ;  /* 0x0007f40301007387 */ /* 0x0003e20000100800 */
[----:B0-----:R-:W-:-:S03]  /*cc30*/  LEA.HI.X.SX32 R7, R25, R19, 0x1, P0 ;  /* 0x0000001319077211 */ /* 0x001fc600000f0eff */
[----:B------:R0:W-:Y:S01]  /*cc40*/  STL [R1+0x824], R8 ;  /* 0x0008240801007387 */ /* 0x0001e20000100800 */
[----:B-1----:R-:W-:-:S03]  /*cc50*/  LEA R3, P0, R17, R18, 0x1 ;  /* 0x0000001211037211 */ /* 0x002fc600078008ff */
[----:B------:R1:W-:Y:S04]  /*cc60*/  STL [R1+0x7fc], R7 ;  /* 0x0007fc0701007387 */ /* 0x0003e80000100800 */
[----:B------:R2:W-:Y:S01]  /*cc70*/  STL [R1+0x828], R3 ;  /* 0x0008280301007387 */ /* 0x0005e20000100800 */
[----:B0-----:R-:W-:Y:S02]  /*cc80*/  LEA.HI.X.SX32 R8, R26, R19, 0x1, P1 ;  /* 0x000000131a087211 */ /* 0x001fe400008f0eff */
[----:B-1----:R-:W-:-:S03]  /*cc90*/  LEA R7, P1, R2, R18, 0x1 ;  /* 0x0000001202077211 */ /* 0x002fc600078208ff */
[----:B------:R0:W-:Y:S01]  /*cca0*/  STL [R1+0x804], R8 ;  /* 0x0008040801007387 */ /* 0x0001e20000100800 */
[----:B--2---:R-:W-:-:S03]  /*ccb0*/  LEA.HI.X.SX32 R3, R20, R19, 0x1, P2 ;  /* 0x0000001314037211 */ /* 0x004fc600010f0eff */
[----:B------:R-:W-:Y:S04]  /*ccc0*/  STL [R1+0x82c], R7 ;  /* 0x00082c0701007387 */ /* 0x000fe80000100800 */
[----:B------:R1:W-:Y:S01]  /*ccd0*/  STL [R1+0x80c], R3 ;  /* 0x00080c0301007387 */ /* 0x0003e20000100800 */
[----:B0-----:R-:W-:-:S05]  /*cce0*/  LEA R8, P2, R5, R18, 0x1 ;  /* 0x0000001205087211 */ /* 0x001fca00078408ff */
[----:B------:R-:W-:Y:S01]  /*ccf0*/  STL [R1+0x830], R8 ;  /* 0x0008300801007387 */ /* 0x000fe20000100800 */
[----:B-1----:R-:W-:-:S03]  /*cd00*/  LEA.HI.X.SX32 R3, R21, R19, 0x1, P3 ;  /* 0x0000001315037211 */ /* 0x002fc600018f0eff */
[----:B------:R-:W2:Y:S01]  /*cd10*/  LDL.LU R11, [R1+0x260] ;  /* 0x00026000010b7983 */ /* 0x000ea20000300800 */
[----:B------:R-:W-:-:S03]  /*cd20*/  LEA R7, P3, R6, R18, 0x1 ;  /* 0x0000001206077211 */ /* 0x000fc600078608ff */
[----:B------:R0:W-:Y:S04]  /*cd30*/  STL [R1+0x814], R3 ;  /* 0x0008140301007387 */ /* 0x0001e80000100800 */
[----:B------:R1:W-:Y:S04]  /*cd40*/  STL [R1+0x458], R7 ;  /* 0x0004580701007387 */ /* 0x0003e80000100800 */
[----:B------:R3:W-:Y:S01]  /*cd50*/  STL [R1+0x978], R4 ;  /* 0x0009780401007387 */ /* 0x0007e20000100800 */
[----:B0-----:R-:W-:-:S03]  /*cd60*/  IMAD R3, R29, 0x2, R4 ;  /* 0x000000021d037824 */ /* 0x001fc600078e0204 */
[----:B------:R-:W4:Y:S01]  /*cd70*/  LDL.LU R12, [R1+0x214] ;  /* 0x00021400010c7983 */ /* 0x000f220000300800 */
[-C--:B-1----:R-:W-:Y:S02]  /*cd80*/  LEA.HI.X.SX32 R7, R27, R19.reuse, 0x1, P4 ;  /* 0x000000131b077211 */ /* 0x082fe400020f0eff */
[----:B---3--:R-:W-:-:S03]  /*cd90*/  LEA.HI.X.SX32 R4, R28, R19, 0x1, P5 ;  /* 0x000000131c047211 */ /* 0x008fc600028f0eff */
[----:B------:R0:W-:Y:S01]  /*cda0*/  STL [R1+0x440], R7 ;  /* 0x0004400701007387 */ /* 0x0001e20000100800 */
[----:B------:R-:W-:-:S03]  /*cdb0*/  LEA.HI.X.SX32 R2, R2, R19, 0x1, P1 ;  /* 0x0000001302027211 */ /* 0x000fc600008f0eff */
[----:B------:R1:W-:Y:S01]  /*cdc0*/  STL [R1+0x444], R4 ;  /* 0x0004440401007387 */ /* 0x0003e20000100800 */
[-C--:B0-----:R-:W-:Y:S02]  /*cdd0*/  LEA.HI.X.SX32 R7, R22, R19.reuse, 0x1, P6 ;  /* 0x0000001316077211 */ /* 0x081fe400030f0eff */
[----:B-1----:R-:W-:-:S03]  /*cde0*/  LEA.HI.X.SX32 R4, R17, R19, 0x1, P0 ;  /* 0x0000001311047211 */ /* 0x002fc600000f0eff */
[----:B------:R-:W-:Y:S04]  /*cdf0*/  STL [R1+0x448], R7 ;  /* 0x0004480701007387 */ /* 0x000fe80000100800 */
[----:B------:R-:W3:Y:S04]  /*ce00*/  LDL.LU R17, [R1+0x218] ;  /* 0x0002180001117983 */ /* 0x000ee80000300800 */
[----:B------:R0:W-:Y:S04]  /*ce10*/  STL [R1+0x44c], R4 ;  /* 0x00044c0401007387 */ /* 0x0001e80000100800 */
[----:B------:R1:W-:Y:S01]  /*ce20*/  STL [R1+0x450], R2 ;  /* 0x0004500201007387 */ /* 0x0003e20000100800 */
[----:B0-----:R-:W-:-:S02]  /*ce30*/  LEA.HI.X.SX32 R4, R5, R19, 0x1, P2 ;  /* 0x0000001305047211 */ /* 0x001fc400010f0eff */
[----:B-1----:R-:W-:Y:S02]  /*ce40*/  LEA.HI.X.SX32 R2, R6, R19, 0x1, P3 ;  /* 0x0000001306027211 */ /* 0x002fe400018f0eff */
[----:B------:R-:W3:Y:S04]  /*ce50*/  LDL.LU R19, [R1+0x258] ;  /* 0x0002580001137983 */ /* 0x000ee80000300800 */
[----:B------:R-:W-:Y:S04]  /*ce60*/  STL [R1+0x454], R4 ;  /* 0x0004540401007387 */ /* 0x000fe80000100800 */
[----:B------:R0:W-:Y:S04]  /*ce70*/  STL [R1+0x23c], R2 ;  /* 0x00023c0201007387 */ /* 0x0001e80000100800 */
[----:B------:R-:W4:Y:S04]  /*ce80*/  LDL.LU R13, [R1+0x21c] ;  /* 0x00021c00010d7983 */ /* 0x000f280000300800 */
[----:B------:R-:W1:Y:S04]  /*ce90*/  S2R R28, SR_TID.X ;  /* 0x00000000001c7919 */ /* 0x000e680000002100 */
[----:B------:R-:W4:Y:S04]  /*cea0*/  LDL.LU R14, [R1+0x220] ;  /* 0x00022000010e7983 */ /* 0x000f280000300800 */
[----:B------:R-:W4:Y:S01]  /*ceb0*/  LDL.LU R22, [R1+0x224] ;  /* 0x0002240001167983 */ /* 0x000f220000300800 */
[----:B------:R-:W-:-:S02]  /*cec0*/  IMAD R0, R0, c[0x0][0x184], RZ ;  /* 0x0000610000007a24 */ /* 0x000fc400078e02ff */
[----:B------:R-:W-:Y:S01]  /*ced0*/  IMAD.MOV R23, RZ, RZ, -c[0x0][0x188] ;  /* 0x80006200ff177624 */ /* 0x000fe200078e02ff */
[----:B------:R-:W4:Y:S01]  /*cee0*/  LDL.LU R15, [R1+0x22c] ;  /* 0x00022c00010f7983 */ /* 0x000f220000300800 */
[----:B-1----:R-:W-:-:S03]  /*cef0*/  SHF.R.U32.HI R27, RZ, 0x6, R28 ;  /* 0x00000006ff1b7819 */ /* 0x002fc6000001161c */
[----:B------:R-:W4:Y:S01]  /*cf00*/  LDL.LU R16, [R1+0x238] ;  /* 0x0002380001107983 */ /* 0x000f220000300800 */
[----:B------:R-:W-:-:S03]  /*cf10*/  SGXT.U32 R24, R27, 0x1 ;  /* 0x000000011b18781a */ /* 0x000fc60000000000 */
[----:B------:R-:W4:Y:S01]  /*cf20*/  LDL.LU R18, [R1+0x228] ;  /* 0x0002280001127983 */ /* 0x000f220000300800 */
[----:B------:R-:W-:Y:S02]  /*cf30*/  SGXT.U32 R28, R27, 0x1 ;  /* 0x000000011b1c781a */ /* 0x000fe40000000000 */
[C---:B------:R-:W-:Y:S02]  /*cf40*/  LOP3.LUT R10, R24.reuse, 0x7e, RZ, 0xfc, !PT ;  /* 0x0000007e180a7812 */ /* 0x040fe400078efcff */
[C---:B------:R-:W-:Y:S02]  /*cf50*/  LOP3.LUT R27, R24.reuse, 0x7e, RZ, 0xfc, !PT ;  /* 0x0000007e181b7812 */ /* 0x040fe400078efcff */
[----:B------:R-:W-:Y:S01]  /*cf60*/  LOP3.LUT R24, R24, 0x7e, RZ, 0xfc, !PT ;  /* 0x0000007e18187812 */ /* 0x000fe200078efcff */
[----:B------:R-:W-:Y:S01]  /*cf70*/  IMAD R10, R10, c[0x0][0x188], RZ ;  /* 0x000062000a0a7a24 */ /* 0x000fe200078e02ff */
[----:B0-----:R-:W-:Y:S01]  /*cf80*/  LEA R2, P0, R0, c[0x0][0x160], 0x1 ;  /* 0x0000580000027a11 */ /* 0x001fe200078008ff */
[----:B------:R-:W-:-:S02]  /*cf90*/  IMAD R27, R27, c[0x0][0x188], RZ ;  /* 0x000062001b1b7a24 */ /* 0x000fc400078e02ff */
[----:B------:R-:W-:Y:S02]  /*cfa0*/  IMAD R24, R24, c[0x0][0x188], RZ ;  /* 0x0000620018187a24 */ /* 0x000fe400078e02ff */
[C---:B------:R-:W-:Y:S02]  /*cfb0*/  IMAD R10, R23.reuse, 0x2, R10 ;  /* 0x00000002170a7824 */ /* 0x040fe400078e020a */
[C---:B------:R-:W-:Y:S01]  /*cfc0*/  IMAD R27, R23.reuse, 0x2, R27 ;  /* 0x00000002171b7824 */ /* 0x040fe200078e021b */
[----:B------:R-:W-:Y:S01]  /*cfd0*/  LEA R4, P3, R24, R2, 0x1 ;  /* 0x0000000218047211 */ /* 0x000fe200078608ff */
[----:B------:R-:W-:-:S03]  /*cfe0*/  IMAD R10, R23, 0x2, R10 ;  /* 0x00000002170a7824 */ /* 0x000fc600078e020a */
[----:B------:R-:W-:Y:S01]  /*cff0*/  LEA R7, P5, R27, R2, 0x1 ;  /* 0x000000021b077211 */ /* 0x000fe200078a08ff */
[----:B------:R0:W-:Y:S01]  /*d000*/  STL [R1+0x244], R4 ;  /* 0x0002440401007387 */ /* 0x0001e20000100800 */
[----:B------:R-:W-:-:S03]  /*d010*/  LEA.HI.X.SX32 R0, R0, c[0x0][0x164], 0x1, P0 ;  /* 0x0000590000007a11 */ /* 0x000fc600000f0eff */
[----:B------:R-:W4:Y:S01]  /*d020*/  LDL.LU R21, [R1+0x230] ;  /* 0x0002300001157983 */ /* 0x000f220000300800 */
[----:B0-----:R-:W-:-:S03]  /*d030*/  LEA R4, P4, R10, R2, 0x1 ;  /* 0x000000020a047211 */ /* 0x001fc600078808ff */
[----:B------:R-:W-:Y:S04]  /*d040*/  STL [R1+0x24c], R7 ;  /* 0x00024c0701007387 */ /* 0x000fe80000100800 */
[----:B------:R-:W4:Y:S04]  /*d050*/  LDL.LU R26, [R1+0x294] ;  /* 0x00029400011a7983 */ /* 0x000f280000300800 */
[----:B------:R3:W-:Y:S04]  /*d060*/  STL [R1+0x254], R4 ;  /* 0x0002540401007387 */ /* 0x0007e80000100800 */
[----:B------:R-:W4:Y:S01]  /*d070*/  LDL.LU R25, [R1+0x2a0] ;  /* 0x0002a00001197983 */ /* 0x000f220000300800 */
[----:B--2---:R-:W-:-:S02]  /*d080*/  LEA R8, P1, R11, R2, 0x1 ;  /* 0x000000020b087211 */ /* 0x004fc400078208ff */
[----:B---3--:R-:W-:-:S05]  /*d090*/  LEA R4, P0, R19, R2, 0x1 ;  /* 0x0000000213047211 */ /* 0x008fca00078008ff */
[----:B------:R4:W-:Y:S04]  /*d0a0*/  STL [R1+0x25c], R4 ;  /* 0x00025c0401007387 */ /* 0x0009e80000100800 */
[----:B------:R-:W-:Y:S04]  /*d0b0*/  STL [R1+0x264], R8 ;  /* 0x0002640801007387 */ /* 0x000fe80000100800 */
[----:B------:R-:W2:Y:S01]  /*d0c0*/  LDL.LU R23, [R1+0x298] ;  /* 0x0002980001177983 */ /* 0x000ea20000300800 */
[----:B----4-:R-:W-:-:S05]  /*d0d0*/  LEA R4, P2, R12, R2, 0x1 ;  /* 0x000000020c047211 */ /* 0x010fca00078408ff */
[----:B------:R0:W-:Y:S02]  /*d0e0*/  STL [R1+0x26c], R4 ;  /* 0x00026c0401007387 */ /* 0x0001e40000100800 */
[----:B0-----:R-:W-:Y:S02]  /*d0f0*/  LEA.HI.X.SX32 R4, R24, R0, 0x1, P3 ;  /* 0x0000000018047211 */ /* 0x001fe400018f0eff */
[----:B------:R-:W3:Y:S01]  /*d100*/  LDL.LU R24, [R1+0x29c] ;  /* 0x00029c0001187983 */ /* 0x000ee20000300800 */
[----:B------:R-:W-:-:S03]  /*d110*/  LEA R9, P3, R17, R2, 0x1 ;  /* 0x0000000211097211 */ /* 0x000fc600078608ff */
[----:B------:R0:W-:Y:S02]  /*d120*/  STL [R1+0x240], R4 ;  /* 0x0002400401007387 */ /* 0x0001e40000100800 */
[----:B0-----:R-:W-:Y:S02]  /*d130*/  LEA.HI.X.SX32 R4, R27, R0, 0x1, P5 ;  /* 0x000000001b047211 */ /* 0x001fe400028f0eff */
[----:B------:R-:W4:Y:S04]  /*d140*/  LDL.LU R27, [R1+0x198] ;  /* 0x00019800011b7983 */ /* 0x000f280000300800 */
[----:B------:R-:W-:Y:S04]  /*d150*/  STL [R1+0x274], R9 ;  /* 0x0002740901007387 */ /* 0x000fe80000100800 */
[----:B------:R0:W-:Y:S02]  /*d160*/  STL [R1+0x248], R4 ;  /* 0x0002480401007387 */ /* 0x0001e40000100800 */
[----:B0-----:R-:W-:-:S05]  /*d170*/  LEA R4, P5, R13, R2, 0x1 ;  /* 0x000000020d047211 */ /* 0x001fca00078a08ff */
[----:B------:R0:W-:Y:S04]  /*d180*/  STL [R1+0x27c], R4 ;  /* 0x00027c0401007387 */ /* 0x0001e80000100800 */
[----:B0-----:R-:W4:Y:S01]  /*d190*/  LDL.LU R4, [R1+0x978] ;  /* 0x0009780001047983 */ /* 0x001f220000300800 */
[-C--:B------:R-:W-:Y:S02]  /*d1a0*/  LEA.HI.X.SX32 R10, R10, R0.reuse, 0x1, P4 ;  /* 0x000000000a0a7211 */ /* 0x080fe400020f0eff */
[----:B------:R-:W-:-:S03]  /*d1b0*/  LEA.HI.X.SX32 R19, R19, R0, 0x1, P0 ;  /* 0x0000000013137211 */ /* 0x000fc600000f0eff */
[----:B------:R0:W-:Y:S02]  /*d1c0*/  STL [R1+0x250], R10 ;  /* 0x0002500a01007387 */ /* 0x0001e40000100800 */
[----:B0-----:R-:W-:-:S05]  /*d1d0*/  LEA R10, P4, R14, R2, 0x1 ;  /* 0x000000020e0a7211 */ /* 0x001fca00078808ff */
[----:B------:R-:W-:Y:S04]  /*d1e0*/  STL [R1+0x284], R10 ;  /* 0x0002840a01007387 */ /* 0x000fe80000100800 */
[----:B------:R0:W-:Y:S02]  /*d1f0*/  STL [R1+0x258], R19 ;  /* 0x0002581301007387 */ /* 0x0001e40000100800 */
[----:B0-----:R-:W-:-:S05]  /*d200*/  LEA R19, P0, R22, R2, 0x1 ;  /* 0x0000000216137211 */ /* 0x001fca00078008ff */
[----:B------:R0:W-:Y:S02]  /*d210*/  STL [R1+0x28c], R19 ;  /* 0x00028c1301007387 */ /* 0x0001e40000100800 */
[----:B0-----:R-:W-:-:S05]  /*d220*/  LEA.HI.X.SX32 R19, R11, R0, 0x1, P1 ;  /* 0x000000000b137211 */ /* 0x001fca00008f0eff */
[----:B------:R0:W-:Y:S01]  /*d230*/  STL [R1+0x260], R19 ;  /* 0x0002601301007387 */ /* 0x0001e20000100800 */
[----:B------:R-:W-:Y:S02]  /*d240*/  LEA.HI.X.SX32 R12, R12, R0, 0x1, P2 ;  /* 0x000000000c0c7211 */ /* 0x000fe400010f0eff */
[----:B0-----:R-:W-:-:S05]  /*d250*/  LEA R19, P1, R15, R2, 0x1 ;  /* 0x000000020f137211 */ /* 0x001fca00078208ff */
[----:B------:R0:W-:Y:S04]  /*d260*/  STL [R1+0x2a8], R19 ;  /* 0x0002a81301007387 */ /* 0x0001e80000100800 */
[----:B------:R-:W-:Y:S01]  /*d270*/  STL [R1+0x268], R12 ;  /* 0x0002680c01007387 */ /* 0x000fe20000100800 */
[----:B0-----:R-:W-:-:S05]  /*d280*/  LEA R19, P2, R16, R2, 0x1 ;  /* 0x0000000210137211 */ /* 0x001fca00078408ff */
[----:B------:R0:W-:Y:S02]  /*d290*/  STL [R1+0x2b0], R19 ;  /* 0x0002b01301007387 */ /* 0x0001e40000100800 */
[----:B0-----:R-:W-:Y:S02]  /*d2a0*/  LEA.HI.X.SX32 R19, R17, R0, 0x1, P3 ;  /* 0x0000000011137211 */ /* 0x001fe400018f0eff */
[----:B------:R-:W-:-:S03]  /*d2b0*/  LEA R17, P3, R18, R2, 0x1 ;  /* 0x0000000212117211 */ /* 0x000fc600078608ff */
[----:B------:R0:W-:Y:S04]  /*d2c0*/  STL [R1+0x270], R19 ;  /* 0x0002701301007387 */ /* 0x0001e80000100800 */
[----:B------:R1:W-:Y:S01]  /*d2d0*/  STL [R1+0x2b8], R17 ;  /* 0x0002b81101007387 */ /* 0x0003e20000100800 */
[----:B0-----:R-:W-:Y:S02]  /*d2e0*/  LEA.HI.X.SX32 R19, R13, R0, 0x1, P5 ;  /* 0x000000000d137211 */ /* 0x001fe400028f0eff */
[----:B-1----:R-:W-:-:S03]  /*d2f0*/  LEA R17, P5, R21, R2, 0x1 ;  /* 0x0000000215117211 */ /* 0x002fc600078a08ff */
[----:B------:R0:W-:Y:S04]  /*d300*/  STL [R1+0x278], R19 ;  /* 0x0002781301007387 */ /* 0x0001e80000100800 */
[----:B------:R1:W-:Y:S01]  /*d310*/  STL [R1+0x2c0], R17 ;  /* 0x0002c01101007387 */ /* 0x0003e20000100800 */
[-C--:B------:R-:W-:Y:S02]  /*d320*/  LEA.HI.X.SX32 R22, R22, R0.reuse, 0x1, P0 ;  /* 0x0000000016167211 */ /* 0x080fe400000f0eff */
[----:B0-----:R-:W-:Y:S02]  /*d330*/  LEA.HI.X.SX32 R19, R14, R0, 0x1, P4 ;  /* 0x000000000e137211 */ /* 0x001fe400020f0eff */
[----:B-1----:R-:W-:-:S03]  /*d340*/  LEA R17, P4, R26, R2, 0x1 ;  /* 0x000000021a117211 */ /* 0x002fc600078808ff */
[----:B------:R0:W-:Y:S04]  /*d350*/  STL [R1+0x280], R19 ;  /* 0x0002801301007387 */ /* 0x0001e80000100800 */
[----:B------:R1:W-:Y:S01]  /*d360*/  STL [R1+0x2c8], R17 ;  /* 0x0002c81101007387 */ /* 0x0003e20000100800 */
[----:B0-----:R-:W-:-:S03]  /*d370*/  LEA R19, P0, R25, R2, 0x1 ;  /* 0x0000000219137211 */ /* 0x001fc600078008ff */
[----:B------:R-:W-:Y:S01]  /*d380*/  STL [R1+0x288], R22 ;  /* 0x0002881601007387 */ /* 0x000fe20000100800 */
[----:B-1----:R-:W-:-:S03]  /*d390*/  LEA.HI.X.SX32 R17, R15, R0, 0x1, P1 ;  /* 0x000000000f117211 */ /* 0x002fc600008f0eff */
[----:B------:R-:W-:Y:S04]  /*d3a0*/  STL [R1+0x2d0], R19 ;  /* 0x0002d01301007387 */ /* 0x000fe80000100800 */
[----:B------:R0:W-:Y:S02]  /*d3b0*/  STL [R1+0x290], R17 ;  /* 0x0002901101007387 */ /* 0x0001e40000100800 */
[----:B0-----:R-:W-:Y:S01]  /*d3c0*/  LEA.HI.X.SX32 R17, R16, R0, 0x1, P2 ;  /* 0x0000000010117211 */ /* 0x001fe200010f0eff */
[----:B------:R-:W-:Y:S02]  /*d3d0*/  IMAD R20, R28, c[0x0][0x188], RZ ;  /* 0x000062001c147a24 */ /* 0x000fe400078e02ff */
[----:B------:R-:W-:-:S04]  /*d3e0*/  IMAD R5, R29, 0x2, R3 ;  /* 0x000000021d057824 */ /* 0x000fc800078e0203 */
[----:B------:R-:W-:-:S04]  /*d3f0*/  IMAD R6, R29, 0x2, R5 ;  /* 0x000000021d067824 */ /* 0x000fc800078e0205 */
[----:B------:R-:W-:-:S04]  /*d400*/  IMAD R7, R29, 0x2, R6 ;  /* 0x000000021d077824 */ /* 0x000fc800078e0206 */
[----:B------:R-:W-:-:S04]  /*d410*/  IMAD R8, R29, 0x2, R7 ;  /* 0x000000021d087824 */ /* 0x000fc800078e0207 */
[----:B------:R-:W-:Y:S01]  /*d420*/  IMAD R9, R29, 0x2, R8 ;  /* 0x000000021d097824 */ /* 0x000fe200078e0208 */
[----:B--2---:R-:W-:-:S05]  /*d430*/  LEA R22, P1, R23, R2, 0x1 ;  /* 0x0000000217167211 */ /* 0x004fca00078208ff */
[----:B------:R-:W-:Y:S04]  /*d440*/  STL [R1+0x2d8], R22 ;  /* 0x0002d81601007387 */ /* 0x000fe80000100800 */
[----:B------:R0:W-:Y:S01]  /*d450*/  STL [R1+0x2ac], R17 ;  /* 0x0002ac1101007387 */ /* 0x0001e20000100800 */
[----:B---3--:R-:W-:Y:S02]  /*d460*/  LEA R19, P2, R24, R2, 0x1 ;  /* 0x0000000218137211 */ /* 0x008fe400078408ff */
[----:B0-----:R-:W-:-:S03]  /*d470*/  LEA.HI.X.SX32 R17, R18, R0, 0x1, P3 ;  /* 0x0000000012117211 */ /* 0x001fc600018f0eff */
[----:B------:R0:W-:Y:S04]  /*d480*/  STL [R1+0x2e0], R19 ;  /* 0x0002e01301007387 */ /* 0x0001e80000100800 */
[----:B------:R-:W-:Y:S01]  /*d490*/  STL [R1+0x2b4], R17 ;  /* 0x0002b41101007387 */ /* 0x000fe20000100800 */
[----:B0-----:R-:W-:Y:S02]  /*d4a0*/  LEA.HI.X.SX32 R19, R21, R0, 0x1, P5 ;  /* 0x0000000015137211 */ /* 0x001fe400028f0eff */
[----:B----4-:R-:W-:-:S05]  /*d4b0*/  LEA R18, P3, R27, R2, 0x1 ;  /* 0x000000021b127211 */ /* 0x010fca00078608ff */
[----:B------:R-:W-:Y:S04]  /*d4c0*/  STL [R1+0x2e8], R18 ;  /* 0x0002e81201007387 */ /* 0x000fe80000100800 */
[----:B------:R0:W-:Y:S02]  /*d4d0*/  STL [R1+0x2bc], R19 ;  /* 0x0002bc1301007387 */ /* 0x0001e40000100800 */
[----:B0-----:R-:W-:Y:S02]  /*d4e0*/  LEA.HI.X.SX32 R19, R26, R0, 0x1, P4 ;  /* 0x000000001a137211 */ /* 0x001fe400020f0eff */
[-C--:B------:R-:W-:Y:S02]  /*d4f0*/  LEA R21, P4, R3, R2.reuse, 0x1 ;  /* 0x0000000203157211 */ /* 0x080fe400078808ff */
[----:B------:R-:W-:-:S05]  /*d500*/  LEA R18, P5, R4, R2, 0x1 ;  /* 0x0000000204127211 */ /* 0x000fca00078a08ff */
[----:B------:R-:W-:Y:S04]  /*d510*/  STL [R1+0x2f0], R18 ;  /* 0x0002f01201007387 */ /* 0x000fe80000100800 */
[----:B------:R0:W-:Y:S04]  /*d520*/  STL [R1+0x2c4], R19 ;  /* 0x0002c41301007387 */ /* 0x0001e80000100800 */
[----:B------:R1:W-:Y:S01]  /*d530*/  STL [R1+0x2f8], R21 ;  /* 0x0002f81501007387 */ /* 0x0003e20000100800 */
[----:B0-----:R-:W-:Y:S02]  /*d540*/  LEA.HI.X.SX32 R19, R25, R0, 0x1, P0 ;  /* 0x0000000019137211 */ /* 0x001fe400000f0eff */
[----:B------:R-:W-:-:S02]  /*d550*/  LEA R22, P0, R20, R2, 0x1 ;  /* 0x0000000214167211 */ /* 0x000fc400078008ff */
[-C--:B-1----:R-:W-:Y:S01]  /*d560*/  LEA.HI.X.SX32 R21, R23, R0.reuse, 0x1, P1 ;  /* 0x0000000017157211 */ /* 0x082fe200008f0eff */
[----:B------:R-:W-:Y:S01]  /*d570*/  STL [R1+0x2cc], R19 ;  /* 0x0002cc1301007387 */ /* 0x000fe20000100800 */
[----:B------:R-:W-:-:S03]  /*d580*/  LEA.HI.X.SX32 R23, R24, R0, 0x1, P2 ;  /* 0x0000000018177211 */ /* 0x000fc600010f0eff */
[----:B------:R0:W-:Y:S04]  /*d590*/  STL [R1+0x43c], R22 ;  /* 0x00043c1601007387 */ /* 0x0001e80000100800 */
[----:B------:R1:W-:Y:S01]  /*d5a0*/  STL [R1+0x2d4], R21 ;  /* 0x0002d41501007387 */ /* 0x0003e20000100800 */
[----:B0-----:R-:W-:-:S03]  /*d5b0*/  LEA.HI.X.SX32 R22, R27, R0, 0x1, P3 ;  /* 0x000000001b167211 */ /* 0x001fc600018f0eff */
[----:B------:R-:W-:Y:S01]  /*d5c0*/  STL [R1+0x2dc], R23 ;  /* 0x0002dc1701007387 */ /* 0x000fe20000100800 */
[----:B-1----:R-:W-:-:S03]  /*d5d0*/  LEA.HI.X.SX32 R21, R4, R0, 0x1, P5 ;  /* 0x0000000004157211 */ /* 0x002fc600028f0eff */
[----:B------:R0:W-:Y:S01]  /*d5e0*/  STL [R1+0x2e4], R22 ;  /* 0x0002e41601007387 */ /* 0x0001e20000100800 */
[----:B------:R-:W-:-:S03]  /*d5f0*/  LEA.HI.X.SX32 R3, R3, R0, 0x1, P4 ;  /* 0x0000000003037211 */ /* 0x000fc600020f0eff */
[----:B------:R1:W-:Y:S04]  /*d600*/  STL [R1+0x2ec], R21 ;  /* 0x0002ec1501007387 */ /* 0x0003e80000100800 */
[----:B------:R-:W-:Y:S01]  /*d610*/  STL [R1+0x2f4], R3 ;  /* 0x0002f40301007387 */ /* 0x000fe20000100800 */
[-C--:B0-----:R-:W-:Y:S02]  /*d620*/  LEA R22, P2, R6, R2.reuse, 0x1 ;  /* 0x0000000206167211 */ /* 0x081fe400078408ff */
[----:B-1----:R-:W-:-:S05]  /*d630*/  LEA R21, P1, R5, R2, 0x1 ;  /* 0x0000000205157211 */ /* 0x002fca00078208ff */
[----:B------:R0:W-:Y:S04]  /*d640*/  STL [R1+0x300], R21 ;  /* 0x0003001501007387 */ /* 0x0001e80000100800 */
[----:B------:R-:W-:Y:S01]  /*d650*/  STL [R1+0x308], R22 ;  /* 0x0003081601007387 */ /* 0x000fe20000100800 */
[-C--:B0-----:R-:W-:Y:S02]  /*d660*/  LEA.HI.X.SX32 R21, R20, R0.reuse, 0x1, P0 ;  /* 0x0000000014157211 */ /* 0x081fe400000f0eff */
[-C--:B------:R-:W-:Y:S02]  /*d670*/  LEA.HI.X.SX32 R20, R5, R0.reuse, 0x1, P1 ;  /* 0x0000000005147211 */ /* 0x080fe400008f0eff */
[----:B------:R-:W-:Y:S01]  /*d680*/  LEA.HI.X.SX32 R5, R6, R0, 0x1, P2 ;  /* 0x0000000006057211 */ /* 0x000fe200010f0eff */
[----:B------:R-:W-:Y:S04]  /*d690*/  STL [R1+0x438], R21 ;  /* 0x0004381501007387 */ /* 0x000fe80000100800 */
[----:B------:R0:W-:Y:S04]  /*d6a0*/  STL [R1+0x2fc], R20 ;  /* 0x0002fc1401007387 */ /* 0x0001e80000100800 */
[----:B------:R1:W-:Y:S01]  /*d6b0*/  STL [R1+0x304], R5 ;  /* 0x0003040501007387 */ /* 0x0003e20000100800 */
[----:B0-----:R-:W-:-:S02]  /*d6c0*/  LEA R20, P0, R7, R2, 0x1 ;  /* 0x0000000207147211 */ /* 0x001fc400078008ff */
[----:B-1----:R-:W-:-:S03]  /*d6d0*/  LEA R5, P1, R8, R2, 0x1 ;  /* 0x0000000208057211 */ /* 0x002fc600078208ff */
[----:B------:R-:W-:Y:S01]  /*d6e0*/  STL [R1+0x310], R20 ;  /* 0x0003101401007387 */ /* 0x000fe20000100800 */
[----:B------:R-:W-:Y:S01]  /*d6f0*/  LEA R21, P2, R9, R2, 0x1 ;  /* 0x0000000209157211 */ /* 0x000fe200078408ff */
[C---:B------:R-:W-:Y:S02]  /*d700*/  IMAD R10, R29.reuse, 0x2, R9 ;  /* 0x000000021d0a7824 */ /* 0x040fe400078e0209 */
[----:B------:R0:W-:Y:S01]  /*d710*/  STL [R1+0x318], R5 ;  /* 0x0003180501007387 */ /* 0x0001e20000100800 */
[-C--:B------:R-:W-:Y:S01]  /*d720*/  LEA.HI.X.SX32 R8, R8, R0.reuse, 0x1, P1 ;  /* 0x0000000008087211 */ /* 0x080fe200008f0eff */
[----:B------:R-:W-:Y:S02]  /*d730*/  IMAD R11, R29, 0x2, R10 ;  /* 0x000000021d0b7824 */ /* 0x000fe400078e020a */
[----:B------:R-:W-:Y:S01]  /*d740*/  STL [R1+0x320], R21 ;  /* 0x0003201501007387 */ /* 0x000fe20000100800 */
[-C--:B0-----:R-:W-:Y:S02]  /*d750*/  LEA.HI.X.SX32 R5, R7, R0.reuse, 0x1, P0 ;  /* 0x0000000007057211 */ /* 0x081fe400000f0eff */
[----:B------:R-:W-:Y:S01]  /*d760*/  LEA.HI.X.SX32 R7, R9, R0, 0x1, P2 ;  /* 0x0000000009077211 */ /* 0x000fe200010f0eff */
[----:B------:R-:W-:-:S02]  /*d770*/  IMAD R12, R29, 0x2, R11 ;  /* 0x000000021d0c7824 */ /* 0x000fc400078e020b */
[----:B------:R-:W-:Y:S01]  /*d780*/  STL [R1+0x30c], R5 ;  /* 0x00030c0501007387 */ /* 0x000fe20000100800 */
[----:B------:R-:W-:-:S03]  /*d790*/  LEA R9, P0, R10, R2, 0x1 ;  /* 0x000000020a097211 */ /* 0x000fc600078008ff */
[----:B------:R0:W-:Y:S04]  /*d7a0*/  STL [R1+0x314], R8 ;  /* 0x0003140801007387 */ /* 0x0001e80000100800 */
[----:B------:R1:W-:Y:S01]  /*d7b0*/  STL [R1+0x31c], R7 ;  /* 0x00031c0701007387 */ /* 0x0003e20000100800 */
[----:B------:R-:W-:-:S03]  /*d7c0*/  IMAD R13, R29, 0x2, R12 ;  /* 0x000000021d0d7824 */ /* 0x000fc600078e020c */
[----:B------:R2:W-:Y:S01]  /*d7d0*/  STL [R1+0x328], R9 ;  /* 0x0003280901007387 */ /* 0x0005e20000100800 */
[-C--:B0-----:R-:W-:Y:S02]  /*d7e0*/  LEA R8, P2, R12, R2.reuse, 0x1 ;  /* 0x000000020c087211 */ /* 0x081fe400078408ff */
[----:B-1----:R-:W-:Y:S01]  /*d7f0*/  LEA R7, P1, R11, R2, 0x1 ;  /* 0x000000020b077211 */ /* 0x002fe200078208ff */
[----:B------:R-:W-:-:S04]  /*d800*/  IMAD R14, R29, 0x2, R13 ;  /* 0x000000021d0e7824 */ /* 0x000fc800078e020d */
[----:B------:R0:W-:Y:S01]  /*d810*/  STL [R1+0x330], R7 ;  /* 0x0003300701007387 */ /* 0x0001e20000100800 */
[-C--:B--2---:R-:W-:Y:S01]  /*d820*/  LEA.HI.X.SX32 R9, R11, R0.reuse, 0x1, P1 ;  /* 0x000000000b097211 */ /* 0x084fe200008f0eff */
[----:B------:R-:W-:Y:S02]  /*d830*/  IMAD R15, R29, 0x2, R14 ;  /* 0x000000021d0f7824 */ /* 0x000fe400078e020e */
[----:B------:R1:W-:Y:S01]  /*d840*/  STL [R1+0x338], R8 ;  /* 0x0003380801007387 */ /* 0x0003e20000100800 */
[-C--:B0-----:R-:W-:Y:S02]  /*d850*/  LEA.HI.X.SX32 R7, R10, R0.reuse, 0x1, P0 ;  /* 0x000000000a077211 */ /* 0x081fe400000f0eff */
[----:B-1----:R-:W-:-:S03]  /*d860*/  LEA.HI.X.SX32 R8, R12, R0, 0x1, P2 ;  /* 0x000000000c087211 */ /* 0x002fc600010f0eff */
[----:B------:R-:W-:Y:S01]  /*d870*/  STL [R1+0x324], R7 ;  /* 0x0003240701007387 */ /* 0x000fe20000100800 */
[----:B------:R-:W-:-:S03]  /*d880*/  LEA R10, P1, R14, R2, 0x1 ;  /* 0x000000020e0a7211 */ /* 0x000fc600078208ff */
[----:B------:R0:W-:Y:S01]  /*d890*/  STL [R1+0x32c], R9 ;  /* 0x00032c0901007387 */ /* 0x0001e20000100800 */
[----:B------:R-:W-:-:S03]  /*d8a0*/  IMAD R16, R29, 0x2, R15 ;  /* 0x000000021d107824 */ /* 0x000fc600078e020f */
[----:B------:R1:W-:Y:S01]  /*d8b0*/  STL [R1+0x334], R8 ;  /* 0x0003340801007387 */ /* 0x0003e20000100800 */
[-C--:B0-----:R-:W-:Y:S02]  /*d8c0*/  LEA R9, P0, R13, R2.reuse, 0x1 ;  /* 0x000000020d097211 */ /* 0x081fe400078008ff */
[----:B-1----:R-:W-:-:S03]  /*d8d0*/  LEA R8, P2, R15, R2, 0x1 ;  /* 0x000000020f087211 */ /* 0x002fc600078408ff */
[----:B------:R-:W-:Y:S01]  /*d8e0*/  STL [R1+0x340], R9 ;  /* 0x0003400901007387 */ /* 0x000fe20000100800 */
[----:B------:R-:W-:-:S03]  /*d8f0*/  LEA.HI.X.SX32 R11, R14, R0, 0x1, P1 ;  /* 0x000000000e0b7211 */ /* 0x000fc600008f0eff */
[----:B------:R0:W-:Y:S01]  /*d900*/  STL [R1+0x348], R10 ;  /* 0x0003480a01007387 */ /* 0x0001e20000100800 */
[----:B------:R-:W-:-:S03]  /*d910*/  IMAD R17, R29, 0x2, R16 ;  /* 0x000000021d117824 */ /* 0x000fc600078e0210 */
[----:B------:R1:W-:Y:S01]  /*d920*/  STL [R1+0x350], R8 ;  /* 0x0003500801007387 */ /* 0x0003e20000100800 */
[-C--:B0-----:R-:W-:Y:S02]  /*d930*/  LEA.HI.X.SX32 R10, R13, R0.reuse, 0x1, P0 ;  /* 0x000000000d0a7211 */ /* 0x081fe400000f0eff */
[----:B-1----:R-:W-:-:S03]  /*d940*/  LEA.HI.X.SX32 R8, R15, R0, 0x1, P2 ;  /* 0x000000000f087211 */ /* 0x002fc600010f0eff */
[----:B------:R-:W-:Y:S01]  /*d950*/  STL [R1+0x33c], R10 ;  /* 0x00033c0a01007387 */ /* 0x000fe20000100800 */
[----:B------:R-:W-:-:S03]  /*d960*/  IMAD R18, R29, 0x2, R17 ;  /* 0x000000021d127824 */ /* 0x000fc600078e0211 */
[----:B------:R0:W-:Y:S01]  /*d970*/  STL [R1+0x344], R11 ;  /* 0x0003440b01007387 */ /* 0x0001e20000100800 */
[----:B------:R-:W-:-:S03]  /*d980*/  IMAD R19, R29, 0x2, R18 ;  /* 0x000000021d137824 */ /* 0x000fc600078e0212 */
[----:B------:R1:W-:Y:S01]  /*d990*/  STL [R1+0x34c], R8 ;  /* 0x00034c0801007387 */ /* 0x0003e20000100800 */
[-C--:B------:R-:W-:Y:S02]  /*d9a0*/  LEA R12, P2, R18, R2.reuse, 0x1 ;  /* 0x00000002120c7211 */ /* 0x080fe400078408ff */
[-C--:B0-----:R-:W-:Y:S02]  /*d9b0*/  LEA R11, P0, R16, R2.reuse, 0x1 ;  /* 0x00000002100b7211 */ /* 0x081fe400078008ff */
[----:B-1----:R-:W-:-:S03]  /*d9c0*/  LEA R8, P1, R17, R2, 0x1 ;  /* 0x0000000211087211 */ /* 0x002fc600078208ff */
[----:B------:R-:W-:Y:S01]  /*d9d0*/  STL [R1+0x358], R11 ;  /* 0x0003580b01007387 */ /* 0x000fe20000100800 */
[----:B------:R-:W-:-:S03]  /*d9e0*/  IMAD R4, R29, 0x2, R19 ;  /* 0x000000021d047824 */ /* 0x000fc600078e0213 */
[----:B------:R0:W-:Y:S01]  /*d9f0*/  STL [R1+0x360], R8 ;  /* 0x0003600801007387 */ /* 0x0001e20000100800 */
[-C--:B------:R-:W-:Y:S01]  /*da00*/  LEA.HI.X.SX32 R13, R17, R0.reuse, 0x1, P1 ;  /* 0x00000000110d7211 */ /* 0x080fe200008f0eff */
[----:B------:R-:W-:Y:S02]  /*da10*/  IMAD R3, R29, 0x2, R4 ;  /* 0x000000021d037824 */ /* 0x000fe400078e0204 */
[----:B------:R1:W-:Y:S01]  /*da20*/  STL [R1+0x368], R12 ;  /* 0x0003680c01007387 */ /* 0x0003e20000100800 */
[-C--:B0-----:R-:W-:Y:S02]  /*da30*/  LEA.HI.X.SX32 R8, R16, R0.reuse, 0x1, P0 ;  /* 0x0000000010087211 */ /* 0x081fe400000f0eff */
[----:B-1----:R-:W-:-:S03]  /*da40*/  LEA.HI.X.SX32 R12, R18, R0, 0x1, P2 ;  /* 0x00000000120c7211 */ /* 0x002fc600010f0eff */
[----:B------:R-:W-:Y:S01]  /*da50*/  STL [R1+0x354], R8 ;  /* 0x0003540801007387 */ /* 0x000fe20000100800 */
[----:B------:R-:W-:-:S03]  /*da60*/  LEA R14, P1, R4, R2, 0x1 ;  /* 0x00000002040e7211 */ /* 0x000fc600078208ff */
[----:B------:R0:W-:Y:S04]  /*da70*/  STL [R1+0x35c], R13 ;  /* 0x00035c0d01007387 */ /* 0x0001e80000100800 */
[----:B------:R1:W-:Y:S01]  /*da80*/  STL [R1+0x364], R12 ;  /* 0x0003640c01007387 */ /* 0x0003e20000100800 */
[-C--:B0-----:R-:W-:Y:S02]  /*da90*/  LEA R13, P0, R19, R2.reuse, 0x1 ;  /* 0x00000002130d7211 */ /* 0x081fe400078008ff */
[----:B-1----:R-:W-:-:S03]  /*daa0*/  LEA R12, P2, R3, R2, 0x1 ;  /* 0x00000002030c7211 */ /* 0x002fc600078408ff */
[----:B------:R-:W-:Y:S01]  /*dab0*/  STL [R1+0x370], R13 ;  /* 0x0003700d01007387 */ /* 0x000fe20000100800 */
[----:B------:R-:W-:-:S03]  /*dac0*/  IMAD R6, R29, 0x2, R3 ;  /* 0x000000021d067824 */ /* 0x000fc600078e0203 */
[----:B------:R0:W-:Y:S01]  /*dad0*/  STL [R1+0x378], R14 ;  /* 0x0003780e01007387 */ /* 0x0001e20000100800 */
[----:B------:R-:W-:-:S03]  /*dae0*/  IMAD R20, R29, 0x2, R6 ;  /* 0x000000021d147824 */ /* 0x000fc600078e0206 */
[----:B------:R1:W-:Y:S01]  /*daf0*/  STL [R1+0x380], R12 ;  /* 0x0003800c01007387 */ /* 0x0003e20000100800 */
[-C--:B0-----:R-:W-:Y:S02]  /*db00*/  LEA.HI.X.SX32 R14, R19, R0.reuse, 0x1, P0 ;  /* 0x00000000130e7211 */ /* 0x081fe400000f0eff */
[-C--:B-1----:R-:W-:Y:S02]  /*db10*/  LEA.HI.X.SX32 R12, R4, R0.reuse, 0x1, P1 ;  /* 0x00000000040c7211 */ /* 0x082fe400008f0eff */
[----:B------:R-:W-:Y:S01]  /*db20*/  LEA.HI.X.SX32 R4, R3, R0, 0x1, P2 ;  /* 0x0000000003047211 */ /* 0x000fe200010f0eff */
[----:B------:R0:W-:Y:S01]  /*db30*/  STL [R1+0x36c], R14 ;  /* 0x00036c0e01007387 */ /* 0x0001e20000100800 */
[----:B------:R-:W-:-:S03]  /*db40*/  IMAD R5, R29, 0x2, R20 ;  /* 0x000000021d057824 */ /* 0x000fc600078e0214 */
[----:B------:R1:W-:Y:S04]  /*db50*/  STL [R1+0x37c], R4 ;  /* 0x00037c0401007387 */ /* 0x0003e80000100800 */
[----:B------:R2:W-:Y:S01]  /*db60*/  STL [R1+0x374], R12 ;  /* 0x0003740c01007387 */ /* 0x0005e20000100800 */
[-C--:B0-----:R-:W-:Y:S01]  /*db70*/  LEA R14, P1, R20, R2.reuse, 0x1 ;  /* 0x00000002140e7211 */ /* 0x081fe200078208ff */
[----:B------:R-:W-:Y:S01]  /*db80*/  IMAD R21, R29, 0x2, R5 ;  /* 0x000000021d157824 */ /* 0x000fe200078e0205 */
[-C--:B-1----:R-:W-:Y:S02]  /*db90*/  LEA R4, P2, R5, R2.reuse, 0x1 ;  /* 0x0000000205047211 */ /* 0x082fe400078408ff */
[----:B--2---:R-:W-:Y:S01]  /*dba0*/  LEA R12, P0, R6, R2, 0x1 ;  /* 0x00000002060c7211 */ /* 0x004fe200078008ff */
[----:B------:R-:W-:-:S04]  /*dbb0*/  IMAD R7, R29, 0x2, R21 ;  /* 0x000000021d077824 */ /* 0x000fc800078e0215 */
[----:B------:R-:W-:Y:S04]  /*dbc0*/  STL [R1+0x388], R12 ;  /* 0x0003880c01007387 */ /* 0x000fe80000100800 */
[----:B------:R0:W-:Y:S04]  /*dbd0*/  STL [R1+0x390], R14 ;  /* 0x0003900e01007387 */ /* 0x0001e80000100800 */
[----:B------:R1:W-:Y:S01]  /*dbe0*/  STL [R1+0x398], R4 ;  /* 0x0003980401007387 */ /* 0x0003e20000100800 */
[----:B------:R-:W-:Y:S01]  /*dbf0*/  IMAD R9, R29, 0x2, R7 ;  /* 0x000000021d097824 */ /* 0x000fe200078e0207 */
[----:B0-----:R-:W-:-:S02]  /*dc00*/  LEA.HI.X.SX32 R14, R6, R0, 0x1, P0 ;  /* 0x00000000060e7211 */ /* 0x001fc400000f0eff */
[-C--:B------:R-:W-:Y:S02]  /*dc10*/  LEA.HI.X.SX32 R6, R20, R0.reuse, 0x1, P1 ;  /* 0x0000000014067211 */ /* 0x080fe400008f0eff */
[----:B-1----:R-:W-:Y:S01]  /*dc20*/  LEA.HI.X.SX32 R4, R5, R0, 0x1, P2 ;  /* 0x0000000005047211 */ /* 0x002fe200010f0eff */
[----:B------:R0:W-:Y:S04]  /*dc30*/  STL [R1+0x384], R14 ;  /* 0x0003840e01007387 */ /* 0x0001e80000100800 */
[----:B------:R1:W-:Y:S01]  /*dc40*/  STL [R1+0x38c], R6 ;  /* 0x00038c0601007387 */ /* 0x0003e20000100800 */
[----:B------:R-:W-:-:S03]  /*dc50*/  IMAD R10, R29, 0x2, R9 ;  /* 0x000000021d0a7824 */ /* 0x000fc600078e0209 */
[----:B------:R2:W-:Y:S01]  /*dc60*/  STL [R1+0x394], R4 ;  /* 0x0003940401007387 */ /* 0x0005e20000100800 */
[-C--:B0-----:R-:W-:Y:S02]  /*dc70*/  LEA R14, P0, R21, R2.reuse, 0x1 ;  /* 0x00000002150e7211 */ /* 0x081fe400078008ff */
[-C--:B-1----:R-:W-:Y:S02]  /*dc80*/  LEA R6, P2, R9, R2.reuse, 0x1 ;  /* 0x0000000209067211 */ /* 0x082fe400078408ff */
[----:B--2---:R-:W-:Y:S01]  /*dc90*/  LEA R4, P1, R7, R2, 0x1 ;  /* 0x0000000207047211 */ /* 0x004fe200078208ff */
[----:B------:R-:W-:Y:S01]  /*dca0*/  STL [R1+0x3a0], R14 ;  /* 0x0003a00e01007387 */ /* 0x000fe20000100800 */
[----:B------:R-:W-:-:S03]  /*dcb0*/  IMAD R11, R29, 0x2, R10 ;  /* 0x000000021d0b7824 */ /* 0x000fc600078e020a */
[----:B------:R0:W-:Y:S01]  /*dcc0*/  STL [R1+0x3a8], R4 ;  /* 0x0003a80401007387 */ /* 0x0001e20000100800 */
[----:B------:R-:W-:-:S03]  /*dcd0*/  LEA.HI.X.SX32 R7, R7, R0, 0x1, P1 ;  /* 0x0000000007077211 */ /* 0x000fc600008f0eff */
[----:B------:R1:W-:Y:S01]  /*dce0*/  STL [R1+0x3b0], R6 ;  /* 0x0003b00601007387 */ /* 0x0003e20000100800 */
[----:B------:R-:W-:Y:S01]  /*dcf0*/  IMAD R8, R29, 0x2, R11 ;  /* 0x000000021d087824 */ /* 0x000fe200078e020b */
[-C--:B0-----:R-:W-:Y:S02]  /*dd00*/  LEA.HI.X.SX32 R4, R21, R0.reuse, 0x1, P0 ;  /* 0x0000000015047211 */ /* 0x081fe400000f0eff */
[----:B-1----:R-:W-:-:S03]  /*dd10*/  LEA.HI.X.SX32 R6, R9, R0, 0x1, P2 ;  /* 0x0000000009067211 */ /* 0x002fc600010f0eff */
[----:B------:R-:W-:Y:S01]  /*dd20*/  STL [R1+0x39c], R4 ;  /* 0x00039c0401007387 */ /* 0x000fe20000100800 */
[----:B------:R-:W-:-:S03]  /*dd30*/  LEA R9, P0, R10, R2, 0x1 ;  /* 0x000000020a097211 */ /* 0x000fc600078008ff */
[----:B------:R0:W-:Y:S01]  /*dd40*/  STL [R1+0x3a4], R7 ;  /* 0x0003a40701007387 */ /* 0x0001e20000100800 */
[----:B------:R-:W-:-:S03]  /*dd50*/  IMAD R13, R29, 0x2, R8 ;  /* 0x000000021d0d7824 */ /* 0x000fc600078e0208 */
[----:B------:R1:W-:Y:S01]  /*dd60*/  STL [R1+0x3ac], R6 ;  /* 0x0003ac0601007387 */ /* 0x0003e20000100800 */
[----:B------:R-:W-:Y:S01]  /*dd70*/  IMAD R3, R29, 0x2, R13 ;  /* 0x000000021d037824 */ /* 0x000fe200078e020d */
[CC--:B0-----:R-:W-:Y:S02]  /*dd80*/  LEA R7, P2, R8.reuse, R2.reuse, 0x1 ;  /* 0x0000000208077211 */ /* 0x0c1fe400078408ff */
[----:B-1----:R-:W-:Y:S01]  /*dd90*/  LEA R6, P1, R11, R2, 0x1 ;  /* 0x000000020b067211 */ /* 0x002fe200078208ff */
[----:B------:R-:W-:Y:S01]  /*dda0*/  STL [R1+0x3b8], R9 ;  /* 0x0003b80901007387 */ /* 0x000fe20000100800 */
[----:B------:R-:W-:-:S03]  /*ddb0*/  LEA.HI.X.SX32 R8, R8, R0, 0x1, P2 ;  /* 0x0000000008087211 */ /* 0x000fc600010f0eff */
[----:B------:R0:W-:Y:S04]  /*ddc0*/  STL [R1+0x3c0], R6 ;  /* 0x0003c00601007387 */ /* 0x0001e80000100800 */
[----:B------:R1:W-:Y:S01]  /*ddd0*/  STL [R1+0x3c8], R7 ;  /* 0x0003c80701007387 */ /* 0x0003e20000100800 */
[----:B------:R-:W-:Y:S01]  /*dde0*/  IMAD R12, R29, 0x2, R3 ;  /* 0x000000021d0c7824 */ /* 0x000fe200078e0203 */
[-C--:B0-----:R-:W-:Y:S02]  /*ddf0*/  LEA.HI.X.SX32 R6, R10, R0.reuse, 0x1, P0 ;  /* 0x000000000a067211 */ /* 0x081fe400000f0eff */
[----:B-1----:R-:W-:-:S03]  /*de00*/  LEA.HI.X.SX32 R7, R11, R0, 0x1, P1 ;  /* 0x000000000b077211 */ /* 0x002fc600008f0eff */
[----:B------:R-:W-:Y:S01]  /*de10*/  STL [R1+0x3b4], R6 ;  /* 0x0003b40601007387 */ /* 0x000fe20000100800 */
[----:B------:R-:W-:-:S03]  /*de20*/  LEA R10, P2, R12, R2, 0x1 ;  /* 0x000000020c0a7211 */ /* 0x000fc600078408ff */
[----:B------:R0:W-:Y:S04]  /*de30*/  STL [R1+0x3bc], R7 ;  /* 0x0003bc0701007387 */ /* 0x0001e80000100800 */
[----:B------:R1:W-:Y:S01]  /*de40*/  STL [R1+0x3c4], R8 ;  /* 0x0003c40801007387 */ /* 0x0003e20000100800 */
[----:B------:R-:W-:Y:S01]  /*de50*/  IMAD R5, R29, 0x2, R12 ;  /* 0x000000021d057824 */ /* 0x000fe200078e020c */
[-C--:B0-----:R-:W-:Y:S02]  /*de60*/  LEA R7, P0, R13, R2.reuse, 0x1 ;  /* 0x000000020d077211 */ /* 0x081fe400078008ff */
[----:B-1----:R-:W-:-:S03]  /*de70*/  LEA R8, P1, R3, R2, 0x1 ;  /* 0x0000000203087211 */ /* 0x002fc600078208ff */
[----:B------:R-:W-:Y:S01]  /*de80*/  STL [R1+0x3d0], R7 ;  /* 0x0003d00701007387 */ /* 0x000fe20000100800 */
[----:B------:R-:W-:-:S03]  /*de90*/  IMAD R14, R29, 0x2, R5 ;  /* 0x000000021d0e7824 */ /* 0x000fc600078e0205 */
[----:B------:R0:W-:Y:S04]  /*dea0*/  STL [R1+0x3d8], R8 ;  /* 0x0003d80801007387 */ /* 0x0001e80000100800 */
[----:B------:R1:W-:Y:S01]  /*deb0*/  STL [R1+0x3e0], R10 ;  /* 0x0003e00a01007387 */ /* 0x0003e20000100800 */
[-C--:B0-----:R-:W-:Y:S02]  /*dec0*/  LEA.HI.X.SX32 R8, R13, R0.reuse, 0x1, P0 ;  /* 0x000000000d087211 */ /* 0x081fe400000f0eff */
[-C--:B-1----:R-:W-:Y:S02]  /*ded0*/  LEA.HI.X.SX32 R10, R3, R0.reuse, 0x1, P1 ;  /* 0x00000000030a7211 */ /* 0x082fe400008f0eff */
[----:B------:R-:W-:Y:S01]  /*dee0*/  LEA.HI.X.SX32 R3, R12, R0, 0x1, P2 ;  /* 0x000000000c037211 */ /* 0x000fe200010f0eff */
        /* <DEDUP_REMOVED lines=15> */
[----:B------:R-:W-:-:S03]  /*dfe0*/  LEA.HI.X.SX32 R5, R14, R0, 0x1, P1 ;  /* 0x000000000e057211 */ /* 0x000fc600008f0eff */
[----:B------:R-:W-:Y:S01]  /*dff0*/  STL [R1+0x3e4], R3 ;  /* 0x0003e40301007387 */ /* 0x000fe20000100800 */
[-C--:B-1----:R-:W-:Y:S01]  /*e000*/  LEA R11, P0, R9, R2.reuse, 0x1 ;  /* 0x00000002090b7211 */ /* 0x082fe200078008ff */
[C---:B------:R-:W-:Y:S02]  /*e010*/  IMAD R8, R29.reuse, 0x2, R7 ;  /* 0x000000021d087824 */ /* 0x040fe400078e0207 */
[----:B------:R0:W-:Y:S04]  /*e020*/  STL [R1+0x3ec], R5 ;  /* 0x0003ec0501007387 */ /* 0x0001e80000100800 */
[----:B------:R1:W-:Y:S01]  /*e030*/  STL [R1+0x3f4], R4 ;  /* 0x0003f40401007387 */ /* 0x0003e20000100800 */
[----:B------:R-:W-:Y:S01]  /*e040*/  IMAD R10, R29, 0x2, R8 ;  /* 0x000000021d0a7824 */ /* 0x000fe200078e0208 */
[----:B0-----:R-:W-:-:S02]  /*e050*/  LEA R5, P2, R7, R2, 0x1 ;  /* 0x0000000207057211 */ /* 0x001fc400078408ff */
[----:B-1----:R-:W-:Y:S01]  /*e060*/  LEA R4, P1, R6, R2, 0x1 ;  /* 0x0000000206047211 */ /* 0x002fe200078208ff */
[----:B------:R-:W-:Y:S01]  /*e070*/  STL [R1+0x400], R11 ;  /* 0x0004000b01007387 */ /* 0x000fe20000100800 */
[----:B------:R-:W-:-:S03]  /*e080*/  IMAD R3, R29, 0x2, R10 ;  /* 0x000000021d037824 */ /* 0x000fc600078e020a */
[----:B------:R0:W-:Y:S04]  /*e090*/  STL [R1+0x408], R4 ;  /* 0x0004080401007387 */ /* 0x0001e80000100800 */
[----:B------:R1:W-:Y:S01]  /*e0a0*/  STL [R1+0x410], R5 ;  /* 0x0004100501007387 */ /* 0x0003e20000100800 */
[-C--:B0-----:R-:W-:Y:S02]  /*e0b0*/  LEA.HI.X.SX32 R4, R9, R0.reuse, 0x1, P0 ;  /* 0x0000000009047211 */ /* 0x081fe400000f0eff */
[-C--:B-1----:R-:W-:Y:S02]  /*e0c0*/  LEA.HI.X.SX32 R5, R6, R0.reuse, 0x1, P1 ;  /* 0x0000000006057211 */ /* 0x082fe400008f0eff */
[----:B------:R-:W-:Y:S01]  /*e0d0*/  LEA.HI.X.SX32 R6, R7, R0, 0x1, P2 ;  /* 0x0000000007067211 */ /* 0x000fe200010f0eff */
[----:B------:R0:W-:Y:S01]  /*e0e0*/  STL [R1+0x3fc], R4 ;  /* 0x0003fc0401007387 */ /* 0x0001e20000100800 */
[----:B------:R-:W-:Y:S01]  /*e0f0*/  IMAD R11, R29, 0x2, R3 ;  /* 0x000000021d0b7824 */ /* 0x000fe200078e0203 */
[----:B------:R-:W-:-:S02]  /*e100*/  LEA R7, P1, R10, R2, 0x1 ;  /* 0x000000020a077211 */ /* 0x000fc400078208ff */
[----:B------:R1:W-:Y:S04]  /*e110*/  STL [R1+0x404], R5 ;  /* 0x0004040501007387 */ /* 0x0003e80000100800 */
[----:B------:R2:W-:Y:S01]  /*e120*/  STL [R1+0x40c], R6 ;  /* 0x00040c0601007387 */ /* 0x0005e20000100800 */
[----:B0-----:R-:W-:Y:S01]  /*e130*/  IMAD R4, R29, 0x2, R11 ;  /* 0x000000021d047824 */ /* 0x001fe200078e020b */
[-C--:B-1----:R-:W-:Y:S02]  /*e140*/  LEA R5, P0, R8, R2.reuse, 0x1 ;  /* 0x0000000208057211 */ /* 0x082fe400078008ff */
[----:B--2---:R-:W-:-:S03]  /*e150*/  LEA R6, P2, R3, R2, 0x1 ;  /* 0x0000000203067211 */ /* 0x004fc600078408ff */
[----:B------:R0:W-:Y:S01]  /*e160*/  STL [R1+0x418], R5 ;  /* 0x0004180501007387 */ /* 0x0001e20000100800 */
[----:B------:R-:W-:-:S03]  /*e170*/  LEA.HI.X.SX32 R8, R8, R0, 0x1, P0 ;  /* 0x0000000008087211 */ /* 0x000fc600000f0eff */
[----:B------:R1:W-:Y:S04]  /*e180*/  STL [R1+0x420], R7 ;  /* 0x0004200701007387 */ /* 0x0003e80000100800 */
[----:B------:R2:W-:Y:S01]  /*e190*/  STL [R1+0x428], R6 ;  /* 0x0004280601007387 */ /* 0x0005e20000100800 */
[----:B0-----:R-:W-:Y:S01]  /*e1a0*/  IMAD R5, R29, 0x2, R4 ;  /* 0x000000021d057824 */ /* 0x001fe200078e0204 */
[-C--:B-1----:R-:W-:Y:S02]  /*e1b0*/  LEA.HI.X.SX32 R7, R10, R0.reuse, 0x1, P1 ;  /* 0x000000000a077211 */ /* 0x082fe400008f0eff */
[----:B------:R0:W-:Y:S01]  /*e1c0*/  STL [R1+0x414], R8 ;  /* 0x0004140801007387 */ /* 0x0001e20000100800 */
[----:B--2---:R-:W-:Y:S01]  /*e1d0*/  LEA.HI.X.SX32 R6, R3, R0, 0x1, P2 ;  /* 0x0000000003067211 */ /* 0x004fe200010f0eff */
[----:B------:R-:W-:-:S02]  /*e1e0*/  IMAD R3, R29, 0x2, R5 ;  /* 0x000000021d037824 */ /* 0x000fc400078e0205 */
[----:B------:R1:W-:Y:S04]  /*e1f0*/  STL [R1+0x41c], R7 ;  /* 0x00041c0701007387 */ /* 0x0003e80000100800 */
[----:B------:R2:W-:Y:S01]  /*e200*/  STL [R1+0x424], R6 ;  /* 0x0004240601007387 */ /* 0x0005e20000100800 */
[-C--:B0-----:R-:W-:Y:S02]  /*e210*/  LEA R8, P0, R11, R2.reuse, 0x1 ;  /* 0x000000020b087211 */ /* 0x081fe400078008ff */
[-C--:B-1----:R-:W-:Y:S02]  /*e220*/  LEA R7, P2, R5, R2.reuse, 0x1 ;  /* 0x0000000205077211 */ /* 0x082fe400078408ff */
[CC--:B--2---:R-:W-:Y:S02]  /*e230*/  LEA R6, P1, R4.reuse, R2.reuse, 0x1 ;  /* 0x0000000204067211 */ /* 0x0c4fe400078208ff */
[----:B------:R-:W-:Y:S01]  /*e240*/  LEA R2, P3, R3, R2, 0x1 ;  /* 0x0000000203027211 */ /* 0x000fe200078608ff */
[----:B------:R-:W-:Y:S01]  /*e250*/  STL [R1+0x42c], R8 ;  /* 0x00042c0801007387 */ /* 0x000fe20000100800 */
[----:B------:R-:W-:-:S03]  /*e260*/  LEA.HI.X.SX32 R4, R4, R0, 0x1, P1 ;  /* 0x0000000004047211 */ /* 0x000fc600008f0eff */
[----:B------:R0:W-:Y:S04]  /*e270*/  STL [R1+0x430], R6 ;  /* 0x0004300601007387 */ /* 0x0001e80000100800 */
[----:B------:R-:W-:Y:S04]  /*e280*/  STL [R1+0x434], R7 ;  /* 0x0004340701007387 */ /* 0x000fe80000100800 */
[----:B------:R1:W-:Y:S01]  /*e290*/  STL [R1+0x2a4], R2 ;  /* 0x0002a40201007387 */ /* 0x0003e20000100800 */
[----:B0-----:R-:W-:-:S05]  /*e2a0*/  LEA.HI.X.SX32 R6, R11, R0, 0x1, P0 ;  /* 0x000000000b067211 */ /* 0x001fca00000f0eff */
[----:B------:R-:W-:Y:S01]  /*e2b0*/  STL [R1+0x294], R6 ;  /* 0x0002940601007387 */ /* 0x000fe20000100800 */
[-C--:B-1----:R-:W-:Y:S02]  /*e2c0*/  LEA.HI.X.SX32 R2, R5, R0.reuse, 0x1, P2 ;  /* 0x0000000005027211 */ /* 0x082fe400010f0eff */
[----:B------:R-:W-:Y:S01]  /*e2d0*/  LEA.HI.X.SX32 R0, R3, R0, 0x1, P3 ;  /* 0x0000000003007211 */ /* 0x000fe200018f0eff */
[----:B------:R-:W-:Y:S04]  /*e2e0*/  STL [R1+0x29c], R4 ;  /* 0x00029c0401007387 */ /* 0x000fe80000100800 */
[----:B------:R0:W-:Y:S04]  /*e2f0*/  STL [R1+0x2a0], R2 ;  /* 0x0002a00201007387 */ /* 0x0001e80000100800 */
[----:B------:R1:W-:Y:S04]  /*e300*/  STL [R1+0x298], R0 ;  /* 0x0002980001007387 */ /* 0x0003e80000100800 */
[----:B------:R-:W-:Y:S04]  /*e310*/  STL [R1+0x180], RZ ;  /* 0x000180ff01007387 */ /* 0x000fe80000100800 */
        /* <DEDUP_REMOVED lines=16> */
[----:B------:R-:W-:Y:S01]  /*e420*/  STL [R1+0x154], RZ ;  /* 0x000154ff01007387 */ /* 0x000fe20000100800 */
[----:B0-----:R-:W-:-:S03]  /*e430*/  LOP3.LUT R2, R28, 0x2, RZ, 0xfc, !PT ;  /* 0x000000021c027812 */ /* 0x001fc600078efcff */
[----:B------:R-:W-:Y:S01]  /*e440*/  STL [R1+0x158], RZ ;  /* 0x000158ff01007387 */ /* 0x000fe20000100800 */
[----:B-1----:R-:W-:-:S03]  /*e450*/  LOP3.LUT R0, R28, 0x4, RZ, 0xfc, !PT ;  /* 0x000000041c007812 */ /* 0x002fc600078efcff */
[----:B------:R-:W-:Y:S01]  /*e460*/  STL [R1+0x15c], RZ ;  /* 0x00015cff01007387 */ /* 0x000fe20000100800 */
[----:B------:R-:W-:-:S03]  /*e470*/  LOP3.LUT R3, R28, 0x6, RZ, 0xfc, !PT ;  /* 0x000000061c037812 */ /* 0x000fc600078efcff */
[----:B------:R-:W-:Y:S01]  /*e480*/  STL [R1+0x140], RZ ;  /* 0x000140ff01007387 */ /* 0x000fe20000100800 */
[C---:B------:R-:W-:Y:S02]  /*e490*/  LOP3.LUT R2, R28.reuse, 0x8, RZ, 0xfc, !PT ;  /* 0x000000081c027812 */ /* 0x040fe400078efcff */
[C---:B------:R-:W-:Y:S01]  /*e4a0*/  LOP3.LUT R0, R28.reuse, 0xa, RZ, 0xfc, !PT ;  /* 0x0000000a1c007812 */ /* 0x040fe200078efcff */
[----:B------:R-:W-:Y:S01]  /*e4b0*/  STL [R1+0x144], RZ ;  /* 0x000144ff01007387 */ /* 0x000fe20000100800 */
[C---:B------:R-:W-:Y:S02]  /*e4c0*/  LOP3.LUT R3, R28.reuse, 0xc, RZ, 0xfc, !PT ;  /* 0x0000000c1c037812 */ /* 0x040fe400078efcff */
[C---:B------:R-:W-:Y:S01]  /*e4d0*/  LOP3.LUT R2, R28.reuse, 0xe, RZ, 0xfc, !PT ;  /* 0x0000000e1c027812 */ /* 0x040fe200078efcff */
[----:B------:R-:W-:Y:S01]  /*e4e0*/  STL [R1+0x148], RZ ;  /* 0x000148ff01007387 */ /* 0x000fe20000100800 */
[C---:B------:R-:W-:Y:S02]  /*e4f0*/  LOP3.LUT R0, R28.reuse, 0x10, RZ, 0xfc, !PT ;  /* 0x000000101c007812 */ /* 0x040fe400078efcff */
[C---:B------:R-:W-:Y:S01]  /*e500*/  LOP3.LUT R3, R28.reuse, 0x12, RZ, 0xfc, !PT ;  /* 0x000000121c037812 */ /* 0x040fe200078efcff */
[----:B------:R-:W-:Y:S01]  /*e510*/  STL [R1+0x14c], RZ ;  /* 0x00014cff01007387 */ /* 0x000fe20000100800 */
[----:B------:R-:W-:-:S02]  /*e520*/  LOP3.LUT R2, R28, 0x14, RZ, 0xfc, !PT ;  /* 0x000000141c027812 */ /* 0x000fc400078efcff */
        /* <DEDUP_REMOVED lines=21> */
[C---:B------:R-:W-:Y:S02]  /*e680*/  LOP3.LUT R2, R28.reuse, 0x32, RZ, 0xfc, !PT ;  /* 0x000000321c027812 */ /* 0x040fe400078efcff */
[C---:B------:R-:W-:Y:S01]  /*e690*/  LOP3.LUT R0, R28.reuse, 0x34, RZ, 0xfc, !PT ;  /* 0x000000341c007812 */ /* 0x040fe200078efcff */
[----:B------:R-:W-:Y:S01]  /*e6a0*/  STL [R1+0xbc], RZ ;  /* 0x0000bcff01007387 */ /* 0x000fe20000100800 */
[C---:B------:R-:W-:Y:S02]  /*e6b0*/  LOP3.LUT R3, R28.reuse, 0x36, RZ, 0xfc, !PT ;  /* 0x000000361c037812 */ /* 0x040fe400078efcff */
[----:B------:R-:W-:-:S02]  /*e6c0*/  LOP3.LUT R2, R28, 0x38, RZ, 0xfc, !PT ;  /* 0x000000381c027812 */ /* 0x000fc400078efcff */
[C---:B------:R-:W-:Y:S01]  /*e6d0*/  LOP3.LUT R0, R28.reuse, 0x3a, RZ, 0xfc, !PT ;  /* 0x0000003a1c007812 */ /* 0x040fe200078efcff */
[----:B------:R-:W-:Y:S01]  /*e6e0*/  STL [R1+0xf0], RZ ;  /* 0x0000f0ff01007387 */ /* 0x000fe20000100800 */
[C---:B------:R-:W-:Y:S02]  /*e6f0*/  LOP3.LUT R3, R28.reuse, 0x3c, RZ, 0xfc, !PT ;  /* 0x0000003c1c037812 */ /* 0x040fe400078efcff */
[C---:B------:R-:W-:Y:S02]  /*e700*/  LOP3.LUT R2, R28.reuse, 0x3e, RZ, 0xfc, !PT ;  /* 0x0000003e1c027812 */ /* 0x040fe400078efcff */
[C---:B------:R-:W-:Y:S01]  /*e710*/  LOP3.LUT R0, R28.reuse, 0x40, RZ, 0xfc, !PT ;  /* 0x000000401c007812 */ /* 0x040fe200078efcff */
[----:B------:R-:W-:Y:S01]  /*e720*/  STL [R1+0xf4], RZ ;  /* 0x0000f4ff01007387 */ /* 0x000fe20000100800 */
[C---:B------:R-:W-:Y:S01]  /*e730*/  LOP3.LUT R3, R28.reuse, 0x42, RZ, 0xfc, !PT ;  /* 0x000000421c037812 */ /* 0x040fe200078efcff */
[----:B------:R-:W-:Y:S01]  /*e740*/  IMAD.MOV.U32 R29, RZ, RZ, c[0x0][0x180] ;  /* 0x00006000ff1d7624 */ /* 0x000fe200078e00ff */
        /* <DEDUP_REMOVED lines=25> */
[C---:B------:R-:W-:Y:S02]  /*e8e0*/  LOP3.LUT R0, R28.reuse, 0x6a, RZ, 0xfc, !PT ;  /* 0x0000006a1c007812 */ /* 0x040fe400078efcff */
[----:B------:R-:W-:Y:S01]  /*e8f0*/  IADD3 R29, R29, 0x7f, RZ ;  /* 0x0000007f1d1d7810 */ /* 0x000fe20007ffe0ff */
[----:B------:R-:W-:Y:S01]  /*e900*/  STL [R1+0xd0], RZ ;  /* 0x0000d0ff01007387 */ /* 0x000fe20000100800 */
[C---:B------:R-:W-:Y:S02]  /*e910*/  LOP3.LUT R3, R28.reuse, 0x6c, RZ, 0xfc, !PT ;  /* 0x0000006c1c037812 */ /* 0x040fe400078efcff */
[C---:B------:R-:W-:Y:S02]  /*e920*/  LOP3.LUT R2, R28.reuse, 0x6e, RZ, 0xfc, !PT ;  /* 0x0000006e1c027812 */ /* 0x040fe400078efcff */
[C---:B------:R-:W-:Y:S01]  /*e930*/  LOP3.LUT R0, R28.reuse, 0x70, RZ, 0xfc, !PT ;  /* 0x000000701c007812 */ /* 0x040fe200078efcff */
[----:B------:R-:W-:Y:S01]  /*e940*/  STL [R1+0xd4], RZ ;  /* 0x0000d4ff01007387 */ /* 0x000fe20000100800 */
[----:B------:R-:W-:-:S02]  /*e950*/  LOP3.LUT R3, R28, 0x72, RZ, 0xfc, !PT ;  /* 0x000000721c037812 */ /* 0x000fc400078efcff */
[C---:B------:R-:W-:Y:S02]  /*e960*/  LOP3.LUT R2, R28.reuse, 0x74, RZ, 0xfc, !PT ;  /* 0x000000741c027812 */ /* 0x040fe400078efcff */
[C---:B------:R-:W-:Y:S01]  /*e970*/  LOP3.LUT R0, R28.reuse, 0x76, RZ, 0xfc, !PT ;  /* 0x000000761c007812 */ /* 0x040fe200078efcff */
[----:B------:R-:W-:Y:S01]  /*e980*/  STL [R1+0xd8], RZ ;  /* 0x0000d8ff01007387 */ /* 0x000fe20000100800 */
[C---:B------:R-:W-:Y:S02]  /*e990*/  LOP3.LUT R3, R28.reuse, 0x78, RZ, 0xfc, !PT ;  /* 0x000000781c037812 */ /* 0x040fe400078efcff */
[C---:B------:R-:W-:Y:S02]  /*e9a0*/  LOP3.LUT R2, R28.reuse, 0x7a, RZ, 0xfc, !PT ;  /* 0x0000007a1c027812 */ /* 0x040fe400078efcff */
[----:B------:R-:W-:Y:S01]  /*e9b0*/  LOP3.LUT R0, R28, 0x7c, RZ, 0xfc, !PT ;  /* 0x0000007c1c007812 */ /* 0x000fe200078efcff */
[----:B------:R-:W-:Y:S01]  /*e9c0*/  STL [R1+0xdc], RZ ;  /* 0x0000dcff01007387 */ /* 0x000fe20000100800 */
[----:B------:R-:W-:-:S03]  /*e9d0*/  SHF.R.S32.HI R28, RZ, 0x1f, R29 ;  /* 0x0000001fff1c7819 */ /* 0x000fc6000001141d */
[----:B------:R-:W2:Y:S01]  /*e9e0*/  LDL R27, [R1+0x1c0] ;  /* 0x0001c000011b7983 */ /* 0x000ea20000100800 */
[----:B------:R-:W-:-:S03]  /*e9f0*/  LEA.HI R28, R28, R29, RZ, 0x7 ;  /* 0x0000001d1c1c7211 */ /* 0x000fc600078f38ff */
[----:B------:R-:W-:Y:S04]  /*ea00*/  STL [R1+0xa0], RZ ;  /* 0x0000a0ff01007387 */ /* 0x000fe80000100800 */
[----:B------:R-:W-:Y:S04]  /*ea10*/  STL [R1+0xa4], RZ ;  /* 0x0000a4ff01007387 */ /* 0x000fe80000100800 */
[----:B------:R-:W3:Y:S01]  /*ea20*/  LDL R29, [R1+0x1c8] ;  /* 0x0001c800011d7983 */ /* 0x000ee20000100800 */
[----:B------:R-:W-:-:S03]  /*ea30*/  SHF.R.S32.HI R0, RZ, 0x7, R28 ;  /* 0x00000007ff007819 */ /* 0x000fc6000001141c */
[----:B------:R-:W-:Y:S04]  /*ea40*/  STL [R1+0xa8], RZ ;  /* 0x0000a8ff01007387 */ /* 0x000fe80000100800 */
[----:B------:R-:W-:Y:S04]  /*ea50*/  STL [R1+0xac], RZ ;  /* 0x0000acff01007387 */ /* 0x000fe80000100800 */
[----:B------:R-:W4:Y:S04]  /*ea60*/  LDL R28, [R1+0x1e8] ;  /* 0x0001e800011c7983 */ /* 0x000f280000100800 */
[----:B------:R-:W0:Y:S04]  /*ea70*/  S2R R24, SR_TID.X ;  /* 0x0000000000187919 */ /* 0x000e280000002100 */
[----:B------:R-:W-:Y:S04]  /*ea80*/  STL [R1+0x90], RZ ;  /* 0x000090ff01007387 */ /* 0x000fe80000100800 */
[----:B------:R-:W-:Y:S04]  /*ea90*/  STL [R1+0x94], RZ ;  /* 0x000094ff01007387 */ /* 0x000fe80000100800 */
[----:B------:R-:W-:Y:S04]  /*eaa0*/  STL [R1+0x98], RZ ;  /* 0x000098ff01007387 */ /* 0x000fe80000100800 */
[----:B------:R-:W-:Y:S01]  /*eab0*/  STL [R1+0x9c], RZ ;  /* 0x00009cff01007387 */ /* 0x000fe20000100800 */
[----:B0-----:R-:W-:-:S03]  /*eac0*/  LOP3.LUT R24, R24, 0x7f, RZ, 0xc0, !PT ;  /* 0x0000007f18187812 */ /* 0x001fc600078ec0ff */
[----:B------:R-:W-:Y:S02]  /*ead0*/  STL [R1+0x100], RZ ;  /* 0x000100ff01007387 */ /* 0x000fe40000100800 */
[----:B------:R-:W-:Y:S02]  /*eae0*/  IMAD.SHL.U32 R0, R24, 0x2, RZ ;  /* 0x0000000218007824 */ /* 0x000fe400078e00ff */
[----:B------:R-:W-:Y:S04]  /*eaf0*/  STL [R1+0x104], RZ ;  /* 0x000104ff01007387 */ /* 0x000fe80000100800 */
        /* <DEDUP_REMOVED lines=10> */
[----:B------:R-:W-:-:S03]  /*eba0*/  LOP3.LUT R2, R0, 0x70, RZ, 0x3c, !PT ;  /* 0x0000007000027812 */ /* 0x000fc600078e3cff */
[----:B------:R-:W-:Y:S04]  /*ebb0*/  STL [R1+0x128], RZ ;  /* 0x000128ff01007387 */ /* 0x000fe80000100800 */
[----:B------:R-:W-:Y:S04]  /*ebc0*/  STL [R1+0x12c], RZ ;  /* 0x00012cff01007387 */ /* 0x000fe80000100800 */
[----:B------:R-:W-:Y:S04]  /*ebd0*/  STL [R1+0x110], RZ ;  /* 0x000110ff01007387 */ /* 0x000fe80000100800 */
[----:B------:R-:W-:Y:S04]  /*ebe0*/  STL [R1+0x114], RZ ;  /* 0x000114ff01007387 */ /* 0x000fe80000100800 */
[----:B------:R-:W-:Y:S04]  /*ebf0*/  STL [R1+0x118], RZ ;  /* 0x000118ff01007387 */ /* 0x000fe80000100800 */
[----:B------:R-:W-:Y:S01]  /*ec00*/  STL [R1+0x11c], RZ ;  /* 0x00011cff01007387 */ /* 0x000fe20000100800 */
[----:B------:R-:W-:-:S02]  /*ec10*/  USHF.L.U32 UR4, UR7, 0x7, URZ ;  /* 0x0000000707047899 */ /* 0x000fc4000800063f */
[----:B------:R-:W-:Y:S02]  /*ec20*/  USHF.L.U32 UR5, UR6, 0x7, URZ ;  /* 0x0000000706057899 */ /* 0x000fe4000800063f */
[----:B------:R-:W-:Y:S02]  /*ec30*/  USHF.R.S32.HI UR7, URZ, 0x1f, UR4 ;  /* 0x0000001f3f077899 */ /* 0x000fe40008011404 */
[----:B------:R-:W-:Y:S02]  /*ec40*/  USHF.R.S32.HI UR6, URZ, 0x1f, UR5 ;  /* 0x0000001f3f067899 */ /* 0x000fe40008011405 */
[----:B------:R-:W-:Y:S02]  /*ec50*/  USHF.L.U32 UR10, UR4, 0x1, URZ ;  /* 0x00000001040a7899 */ /* 0x000fe4000800063f */
[----:B------:R-:W-:Y:S02]  /*ec60*/  USHF.L.U64.HI UR7, UR4, 0x1, UR7 ;  /* 0x0000000104077899 */ /* 0x000fe40008010207 */
[----:B------:R-:W-:-:S02]  /*ec70*/  USHF.L.U32 UR11, UR5, 0x1, URZ ;  /* 0x00000001050b7899 */ /* 0x000fc4000800063f */
[----:B------:R-:W-:Y:S02]  /*ec80*/  USHF.L.U64.HI UR6, UR5, 0x1, UR6 ;  /* 0x0000000105067899 */ /* 0x000fe40008010206 */
[----:B------:R-:W-:Y:S01]  /*ec90*/  UMOV UR4, URZ ;  /* 0x0000003f00047c82 */ /* 0x000fe20008000000 */
[C---:B--2---:R-:W-:Y:S02]  /*eca0*/  LOP3.LUT R0, R27.reuse, 0x20, RZ, 0x3c, !PT ;  /* 0x000000201b007812 */ /* 0x044fe400078e3cff */
[C---:B------:R-:W-:Y:S02]  /*ecb0*/  LOP3.LUT R3, R27.reuse, 0x40, RZ, 0x3c, !PT ;  /* 0x000000401b037812 */ /* 0x040fe400078e3cff */
[----:B------:R-:W-:Y:S02]  /*ecc0*/  LOP3.LUT R2, R27, 0x60, RZ, 0x3c, !PT ;  /* 0x000000601b027812 */ /* 0x000fe400078e3cff */
[C---:B---3--:R-:W-:Y:S02]  /*ecd0*/  LOP3.LUT R0, R29.reuse, 0x20, RZ, 0x3c, !PT ;  /* 0x000000201d007812 */ /* 0x048fe400078e3cff */
[----:B------:R-:W-:-:S02]  /*ece0*/  LOP3.LUT R3, R29, 0x40, RZ, 0x3c, !PT ;  /* 0x000000401d037812 */ /* 0x000fc400078e3cff */
[----:B------:R-:W-:Y:S01]  /*ecf0*/  LOP3.LUT R2, R29, 0x60, RZ, 0x3c, !PT ;  /* 0x000000601d027812 */ /* 0x000fe200078e3cff */
[----:B------:R4:W-:Y:S04]  /*ed00*/  STL [R1+0x874], R0 ;  /* 0x0008740001007387 */ /* 0x0009e80000100800 */
[----:B------:R0:W-:Y:S01]  /*ed10*/  STL [R1+0x870], R3 ;  /* 0x0008700301007387 */ /* 0x0001e20000100800 */
[----:B----4-:R-:W-:-:S03]  /*ed20*/  LOP3.LUT R0, R28, 0x40, RZ, 0x3c, !PT ;  /* 0x000000401c007812 */ /* 0x010fc600078e3cff */
[----:B------:R0:W-:Y:S04]  /*ed30*/  STL [R1+0x86c], R2 ;  /* 0x00086c0201007387 */ /* 0x0001e80000100800 */
[----:B------:R0:W-:Y:S02]  /*ed40*/  STL [R1+0x868], R0 ;  /* 0x0008680001007387 */ /* 0x0001e40000100800 */
.L_x_2:
[----:B0----5:R-:W2:Y:S04]  /*ed50*/  LDL R3, [R1+0x438] ;  /* 0x0004380001037983 */ /* 0x021ea80000100800 */
[----:B------:R-:W2:Y:S01]  /*ed60*/  LDL R2, [R1+0x43c] ;  /* 0x00043c0001027983 */ /* 0x000ea20000100800 */
[----:B------:R-:W-:Y:S02]  /*ed70*/  ULDC UR5, c[0x0][0x180] ;  /* 0x0000600000057ab9 */ /* 0x000fe40000000800 */
[----:B------:R-:W-:Y:S01]  /*ed80*/  UIMAD UR5, UR4, -0x80, UR5 ;  /* 0xffffff80040578a4 */ /* 0x000fe2000f8e0205 */
[----:B------:R-:W-:Y:S04]  /*ed90*/  STL [R1+0x1558], R13 ;  /* 0x0015580d01007387 */ /* 0x000fe80000100800 */
        /* <DEDUP_REMOVED lines=15> */
[----:B------:R-:W0:Y:S04]  /*ee90*/  S2R R14, SR_TID.X ;  /* 0x00000000000e7919 */ /* 0x000e280000002100 */
        /* <DEDUP_REMOVED lines=22> */
[----:B------:R0:W-:Y:S04]  /*f000*/  STL [R1+0x14c4], R0 ;  /* 0x0014c40001007387 */ /* 0x0001e80000100800 */
[----:B------:R1:W-:Y:S04]  /*f010*/  STL [R1+0x14bc], R16 ;  /* 0x0014bc1001007387 */ /* 0x0003e80000100800 */
[----:B------:R-:W3:Y:S01]  /*f020*/  S2R R15, SR_TID.X ;  /* 0x00000000000f7919 */ /* 0x000ee20000002100 */
[----:B0-----:R-:W-:-:S04]  /*f030*/  SHF.R.U32.HI R0, RZ, 0x6, R14 ;  /* 0x00000006ff007819 */ /* 0x001fc8000001160e */
[----:B-1----:R-:W-:Y:S01]  /*f040*/  SGXT.U32 R16, R0, 0x1 ;  /* 0x000000010010781a */ /* 0x002fe20000000000 */
[----:B------:R0:W-:Y:S03]  /*f050*/  STL [R1+0x14c8], R0 ;  /* 0x0014c80001007387 */ /* 0x0001e60000100800 */
[----:B------:R-:W-:Y:S01]  /*f060*/  ISETP.GE.AND P0, PT, R16, UR5, PT ;  /* 0x0000000510007c0c */ /* 0x000fe2000bf06270 */
[----:B------:R-:W-:Y:S01]  /*f070*/  STL [R1+0x14cc], R16 ;  /* 0x0014cc1001007387 */ /* 0x000fe20000100800 */
[----:B------:R-:W-:-:S03]  /*f080*/  PRMT R13, RZ, 0x7610, R13 ;  /* 0x00007610ff0d7816 */ /* 0x000fc6000000000d */
[----:B------:R-:W-:Y:S04]  /*f090*/  STL [R1+0x14d0], R16 ;  /* 0x0014d01001007387 */ /* 0x000fe80000100800 */
[----:B------:R-:W4:Y:S04]  /*f0a0*/  LDL R28, [R1+0x430] ;  /* 0x00043000011c7983 */ /* 0x000f280000100800 */
[----:B0-----:R-:W4:Y:S01]  /*f0b0*/  LDL R0, [R1+0x42c] ;  /* 0x00042c0001007983 */ /* 0x001f220000100800 */
[----:B---3--:R-:W-:Y:S02]  /*f0c0*/  SHF.R.U32.HI R18, RZ, 0x6, R15 ;  /* 0x00000006ff127819 */ /* 0x008fe4000001160f */
[----:B------:R-:W-:-:S02]  /*f0d0*/  PRMT R17, RZ, 0x7610, R17 ;  /* 0x00007610ff117816 */ /* 0x000fc40000000011 */
[----:B------:R-:W-:Y:S02]  /*f0e0*/  SGXT.U32 R18, R18, 0x1 ;  /* 0x000000011212781a */ /* 0x000fe40000000000 */
[----:B------:R-:W-:Y:S02]  /*f0f0*/  SHF.R.U32.HI R15, RZ, 0x6, R15 ;  /* 0x00000006ff0f7819 */ /* 0x000fe4000001160f */
[C---:B------:R-:W-:Y:S02]  /*f100*/  LOP3.LUT R12, R18.reuse, 0x2, RZ, 0xfc, !PT ;  /* 0x00000002120c7812 */ /* 0x040fe400078efcff */
[----:B------:R-:W-:Y:S02]  /*f110*/  LOP3.LUT R18, R18, 0x4, RZ, 0xfc, !PT ;  /* 0x0000000412127812 */ /* 0x000fe400078efcff */
[----:B------:R-:W-:Y:S02]  /*f120*/  ISETP.GE.AND P1, PT, R12, UR5, PT ;  /* 0x000000050c007c0c */ /* 0x000fe4000bf26270 */
[----:B------:R-:W3:Y:S01]  /*f130*/  LDL R12, [R1+0x294] ;  /* 0x00029400010c7983 */ /* 0x000ee20000100800 */
[----:B------:R-:W-:-:S02]  /*f140*/  SGXT.U32 R15, R15, 0x1 ;  /* 0x000000010f0f781a */ /* 0x000fc40000000000 */
[----:B------:R-:W-:Y:S01]  /*f150*/  ISETP.GE.AND P2, PT, R18, UR5, PT ;  /* 0x0000000512007c0c */ /* 0x000fe2000bf46270 */
[----:B--2---:R-:W2:Y:S04]  /*f160*/  @!P0 LDG.E.U16 R13, [R2.64] ;  /* 0x00000008020d8981 */ /* 0x004ea8000c1e1500 */
[----:B--2---:R0:W-:Y:S04]  /*f170*/  STL [R1+0x20], R13 ;  /* 0x0000200d01007387 */ /* 0x0041e80000100800 */
[----:B0-----:R-:W2:Y:S04]  /*f180*/  LDL.LU R13, [R1+0x1564] ;  /* 0x00156400010d7983 */ /* 0x001ea80000300800 */
[----:B------:R-:W2:Y:S04]  /*f190*/  LDL R2, [R1+0x298] ;  /* 0x0002980001027983 */ /* 0x000ea80000100800 */
[----:B------:R-:W2:Y:S01]  /*f1a0*/  LDL R3, [R1+0x2a4] ;  /* 0x0002a40001037983 */ /* 0x000ea20000100800 */
[----:B------:R-:W-:-:S03]  /*f1b0*/  LOP3.LUT R18, R15, 0x6, RZ, 0xfc, !PT ;  /* 0x000000060f127812 */ /* 0x000fc600078efcff */
[----:B------:R-:W0:Y:S01]  /*f1c0*/  S2R R15, SR_TID.X ;  /* 0x00000000000f7919 */ /* 0x000e220000002100 */
[----:B--2---:R-:W-:-:S04]  /*f1d0*/  @!P1 LOP3.LUT R3, R3, R2, RZ, 0x3c, !PT ;  /* 0x0000000203039212 */ /* 0x004fc800078e3cff */
[----:B------:R-:W-:-:S04]  /*f1e0*/  @!P1 LOP3.LUT R2, R3, R2, RZ, 0x3c, !PT ;  /* 0x0000000203029212 */ /* 0x000fc800078e3cff */
[----:B------:R-:W-:-:S05]  /*f1f0*/  @!P1 LOP3.LUT R3, R3, R2, RZ, 0x3c, !PT ;  /* 0x0000000203039212 */ /* 0x000fca00078e3cff */
[----:B------:R1:W2:Y:S01]  /*f200*/  @!P1 LDG.E.U16 R17, [R2.64] ;  /* 0x0000000802119981 */ /* 0x0002a2000c1e1500 */
[----:B0-----:R-:W-:Y:S02]  /*f210*/  SHF.R.U32.HI R15, RZ, 0x6, R15 ;  /* 0x00000006ff0f7819 */ /* 0x001fe4000001160f */
[----:B------:R-:W-:Y:S02]  /*f220*/  ISETP.GE.AND P3, PT, R18, UR5, PT ;  /* 0x0000000512007c0c */ /* 0x000fe4000bf66270 */
[----:B------:R-:W-:-:S04]  /*f230*/  SGXT.U32 R18, R15, 0x1 ;  /* 0x000000010f12781a */ /* 0x000fc80000000000 */
[----:B------:R-:W-:-:S04]  /*f240*/  LOP3.LUT R18, R18, 0x8, RZ, 0xfc, !PT ;  /* 0x0000000812127812 */ /* 0x000fc800078efcff */
[----:B------:R-:W-:Y:S02]  /*f250*/  ISETP.GE.AND P0, PT, R18, UR5, PT ;  /* 0x0000000512007c0c */ /* 0x000fe4000bf06270 */
[----:B------:R-:W3:Y:S04]  /*f260*/  LDL.LU R18, [R1+0x1560] ;  /* 0x0015600001127983 */ /* 0x000ee80000300800 */
[----:B-1----:R-:W3:Y:S04]  /*f270*/  LDL R2, [R1+0x2a0] ;  /* 0x0002a00001027983 */ /* 0x002ee80000100800 */
[----:B--2---:R0:W-:Y:S04]  /*f280*/  STL [R1+0x64], R17 ;  /* 0x0000641101007387 */ /* 0x0041e80000100800 */
[----:B------:R-:W3:Y:S01]  /*f290*/  LDL R3, [R1+0x434] ;  /* 0x0004340001037983 */ /* 0x000ee20000100800 */
[----:B------:R-:W-:-:S03]  /*f2a0*/  PRMT R13, RZ, 0x7610, R13 ;  /* 0x00007610ff0d7816 */ /* 0x000fc6000000000d */
[----:B------:R-:W1:Y:S01]  /*f2b0*/  S2R R15, SR_TID.X ;  /* 0x00000000000f7919 */ /* 0x000e620000002100 */
[----:B---3--:R-:W-:-:S04]  /*f2c0*/  @!P2 LOP3.LUT R3, R3, R2, RZ, 0x3c, !PT ;  /* 0x000000020303a212 */ /* 0x008fc800078e3cff */
[----:B------:R-:W-:-:S04]  /*f2d0*/  @!P2 LOP3.LUT R2, R3, R2, RZ, 0x3c, !PT ;  /* 0x000000020302a212 */ /* 0x000fc800078e3cff */
[----:B------:R-:W-:-:S05]  /*f2e0*/  @!P2 LOP3.LUT R3, R3, R2, RZ, 0x3c, !PT ;  /* 0x000000020303a212 */ /* 0x000fca00078e3cff */
[----:B------:R2:W3:Y:S04]  /*f2f0*/  @!P2 LDG.E.U16 R13, [R2.64] ;  /* 0x00000008020da981 */ /* 0x0004e8000c1e1500 */
[----:B--2---:R-:W2:Y:S01]  /*f300*/  S2R R3, SR_TID.X ;  /* 0x0000000000037919 */ /* 0x004ea20000002100 */
[----:B-1----:R-:W-:-:S04]  /*f310*/  SHF.R.U32.HI R15, RZ, 0x6, R15 ;  /* 0x00000006ff0f7819 */ /* 0x002fc8000001160f */
[----:B------:R-:W-:-:S04]  /*f320*/  SGXT.U32 R15, R15, 0x1 ;  /* 0x000000010f0f781a */ /* 0x000fc80000000000 */
[----:B0-----:R-:W-:-:S04]  /*f330*/  LOP3.LUT R17, R15, 0xa, RZ, 0xfc, !PT ;  /* 0x0000000a0f117812 */ /* 0x001fc800078efcff */
[----:B------:R-:W-:Y:S02]  /*f340*/  ISETP.GE.AND P1, PT, R17, UR5, PT ;  /* 0x0000000511007c0c */ /* 0x000fe4000bf26270 */
[----:B------:R-:W4:Y:S01]  /*f350*/  LDL.LU R17, [R1+0x155c] ;  /* 0x00155c0001117983 */ /* 0x000f220000300800 */
[----:B--2---:R-:W-:-:S04]  /*f360*/  SHF.R.U32.HI R3, RZ, 0x6, R3 ;  /* 0x00000006ff037819 */ /* 0x004fc80000011603 */
[----:B------:R-:W-:-:S04]  /*f370*/  SGXT.U32 R3, R3, 0x1 ;  /* 0x000000010303781a */ /* 0x000fc80000000000 */
[----:B------:R-:W-:Y:S01]  /*f380*/  LOP3.LUT R2, R3, 0xc, RZ, 0xfc, !PT ;  /* 0x0000000c03027812 */ /* 0x000fe200078efcff */
[----:B---3--:R0:W-:Y:S04]  /*f390*/  STL [R1+0x1bc], R13 ;  /* 0x0001bc0d01007387 */ /* 0x0081e80000100800 */
[----:B0-----:R-:W2:Y:S04]  /*f3a0*/  LDL.LU R13, [R1+0x1558] ;  /* 0x00155800010d7983 */ /* 0x001ea80000300800 */
[----:B------:R-:W3:Y:S01]  /*f3b0*/  LDL R3, [R1+0x29c] ;  /* 0x00029c0001037983 */ /* 0x000ee20000100800 */
[----:B------:R-:W-:-:S02]  /*f3c0*/  PRMT R18, RZ, 0x7610, R18 ;  /* 0x00007610ff127816 */ /* 0x000fc40000000012 */
[----:B------:R-:W-:Y:S01]  /*f3d0*/  ISETP.GE.AND P2, PT, R2, UR5, PT ;  /* 0x0000000502007c0c */ /* 0x000fe2000bf46270 */
[----:B----4-:R-:W-:Y:S01]  /*f3e0*/  @!P3 IMAD.MOV.U32 R2, RZ, RZ, R28 ;  /* 0x000000ffff02b224 */ /* 0x010fe200078e001c */
[----:B------:R-:W-:Y:S01]  /*f3f0*/  PRMT R23, RZ, 0x7610, R23 ;  /* 0x00007610ff177816 */ /* 0x000fe20000000017 */
[----:B------:R-:W0:Y:S04]  /*f400*/  S2R R15, SR_TID.X ;  /* 0x00000000000f7919 */ /* 0x000e280000002100 */
[----:B------:R-:W4:Y:S01]  /*f410*/  LDL R28, [R1+0x418] ;  /* 0x00041800011c7983 */ /* 0x000f220000100800 */
[----:B--2---:R-:W-:-:S03]  /*f420*/  PRMT R13, RZ, 0x7610, R13 ;  /* 0x00007610ff0d7816 */ /* 0x004fc6000000000d */
[----:B---3--:R1:W2:Y:S02]  /*f430*/  @!P3 LDG.E.U16 R18, [R2.64] ;  /* 0x000000080212b981 */ /* 0x0082a4000c1e1500 */
[----:B-1----:R-:W-:Y:S02]  /*f440*/  @!P0 IMAD.MOV.U32 R2, RZ, RZ, R0 ;  /* 0x000000ffff028224 */ /* 0x002fe400078e0000 */
[----:B------:R-:W-:Y:S01]  /*f450*/  @!P0 IMAD.MOV.U32 R3, RZ, RZ, R12 ;  /* 0x000000ffff038224 */ /* 0x000fe200078e000c */
[----:B0-----:R-:W-:Y:S01]  /*f460*/  SHF.R.U32.HI R15, RZ, 0x6, R15 ;  /* 0x00000006ff0f7819 */ /* 0x001fe2000001160f */
[----:B------:R-:W3:Y:S04]  /*f470*/  LDL R12, [R1+0x40c] ;  /* 0x00040c00010c7983 */ /* 0x000ee80000100800 */
[----:B------:R0:W2:Y:S04]  /*f480*/  @!P0 LDG.E.U16 R13, [R2.64] ;  /* 0x00000008020d8981 */ /* 0x0000a8000c1e1500 */
[----:B------:R-:W2:Y:S04]  /*f490*/  LDL R0, [R1+0x410] ;  /* 0x0004100001007983 */ /* 0x000ea80000100800 */
[----:B0-----:R-:W2:Y:S04]  /*f4a0*/  LDL R2, [R1+0x424] ;  /* 0x0004240001027983 */ /* 0x001ea80000100800 */
[----:B------:R-:W2:Y:S01]  /*f4b0*/  LDL R3, [R1+0x428] ;  /* 0x0004280001037983 */ /* 0x000ea20000100800 */
[----:B------:R-:W-:-:S04]  /*f4c0*/  SGXT.U32 R15, R15, 0x1 ;  /* 0x000000010f0f781a */ /* 0x000fc80000000000 */
[----:B------:R-:W-:-:S04]  /*f4d0*/  LOP3.LUT R15, R15, 0xe, RZ, 0xfc, !PT ;  /* 0x0000000e0f0f7812 */ /* 0x000fc800078efcff */
[----:B------:R-:W-:Y:S02]  /*f4e0*/  ISETP.GE.AND P3, PT, R15, UR5, PT ;  /* 0x000000050f007c0c */ /* 0x000fe4000bf66270 */
[----:B------:R-:W0:Y:S01]  /*f4f0*/  S2R R15, SR_TID.X ;  /* 0x00000000000f7919 */ /* 0x000e220000002100 */
[----:B--2---:R-:W-:-:S04]  /*f500*/  @!P1 LOP3.LUT R3, R3, R2, RZ, 0x3c, !PT ;  /* 0x0000000203039212 */ /* 0x004fc800078e3cff */
[----:B------:R-:W-:-:S04]  /*f510*/  @!P1 LOP3.LUT R2, R3, R2, RZ, 0x3c, !PT ;  /* 0x0000000203029212 */ /* 0x000fc800078e3cff */
[----:B------:R-:W-:-:S05]  /*f520*/  @!P1 LOP3.LUT R3, R3, R2, RZ, 0x3c, !PT ;  /* 0x0000000203039212 */ /* 0x000fca00078e3cff */
[----:B------:R1:W2:Y:S01]  /*f530*/  @!P1 LDG.E.U16 R23, [R2.64] ;  /* 0x0000000802179981 */ /* 0x0002a2000c1e1500 */
[----:B0-----:R-:W-:-:S03]  /*f540*/  SHF.R.U32.HI R15, RZ, 0x6, R15 ;  /* 0x00000006ff0f7819 */ /* 0x001fc6000001160f */
[----:B------:R0:W-:Y:S02]  /*f550*/  STL [R1+0x220], R18 ;  /* 0x0002201201007387 */ /* 0x0001e40000100800 */
[----:B0-----:R-:W-:Y:S02]  /*f560*/  SGXT.U32 R18, R15, 0x1 ;  /* 0x000000010f12781a */ /* 0x001fe40000000000 */
[----:B------:R-:W-:Y:S02]  /*f570*/  STL [R1+0x14b0], R13 ;  /* 0x0014b00d01007387 */ /* 0x000fe40000100800 */
[----:B------:R-:W-:Y:S02]  /*f580*/  LOP3.LUT R18, R18, 0x10, RZ, 0xfc, !PT ;  /* 0x0000001012127812 */ /* 0x000fe400078efcff */
[----:B------:R-:W-:Y:S02]  /*f590*/  STL [R1+0x14b4], R13 ;  /* 0x0014b40d01007387 */ /* 0x000fe40000100800 */
[----:B------:R-:W-:-:S02]  /*f5a0*/  ISETP.GE.AND P0, PT, R18, UR5, PT ;  /* 0x0000000512007c0c */ /* 0x000fc4000bf06270 */
[----:B------:R-:W-:Y:S04]  /*f5b0*/  STL [R1+0x14b8], R13 ;  /* 0x0014b80d01007387 */ /* 0x000fe80000100800 */
        /* <DEDUP_REMOVED lines=15> */
[----:B------:R-:W4:Y:S01]  /*f6b0*/  LDL R23, [R1+0x408] ;  /* 0x0004080001177983 */ /* 0x000f220000100800 */
        /* <DEDUP_REMOVED lines=8> */
[----:B----4-:R-:W-:Y:S02]  /*f740*/  @!P3 IMAD.MOV.U32 R2, RZ, RZ, R28 ;  /* 0x000000ffff02b224 */ /* 0x010fe400078e001c */
[----:B------:R-:W4:Y:S04]  /*f750*/  LDL R28, [R1+0x400] ;  /* 0x00040000011c7983 */ /* 0x000f280000100800 */
[----:B---3--:R0:W3:Y:S01]  /*f760*/  @!P3 LDG.E.U16 R18, [R2.64] ;  /* 0x000000080212b981 */ /* 0x0080e2000c1e1500 */
[----:B--2---:R-:W-:Y:S01]  /*f770*/  PRMT R17, RZ, 0x7610, R17 ;  /* 0x00007610ff117816 */ /* 0x004fe20000000011 */
[----:B0-----:R-:W-:Y:S02]  /*f780*/  @!P0 IMAD.MOV.U32 R2, RZ, RZ, R0 ;  /* 0x000000ffff028224 */ /* 0x001fe400078e0000 */
[----:B------:R-:W-:-:S05]  /*f790*/  @!P0 IMAD.MOV.U32 R3, RZ, RZ, R12 ;  /* 0x000000ffff038224 */ /* 0x000fca00078e000c */
[----:B------:R0:W2:Y:S04]  /*f7a0*/  @!P0 LDG.E.U16 R17, [R2.64] ;  /* 0x0000000802118981 */ /* 0x0000a8000c1e1500 */
[----:B0-----:R-:W0:Y:S02]  /*f7b0*/  S2R R3, SR_TID.X ;  /* 0x0000000000037919 */ /* 0x001e240000002100 */
[----:B0-----:R-:W-:-:S04]  /*f7c0*/  SHF.R.U32.HI R3, RZ, 0x6, R3 ;  /* 0x00000006ff037819 */ /* 0x001fc80000011603 */
[----:B------:R-:W-:-:S04]  /*f7d0*/  SGXT.U32 R3, R3, 0x1 ;  /* 0x000000010303781a */ /* 0x000fc80000000000 */
[----:B------:R-:W-:Y:S01]  /*f7e0*/  LOP3.LUT R2, R3, 0x18, RZ, 0xfc, !PT ;  /* 0x0000001803027812 */ /* 0x000fe200078efcff */
[----:B---3--:R0:W-:Y:S04]  /*f7f0*/  STL [R1+0x228], R18 ;  /* 0x0002281201007387 */ /* 0x0081e80000100800 */
[----:B0-----:R-:W3:Y:S04]  /*f800*/  LDL.LU R18, [R1+0x154c] ;  /* 0x00154c0001127983 */ /* 0x001ee80000300800 */
[----:B------:R-:W2:Y:S01]  /*f810*/  LDL R3, [R1+0x404] ;  /* 0x0004040001037983 */ /* 0x000ea20000100800 */
[----:B------:R-:W-:-:S02]  /*f820*/  PRMT R22, RZ, 0x7610, R22 ;  /* 0x00007610ff167816 */ /* 0x000fc40000000016 */
[----:B------:R-:W-:Y:S01]  /*f830*/  ISETP.GE.AND P0, PT, R2, UR5, PT ;  /* 0x0000000502007c0c */ /* 0x000fe2000bf06270 */
[----:B------:R-:W-:Y:S01]  /*f840*/  @!P1 IMAD.MOV.U32 R2, RZ, RZ, R23 ;  /* 0x000000ffff029224 */ /* 0x000fe200078e0017 */
[----:B------:R-:W4:Y:S04]  /*f850*/  LDL R12, [R1+0x3ec] ;  /* 0x0003ec00010c7983 */ /* 0x000f280000100800 */
[----:B------:R-:W4:Y:S04]  /*f860*/  LDL R0, [R1+0x3f0] ;  /* 0x0003f00001007983 */ /* 0x000f280000100800 */
[----:B--2---:R-:W2:Y:S01]  /*f870*/  @!P1 LDG.E.U16 R22, [R2.64] ;  /* 0x0000000802169981 */ /* 0x004ea2000c1e1500 */
[----:B---3--:R-:W-:-:S03]  /*f880*/  PRMT R18, RZ, 0x7610, R18 ;  /* 0x00007610ff127816 */ /* 0x008fc60000000012 */
[----:B--2---:R0:W-:Y:S04]  /*f890*/  STL [R1+0x54], R22 ;  /* 0x0000541601007387 */ /* 0x0041e80000100800 */
[----:B------:R-:W2:Y:S01]  /*f8a0*/  LDL R3, [R1+0x3fc] ;  /* 0x0003fc0001037983 */ /* 0x000ea20000100800 */
[----:B----4-:R-:W-:-:S03]  /*f8b0*/  @!P2 IMAD.MOV.U32 R2, RZ, RZ, R28 ;  /* 0x000000ffff02a224 */ /* 0x010fc600078e001c */
[----:B------:R-:W1:Y:S04]  /*f8c0*/  S2R R15, SR_TID.X ;  /* 0x00000000000f7919 */ /* 0x000e680000002100 */
[----:B------:R-:W3:Y:S01]  /*f8d0*/  LDL R23, [R1+0x3e4] ;  /* 0x0003e40001177983 */ /* 0x000ee20000100800 */
[----:B-1----:R-:W-:-:S04]  /*f8e0*/  SHF.R.U32.HI R15, RZ, 0x6, R15 ;  /* 0x00000006ff0f7819 */ /* 0x002fc8000001160f */
[----:B------:R-:W-:-:S04]  /*f8f0*/  SGXT.U32 R15, R15, 0x1 ;  /* 0x000000010f0f781a */ /* 0x000fc80000000000 */
[----:B------:R-:W-:-:S04]  /*f900*/  LOP3.LUT R15, R15, 0x16, RZ, 0xfc, !PT ;  /* 0x000000160f0f7812 */ /* 0x000fc800078efcff */
[----:B------:R-:W-:Y:S01]  /*f910*/  ISETP.GE.AND P3, PT, R15, UR5, PT ;  /* 0x000000050f007c0c */ /* 0x000fe2000bf66270 */
[----:B--2---:R-:W2:Y:S04]  /*f920*/  @!P2 LDG.E.U16 R18, [R2.64] ;  /* 0x000000080212a981 */ /* 0x004ea8000c1e1500 */
[----:B------:R-:W1:Y:S02]  /*f930*/  S2R R15, SR_TID.X ;  /* 0x00000000000f7919 */ /* 0x000e640000002100 */
[----:B-1----:R-:W-:-:S04]  /*f940*/  SHF.R.U32.HI R15, RZ, 0x6, R15 ;  /* 0x00000006ff0f7819 */ /* 0x002fc8000001160f */
[----:B------:R-:W-:-:S04]  /*f950*/  SGXT.U32 R15, R15, 0x1 ;  /* 0x000000010f0f781a */ /* 0x000fc80000000000 */
[----:B0-----:R-:W-:-:S04]  /*f960*/  LOP3.LUT R22, R15, 0x1a, RZ, 0xfc, !PT ;  /* 0x0000001a0f167812 */ /* 0x001fc800078efcff */
[----:B------:R-:W-:Y:S02]  /*f970*/  ISETP.GE.AND P1, PT, R22, UR5, PT ;  /* 0x0000000516007c0c */ /* 0x000fe4000bf26270 */
[----:B------:R-:W4:Y:S04]  /*f980*/  LDL R22, [R1+0x3e8] ;  /* 0x0003e80001167983 */ /* 0x000f280000100800 */
[----:B--2---:R0:W-:Y:S04]  /*f990*/  STL [R1+0x190], R18 ;  /* 0x0001901201007387 */ /* 0x0041e80000100800 */
[----:B0-----:R-:W2:Y:S04]  /*f9a0*/  LDL.LU R18, [R1+0x1548] ;  /* 0x0015480001127983 */ /* 0x001ea80000300800 */
[----:B------:R-:W2:Y:S04]  /*f9b0*/  LDL R2, [R1+0x3f4] ;  /* 0x0003f40001027983 */ /* 0x000ea80000100800 */
[----:B------:R-:W2:Y:S01]  /*f9c0*/  LDL R3, [R1+0x3f8] ;  /* 0x0003f80001037983 */ /* 0x000ea20000100800 */
[----:B------:R-:W-:-:S02]  /*f9d0*/  PRMT R19, RZ, 0x7610, R19 ;  /* 0x00007610ff137816 */ /* 0x000fc40000000013 */
[----:B--2---:R-:W-:-:S04]  /*f9e0*/  @!P3 LOP3.LUT R3, R3, R2, RZ, 0x3c, !PT ;  /* 0x000000020303b212 */ /* 0x004fc800078e3cff */
[----:B------:R-:W-:-:S04]  /*f9f0*/  @!P3 LOP3.LUT R2, R3, R2, RZ, 0x3c, !PT ;  /* 0x000000020302b212 */ /* 0x000fc800078e3cff */
[----:B------:R-:W-:Y:S02]  /*fa00*/  @!P3 LOP3.LUT R3, R3, R2, RZ, 0x3c, !PT ;  /* 0x000000020303b212 */ /* 0x000fe400078e3cff */
[----:B------:R-:W-:-:S03]  /*fa10*/  PRMT R18, RZ, 0x7610, R18 ;  /* 0x00007610ff127816 */ /* 0x000fc60000000012 */
[----:B------:R0:W2:Y:S02]  /*fa20*/  @!P3 LDG.E.U16 R19, [R2.64] ;  /* 0x000000080213b981 */ /* 0x0000a4000c1e1500 */
[----:B0-----:R-:W-:Y:S02]  /*fa30*/  @!P0 IMAD.MOV.U32 R2, RZ, RZ, R0 ;  /* 0x000000ffff028224 */ /* 0x001fe400078e0000 */
[----:B------:R-:W-:-:S05]  /*fa40*/  @!P0 IMAD.MOV.U32 R3, RZ, RZ, R12 ;  /* 0x000000ffff038224 */ /* 0x000fca00078e000c */
[----:B------:R4:W2:Y:S01]  /*fa50*/  @!P0 LDG.E.U16 R18, [R2.64] ;  /* 0x0000000802128981 */ /* 0x0008a2000c1e1500 */
[----:B------:R-:W-:Y:S01]  /*fa60*/  PRMT R21, RZ, 0x7610, R21 ;  /* 0x00007610ff157816 */ /* 0x000fe20000000015 */
[----:B----4-:R-:W-:Y:S02]  /*fa70*/  @!P1 IMAD.MOV.U32 R2, RZ, RZ, R22 ;  /* 0x000000ffff029224 */ /* 0x010fe400078e0016 */
[----:B---3--:R-:W-:-:S05]  /*fa80*/  @!P1 IMAD.MOV.U32 R3, RZ, RZ, R23 ;  /* 0x000000ffff039224 */ /* 0x008fca00078e0017 */
[----:B------:R0:W3:Y:S04]  /*fa90*/  @!P1 LDG.E.U16 R21, [R2.64] ;  /* 0x0000000802159981 */ /* 0x0000e8000c1e1500 */
[----:B------:R-:W1:Y:S04]  /*faa0*/  S2R R15, SR_TID.X ;  /* 0x00000000000f7919 */ /* 0x000e680000002100 */
[----:B--2---:R2:W-:Y:S04]  /*fab0*/  STL [R1+0x22c], R19 ;  /* 0x00022c1301007387 */ /* 0x0045e80000100800 */
[----:B--2---:R-:W2:Y:S04]  /*fac0*/  LDL.LU R19, [R1+0x1544] ;  /* 0x0015440001137983 */ /* 0x004ea80000300800 */
[----:B------:R-:W4:Y:S04]  /*fad0*/  LDL R12, [R1+0x3cc] ;  /* 0x0003cc00010c7983 */ /* 0x000f280000100800 */
[----:B------:R-:W3:Y:S04]  /*fae0*/  LDL R0, [R1+0x3d0] ;  /* 0x0003d00001007983 */ /* 0x000ee80000100800 */
[----:B------:R-:W-:Y:S04]  /*faf0*/  STL [R1+0x14ac], R18 ;  /* 0x0014ac1201007387 */ /* 0x000fe80000100800 */
[----:B0-----:R-:W3:Y:S04]  /*fb00*/  LDL R2, [R1+0x3dc] ;  /* 0x0003dc0001027983 */ /* 0x001ee80000100800 */
[----:B------:R-:W3:Y:S01]  /*fb10*/  LDL R3, [R1+0x3e0] ;  /* 0x0003e00001037983 */ /* 0x000ee20000100800 */
[----:B-1----:R-:W-:-:S04]  /*fb20*/  SHF.R.U32.HI R15, RZ, 0x6, R15 ;  /* 0x00000006ff0f7819 */ /* 0x002fc8000001160f */
[----:B------:R-:W-:-:S04]  /*fb30*/  SGXT.U32 R15, R15, 0x1 ;  /* 0x000000010f0f781a */ /* 0x000fc80000000000 */
[----:B------:R-:W-:-:S04]  /*fb40*/  LOP3.LUT R15, R15, 0x1c, RZ, 0xfc, !PT ;  /* 0x0000001c0f0f7812 */ /* 0x000fc800078efcff */
[----:B------:R-:W-:Y:S01]  /*fb50*/  ISETP.GE.AND P2, PT, R15, UR5, PT ;  /* 0x000000050f007c0c */ /* 0x000fe2000bf46270 */
[----:B------:R-:W0:Y:S04]  /*fb60*/  S2R R28, SR_TID.X ;  /* 0x00000000001c7919 */ /* 0x000e280000002100 */
[----:B------:R-:W1:Y:S01]  /*fb70*/  S2R R15, SR_TID.X ;  /* 0x00000000000f7919 */ /* 0x000e620000002100 */
[----:B--2---:R-:W-:-:S07]  /*fb80*/  PRMT R19, RZ, 0x7610, R19 ;  /* 0x00007610ff137816 */ /* 0x004fce0000000013 */
[----:B---3--:R-:W-:-:S04]  /*fb90*/  @!P2 LOP3.LUT R3, R3, R2, RZ, 0x3c, !PT ;  /* 0x000000020303a212 */ /* 0x008fc800078e3cff */
[----:B------:R-:W-:-:S04]  /*fba0*/  @!P2 LOP3.LUT R2, R3, R2, RZ, 0x3c, !PT ;  /* 0x000000020302a212 */ /* 0x000fc800078e3cff */
[----:B------:R-:W-:-:S05]  /*fbb0*/  @!P2 LOP3.LUT R3, R3, R2, RZ, 0x3c, !PT ;  /* 0x000000020303a212 */ /* 0x000fca00078e3cff */
[----:B------:R-:W2:Y:S01]  /*fbc0*/  @!P2 LDG.E.U16 R19, [R2.64] ;  /* 0x000000080213a981 */ /* 0x000ea2000c1e1500 */
[----:B0-----:R-:W-:Y:S02]  /*fbd0*/  SHF.R.U32.HI R28, RZ, 0x6, R28 ;  /* 0x00000006ff1c7819 */ /* 0x001fe4000001161c */
[----:B-1----:R-:W-:Y:S02]  /*fbe0*/  SHF.R.U32.HI R15, RZ, 0x6, R15 ;  /* 0x00000006ff0f7819 */ /* 0x002fe4000001160f */
[----:B------:R-:W-:Y:S02]  /*fbf0*/  SGXT.U32 R28, R28, 0x1 ;  /* 0x000000011c1c781a */ /* 0x000fe40000000000 */
[----:B------:R-:W-:Y:S02]  /*fc00*/  SGXT.U32 R15, R15, 0x1 ;  /* 0x000000010f0f781a */ /* 0x000fe40000000000 */
[----:B------:R-:W-:-:S04]  /*fc10*/  LOP3.LUT R28, R28, 0x1e, RZ, 0xfc, !PT ;  /* 0x0000001e1c1c7812 */ /* 0x000fc800078efcff */
[----:B------:R-:W-:Y:S02]  /*fc20*/  ISETP.GE.AND P3, PT, R28, UR5, PT ;  /* 0x000000051c007c0c */ /* 0x000fe4000bf66270 */
[----:B------:R-:W-:Y:S02]  /*fc30*/  LOP3.LUT R28, R15, 0x20, RZ, 0xfc, !PT ;  /* 0x000000200f1c7812 */ /* 0x000fe400078efcff */
[----:B------:R-:W0:Y:S04]  /*fc40*/  S2R R15, SR_TID.X ;  /* 0x00000000000f7919 */ /* 0x000e280000002100 */
[----:B------:R1:W-:Y:S01]  /*fc50*/  STL [R1+0x4c], R21 ;  /* 0x00004c1501007387 */ /* 0x0003e20000100800 */
[----:B------:R-:W-:-:S03]  /*fc60*/  ISETP.GE.AND P0, PT, R28, UR5, PT ;  /* 0x000000051c007c0c */ /* 0x000fc6000bf06270 */
[----:B------:R-:W3:Y:S04]  /*fc70*/  LDL R28, [R1+0x3c4] ;  /* 0x0003c400011c7983 */ /* 0x000ee80000100800 */
[----:B------:R-:W3:Y:S01]  /*fc80*/  LDL R23, [R1+0x3c8] ;  /* 0x0003c80001177983 */ /* 0x000ee20000100800 */
[----:B0-----:R-:W-:-:S04]  /*fc90*/  SHF.R.U32.HI R15, RZ, 0x6, R15 ;  /* 0x00000006ff0f7819 */ /* 0x001fc8000001160f */
[----:B-1----:R-:W-:-:S04]  /*fca0*/  SGXT.U32 R21, R15, 0x1 ;  /* 0x000000010f15781a */ /* 0x002fc80000000000 */
[----:B------:R-:W-:-:S04]  /*fcb0*/  LOP3.LUT R22, R21, 0x22, RZ, 0xfc, !PT ;  /* 0x0000002215167812 */ /* 0x000fc800078efcff */
[----:B------:R-:W-:Y:S02]  /*fcc0*/  ISETP.GE.AND P1, PT, R22, UR5, PT ;  /* 0x0000000516007c0c */ /* 0x000fe4000bf26270 */
[----:B------:R-:W3:Y:S04]  /*fcd0*/  LDL.LU R22, [R1+0x1540] ;  /* 0x0015400001167983 */ /* 0x000ee80000300800 */
[----:B--2---:R0:W-:Y:S04]  /*fce0*/  STL [R1+0x84], R19 ;  /* 0x0000841301007387 */ /* 0x0041e80000100800 */
[----:B0-----:R-:W2:Y:S04]  /*fcf0*/  LDL.LU R19, [R1+0x153c] ;  /* 0x00153c0001137983 */ /* 0x001ea80000300800 */
[----:B------:R-:W2:Y:S04]  /*fd00*/  LDL R2, [R1+0x3d4] ;  /* 0x0003d40001027983 */ /* 0x000ea80000100800 */
[----:B------:R-:W2:Y:S01]  /*fd10*/  LDL R3, [R1+0x3d8] ;  /* 0x0003d80001037983 */ /* 0x000ea20000100800 */
[----:B------:R-:W-:-:S02]  /*fd20*/  PRMT R20, RZ, 0x7610, R20 ;  /* 0x00007610ff147816 */ /* 0x000fc40000000014 */
[----:B---3--:R-:W-:Y:S02]  /*fd30*/  PRMT R22, RZ, 0x7610, R22 ;  /* 0x00007610ff167816 */ /* 0x008fe40000000016 */
[----:B--2---:R-:W-:-:S04]  /*fd40*/  @!P3 LOP3.LUT R3, R3, R2, RZ, 0x3c, !PT ;  /* 0x000000020303b212 */ /* 0x004fc800078e3cff */
[----:B------:R-:W-:-:S04]  /*fd50*/  @!P3 LOP3.LUT R2, R3, R2, RZ, 0x3c, !PT ;  /* 0x000000020302b212 */ /* 0x000fc800078e3cff */
[----:B------:R-:W-:Y:S02]  /*fd60*/  @!P3 LOP3.LUT R3, R3, R2, RZ, 0x3c, !PT ;  /* 0x000000020303b212 */ /* 0x000fe400078e3cff */
[----:B------:R-:W-:-:S03]  /*fd70*/  PRMT R19, RZ, 0x7610, R19 ;  /* 0x00007610ff137816 */ /* 0x000fc60000000013 */
[----:B------:R0:W2:Y:S02]  /*fd80*/  @!P3 LDG.E.U16 R20, [R2.64] ;  /* 0x000000080214b981 */ /* 0x0000a4000c1e1500 */
[----:B0-----:R-:W-:Y:S02]  /*fd90*/  @!P0 IMAD.MOV.U32 R2, RZ, RZ, R0 ;  /* 0x000000ffff028224 */ /* 0x001fe400078e0000 */
[----:B----4-:R-:W-:-:S05]  /*fda0*/  @!P0 IMAD.MOV.U32 R3, RZ, RZ, R12 ;  /* 0x000000ffff038224 */ /* 0x010fca00078e000c */
[----:B------:R0:W3:Y:S04]  /*fdb0*/  @!P0 LDG.E.U16 R19, [R2.64] ;  /* 0x0000000802138981 */ /* 0x0000e8000c1e1500 */
[----:B0-----:R-:W0:Y:S01]  /*fdc0*/  S2R R3, SR_TID.X ;  /* 0x0000000000037919 */ /* 0x001e220000002100 */
[----:B------:R-:W-:Y:S01]  /*fdd0*/  @!P1 IMAD.MOV.U32 R2, RZ, RZ, R23 ;  /* 0x000000ffff029224 */ /* 0x000fe200078e0017 */
[----:B0-----:R-:W-:-:S04]  /*fde0*/  SHF.R.U32.HI R3, RZ, 0x6, R3 ;  /* 0x00000006ff037819 */ /* 0x001fc80000011603 */
[----:B------:R-:W-:-:S04]  /*fdf0*/  SGXT.U32 R3, R3, 0x1 ;  /* 0x000000010303781a */ /* 0x000fc80000000000 */
[----:B------:R-:W-:-:S04]  /*fe00*/  LOP3.LUT R3, R3, 0x28, RZ, 0xfc, !PT ;  /* 0x0000002803037812 */ /* 0x000fc800078efcff */
[----:B------:R-:W-:Y:S01]  /*fe10*/  ISETP.GE.AND P0, PT, R3, UR5, PT ;  /* 0x0000000503007c0c */ /* 0x000fe2000bf06270 */
[----:B------:R-:W-:-:S05]  /*fe20*/  @!P1 IMAD.MOV.U32 R3, RZ, RZ, R28 ;  /* 0x000000ffff039224 */ /* 0x000fca00078e001c */
[----:B------:R0:W4:Y:S04]  /*fe30*/  @!P1 LDG.E.U16 R22, [R2.64] ;  /* 0x0000000802169981 */ /* 0x000128000c1e1500 */
[----:B------:R-:W1:Y:S02]  /*fe40*/  S2R R15, SR_TID.X ;  /* 0x00000000000f7919 */ /* 0x000e640000002100 */
[----:B-1----:R-:W-:-:S04]  /*fe50*/  SHF.R.U32.HI R21, RZ, 0x6, R15 ;  /* 0x00000006ff157819 */ /* 0x002fc8000001160f */
[----:B------:R-:W-:-:S04]  /*fe60*/  SGXT.U32 R21, R21, 0x1 ;  /* 0x000000011515781a */ /* 0x000fc80000000000 */
[----:B------:R-:W-:-:S04]  /*fe70*/  LOP3.LUT R21, R21, 0x24, RZ, 0xfc, !PT ;  /* 0x0000002415157812 */ /* 0x000fc800078efcff */
[----:B------:R-:W-:Y:S02]  /*fe80*/  ISETP.GE.AND P2, PT, R21, UR5, PT ;  /* 0x0000000515007c0c */ /* 0x000fe4000bf46270 */
[----:B------:R-:W3:Y:S04]  /*fe90*/  LDL.LU R21, [R1+0x1538] ;  /* 0x0015380001157983 */ /* 0x000ee80000300800 */
[----:B--2---:R1:W-:Y:S04]  /*fea0*/  STL [R1+0x230], R20 ;  /* 0x0002301401007387 */ /* 0x0043e80000100800 */
[----:B-1----:R-:W2:Y:S04]  /*feb0*/  LDL.LU R20, [R1+0x1534] ;  /* 0x0015340001147983 */ /* 0x002ea80000300800 */
[----:B------:R-:W3:Y:S04]  /*fec0*/  LDL R12, [R1+0x3ac] ;  /* 0x0003ac00010c7983 */ /* 0x000ee80000100800 */
[----:B------:R-:W3:Y:S04]  /*fed0*/  LDL R0, [R1+0x3b0] ;  /* 0x0003b00001007983 */ /* 0x000ee80000100800 */
[----:B0-----:R-:W3:Y:S04]  /*fee0*/  LDL R2, [R1+0x3bc] ;  /* 0x0003bc0001027983 */ /* 0x001ee80000100800 */
[----:B----4-:R0:W-:Y:S04]  /*fef0*/  STL [R1+0x44], R22 ;  /* 0x0000441601007387 */ /* 0x0101e80000100800 */
[----:B------:R-:W3:Y:S01]  /*ff00*/  LDL R3, [R1+0x3c0] ;  /* 0x0003c00001037983 */ /* 0x000ee20000100800 */
[----:B------:R-:W-:-:S03]  /*ff10*/  SHF.R.U32.HI R15, RZ, 0x6, R15 ;  /* 0x00000006ff0f7819 */ /* 0x000fc6000001160f */
[----:B------:R-:W4:Y:S01]  /*ff20*/  LDL R28, [R1+0x3a8] ;  /* 0x0003a800011c7983 */ /* 0x000f220000100800 */
[----:B--2---:R-:W-:Y:S02]  /*ff30*/  PRMT R20, RZ, 0x7610, R20 ;  /* 0x00007610ff147816 */ /* 0x004fe40000000014 */
[----:B---3--:R-:W-:-:S04]  /*ff40*/  @!P2 LOP3.LUT R3, R3, R2, RZ, 0x3c, !PT ;  /* 0x000000020303a212 */ /* 0x008fc800078e3cff */
[----:B------:R-:W-:-:S04]  /*ff50*/  @!P2 LOP3.LUT R2, R3, R2, RZ, 0x3c, !PT ;  /* 0x000000020302a212 */ /* 0x000fc800078e3cff */
[----:B------:R-:W-:-:S05]  /*ff60*/  @!P2 LOP3.LUT R3, R3, R2, RZ, 0x3c, !PT ;  /* 0x000000020303a212 */ /* 0x000fca00078e3cff */
[----:B------:R-:W2:Y:S01]  /*ff70*/  @!P2 LDG.E.U16 R20, [R2.64] ;  /* 0x000000080214a981 */ /* 0x000ea2000c1e1500 */
[----:B------:R-:W-:-:S04]  /*ff80*/  SGXT.U32 R15, R15, 0x1 ;  /* 0x000000010f0f781a */ /* 0x000fc80000000000 */
[----:B------:R-:W-:-:S04]  /*ff90*/  LOP3.LUT R15, R15, 0x26, RZ, 0xfc, !PT ;  /* 0x000000260f0f7812 */ /* 0x000fc800078efcff */
[----:B------:R-:W-:Y:S02]  /*ffa0*/  ISETP.GE.AND P3, PT, R15, UR5, PT ;  /* 0x000000050f007c0c */ /* 0x000fe4000bf66270 */
[----:B------:R-:W1:Y:S02]  /*ffb0*/  S2R R15, SR_TID.X ;  /* 0x00000000000f7919 */ /* 0x000e640000002100 */
[----:B-1----:R-:W-:-:S04]  /*ffc0*/  SHF.R.U32.HI R15, RZ, 0x6, R15 ;  /* 0x00000006ff0f7819 */ /* 0x002fc8000001160f */
[----:B0-----:R-:W-:-:S04]  /*ffd0*/  SGXT.U32 R22, R15, 0x1 ;  /* 0x000000010f16781a */ /* 0x001fc80000000000 */
[----:B------:R-:W-:-:S04]  /*ffe0*/  LOP3.LUT R23, R22, 0x2a, RZ, 0xfc, !PT ;  /* 0x0000002a16177812 */ /* 0x000fc800078efcff */
[----:B------:R-:W-:Y:S02]  /*fff0*/  ISETP.GE.AND P1, PT, R23, UR5, PT ;  /* 0x0000000517007c0c */ /* 0x000fe4000bf26270 */
[----:B------:R-:W3:Y:S04]  /*10000*/  LDL.LU R23, [R1+0x1530] ;  /* 0x0015300001177983 */ /* 0x000ee80000300800 */
[----:B--2---:R0:W-:Y:S04]  /*10010*/  STL [R1+0x78], R20 ;  /* 0x0000781401007387 */ /* 0x0041e80000100800 */
[----:B0-----:R-:W2:Y:S04]  /*10020*/  LDL.LU R20, [R1+0x152c] ;  /* 0x00152c0001147983 */ /* 0x001ea80000300800 */
[----:B------:R-:W2:Y:S04]  /*10030*/  LDL R2, [R1+0x3b4] ;  /* 0x0003b40001027983 */ /* 0x000ea80000100800 */
[----:B------:R-:W2:Y:S01]  /*10040*/  LDL R3, [R1+0x3b8] ;  /* 0x0003b80001037983 */ /* 0x000ea20000100800 */
[----:B------:R-:W-:-:S03]  /*10050*/  PRMT R21, RZ, 0x7610, R21 ;  /* 0x00007610ff157816 */ /* 0x000fc60000000015 */
[----:B------:R-:W0:Y:S01]  /*10060*/  S2R R15, SR_TID.X ;  /* 0x00000000000f7919 */ /* 0x000e220000002100 */
[----:B--2---:R-:W-:-:S04]  /*10070*/  @!P3 LOP3.LUT R3, R3, R2, RZ, 0x3c, !PT ;  /* 0x000000020303b212 */ /* 0x004fc800078e3cff */
[----:B------:R-:W-:-:S04]  /*10080*/  @!P3 LOP3.LUT R2, R3, R2, RZ, 0x3c, !PT ;  /* 0x000000020302b212 */ /* 0x000fc800078e3cff */
[----:B------:R-:W-:-:S05]  /*10090*/  @!P3 LOP3.LUT R3, R3, R2, RZ, 0x3c, !PT ;  /* 0x000000020303b212 */ /* 0x000fca00078e3cff */
[----:B------:R1:W2:Y:S01]  /*100a0*/  @!P3 LDG.E.U16 R21, [R2.64] ;  /* 0x000000080215b981 */ /* 0x0002a2000c1e1500 */
[----:B------:R-:W-:Y:S01]  /*100b0*/  PRMT R20, RZ, 0x7610, R20 ;  /* 0x00007610ff147816 */ /* 0x000fe20000000014 */
[----:B-1----:R-:W-:Y:S02]  /*100c0*/  @!P0 IMAD.MOV.U32 R2, RZ, RZ, R0 ;  /* 0x000000ffff028224 */ /* 0x002fe400078e0000 */
[----:B------:R-:W-:-:S05]  /*100d0*/  @!P0 IMAD.MOV.U32 R3, RZ, RZ, R12 ;  /* 0x000000ffff038224 */ /* 0x000fca00078e000c */
[----:B------:R1:W3:Y:S04]  /*100e0*/  @!P0 LDG.E.U16 R20, [R2.64] ;  /* 0x0000000802148981 */ /* 0x0002e8000c1e1500 */
[----:B-1----:R-:W1:Y:S01]  /*100f0*/  S2R R3, SR_TID.X ;  /* 0x0000000000037919 */ /* 0x002e620000002100 */
[----:B0-----:R-:W-:-:S04]  /*10100*/  SHF.R.U32.HI R22, RZ, 0x6, R15 ;  /* 0x00000006ff167819 */ /* 0x001fc8000001160f */
[----:B------:R-:W-:-:S04]  /*10110*/  SGXT.U32 R22, R22, 0x1 ;  /* 0x000000011616781a */ /* 0x000fc80000000000 */
[----:B------:R-:W-:-:S04]  /*10120*/  LOP3.LUT R22, R22, 0x2c, RZ, 0xfc, !PT ;  /* 0x0000002c16167812 */ /* 0x000fc800078efcff */
[----:B------:R-:W-:Y:S02]  /*10130*/  ISETP.GE.AND P2, PT, R22, UR5, PT ;  /* 0x0000000516007c0c */ /* 0x000fe4000bf46270 */
[----:B------:R-:W3:Y:S01]  /*10140*/  LDL.LU R22, [R1+0x1528] ;  /* 0x0015280001167983 */ /* 0x000ee20000300800 */
[----:B-1----:R-:W-:-:S04]  /*10150*/  SHF.R.U32.HI R3, RZ, 0x6, R3 ;  /* 0x00000006ff037819 */ /* 0x002fc80000011603 */
[----:B------:R-:W-:-:S04]  /*10160*/  SGXT.U32 R3, R3, 0x1 ;  /* 0x000000010303781a */ /* 0x000fc80000000000 */
[----:B------:R-:W-:Y:S01]  /*10170*/  LOP3.LUT R2, R3, 0x30, RZ, 0xfc, !PT ;  /* 0x0000003003027812 */ /* 0x000fe200078efcff */
[----:B--2---:R0:W-:Y:S04]  /*10180*/  STL [R1+0x224], R21 ;  /* 0x0002241501007387 */ /* 0x0041e80000100800 */
[----:B0-----:R-:W2:Y:S04]  /*10190*/  LDL.LU R21, [R1+0x1524] ;  /* 0x0015240001157983 */ /* 0x001ea80000300800 */
[----:B------:R-:W2:Y:S01]  /*101a0*/  LDL R3, [R1+0x3a4] ;  /* 0x0003a40001037983 */ /* 0x000ea20000100800 */
[----:B------:R-:W-:Y:S01]  /*101b0*/  ISETP.GE.AND P0, PT, R2, UR5, PT ;  /* 0x0000000502007c0c */ /* 0x000fe2000bf06270 */
[----:B----4-:R-:W-:-:S02]  /*101c0*/  @!P1 IMAD.MOV.U32 R2, RZ, RZ, R28 ;  /* 0x000000ffff029224 */ /* 0x010fc400078e001c */
[----:B------:R-:W4:Y:S04]  /*101d0*/  LDL R12, [R1+0x38c] ;  /* 0x00038c00010c7983 */ /* 0x000f280000100800 */
[----:B------:R-:W4:Y:S01]  /*101e0*/  LDL R0, [R1+0x390] ;  /* 0x0003900001007983 */ /* 0x000f220000100800 */
[----:B---3--:R-:W-:-:S06]  /*101f0*/  PRMT R22, RZ, 0x7610, R22 ;  /* 0x00007610ff167816 */ /* 0x008fcc0000000016 */
[----:B--2---:R0:W2:Y:S04]  /*10200*/  @!P1 LDG.E.U16 R22, [R2.64] ;  /* 0x0000000802169981 */ /* 0x0040a8000c1e1500 */
[----:B0-----:R-:W3:Y:S04]  /*10210*/  LDL R2, [R1+0x39c] ;  /* 0x00039c0001027983 */ /* 0x001ee80000100800 */
[----:B--2---:R-:W-:Y:S04]  /*10220*/  STL [R1+0x2c], R22 ;  /* 0x00002c1601007387 */ /* 0x004fe80000100800 */
[----:B------:R-:W3:Y:S01]  /*10230*/  LDL R3, [R1+0x3a0] ;  /* 0x0003a00001037983 */ /* 0x000ee20000100800 */
[----:B------:R-:W-:-:S03]  /*10240*/  PRMT R21, RZ, 0x7610, R21 ;  /* 0x00007610ff157816 */ /* 0x000fc60000000015 */
[----:B------:R-:W2:Y:S01]  /*10250*/  LDL R28, [R1+0x388] ;  /* 0x00038800011c7983 */ /* 0x000ea20000100800 */
[----:B---3--:R-:W-:-:S04]  /*10260*/  @!P2 LOP3.LUT R3, R3, R2, RZ, 0x3c, !PT ;  /* 0x000000020303a212 */ /* 0x008fc800078e3cff */
[----:B------:R-:W-:-:S04]  /*10270*/  @!P2 LOP3.LUT R2, R3, R2, RZ, 0x3c, !PT ;  /* 0x000000020302a212 */ /* 0x000fc800078e3cff */
[----:B------:R-:W-:-:S05]  /*10280*/  @!P2 LOP3.LUT R3, R3, R2, RZ, 0x3c, !PT ;  /* 0x000000020303a212 */ /* 0x000fca00078e3cff */
[----:B------:R-:W3:Y:S01]  /*10290*/  @!P2 LDG.E.U16 R21, [R2.64] ;  /* 0x000000080215a981 */ /* 0x000ee2000c1e1500 */
[----:B------:R-:W-:-:S04]  /*102a0*/  SHF.R.U32.HI R15, RZ, 0x6, R15 ;  /* 0x00000006ff0f7819 */ /* 0x000fc8000001160f */
[----:B------:R-:W-:-:S04]  /*102b0*/  SGXT.U32 R15, R15, 0x1 ;  /* 0x000000010f0f781a */ /* 0x000fc80000000000 */
[----:B------:R-:W-:Y:S01]  /*102c0*/  LOP3.LUT R15, R15, 0x2e, RZ, 0xfc, !PT ;  /* 0x0000002e0f0f7812 */ /* 0x000fe200078efcff */
[----:B---3--:R0:W-:Y:S04]  /*102d0*/  STL [R1+0x74], R21 ;  /* 0x0000741501007387 */ /* 0x0081e80000100800 */
[----:B0-----:R-:W3:Y:S04]  /*102e0*/  LDL.LU R21, [R1+0x1520] ;  /* 0x0015200001157983 */ /* 0x001ee80000300800 */
[----:B------:R-:W2:Y:S04]  /*102f0*/  LDL R2, [R1+0x394] ;  /* 0x0003940001027983 */ /* 0x000ea80000100800 */
[----:B------:R-:W2:Y:S01]  /*10300*/  LDL R3, [R1+0x398] ;  /* 0x0003980001037983 */ /* 0x000ea20000100800 */
[----:B------:R-:W-:-:S02]  /*10310*/  ISETP.GE.AND P3, PT, R15, UR5, PT ;  /* 0x000000050f007c0c */ /* 0x000fc4000bf66270 */
[----:B------:R-:W-:Y:S01]  /*10320*/  PRMT R23, RZ, 0x7610, R23 ;  /* 0x00007610ff177816 */ /* 0x000fe20000000017 */
[----:B------:R-:W0:Y:S02]  /*10330*/  S2R R15, SR_TID.X ;  /* 0x00000000000f7919 */ /* 0x000e240000002100 */
[----:B0-----:R-:W-:-:S04]  /*10340*/  SHF.R.U32.HI R15, RZ, 0x6, R15 ;  /* 0x00000006ff0f7819 */ /* 0x001fc8000001160f */
[----:B------:R-:W-:-:S04]  /*10350*/  SGXT.U32 R15, R15, 0x1 ;  /* 0x000000010f0f781a */ /* 0x000fc80000000000 */
[----:B--2---:R-:W-:-:S04]  /*10360*/  @!P3 LOP3.LUT R3, R3, R2, RZ, 0x3c, !PT ;  /* 0x000000020303b212 */ /* 0x004fc800078e3cff */
[----:B------:R-:W-:-:S04]  /*10370*/  @!P3 LOP3.LUT R2, R3, R2, RZ, 0x3c, !PT ;  /* 0x000000020302b212 */ /* 0x000fc800078e3cff */
[----:B------:R-:W-:-:S05]  /*10380*/  @!P3 LOP3.LUT R3, R3, R2, RZ, 0x3c, !PT ;  /* 0x000000020303b212 */ /* 0x000fca00078e3cff */
[----:B------:R4:W2:Y:S01]  /*10390*/  @!P3 LDG.E.U16 R23, [R2.64] ;  /* 0x000000080217b981 */ /* 0x0008a2000c1e1500 */
[----:B------:R-:W-:Y:S02]  /*103a0*/  LOP3.LUT R22, R15, 0x32, RZ, 0xfc, !PT ;  /* 0x000000320f167812 */ /* 0x000fe400078efcff */
[----:B---3--:R-:W-:Y:S01]  /*103b0*/  PRMT R21, RZ, 0x7610, R21 ;  /* 0x00007610ff157816 */ /* 0x008fe20000000015 */
[----:B------:R-:W0:Y:S01]  /*103c0*/  S2R R15, SR_TID.X ;  /* 0x00000000000f7919 */ /* 0x000e220000002100 */
[----:B----4-:R-:W-:Y:S02]  /*103d0*/  @!P0 IMAD.MOV.U32 R2, RZ, RZ, R0 ;  /* 0x000000ffff028224 */ /* 0x010fe400078e0000 */
[----:B------:R-:W-:-:S05]  /*103e0*/  @!P0 IMAD.MOV.U32 R3, RZ, RZ, R12 ;  /* 0x000000ffff038224 */ /* 0x000fca00078e000c */
[----:B------:R1:W3:Y:S04]  /*103f0*/  @!P0 LDG.E.U16 R21, [R2.64] ;  /* 0x0000000802158981 */ /* 0x0002e8000c1e1500 */
[----:B-1----:R-:W1:Y:S01]  /*10400*/  S2R R3, SR_TID.X ;  /* 0x0000000000037919 */ /* 0x002e620000002100 */
[----:B------:R-:W-:Y:S02]  /*10410*/  ISETP.GE.AND P1, PT, R22, UR5, PT ;  /* 0x0000000516007c0c */ /* 0x000fe4000bf26270 */
[--C-:B0-----:R-:W-:Y:S02]  /*10420*/  SHF.R.U32.HI R22, RZ, 0x6, R15.reuse ;  /* 0x00000006ff167819 */ /* 0x101fe4000001160f */
[----:B------:R-:W-:Y:S02]  /*10430*/  SHF.R.U32.HI R15, RZ, 0x6, R15 ;  /* 0x00000006ff0f7819 */ /* 0x000fe4000001160f */
[----:B------:R-:W-:-:S02]  /*10440*/  SGXT.U32 R22, R22, 0x1 ;  /* 0x000000011616781a */ /* 0x000fc40000000000 */
[----:B------:R-:W-:Y:S02]  /*10450*/  SGXT.U32 R15, R15, 0x1 ;  /* 0x000000010f0f781a */ /* 0x000fe40000000000 */
[----:B------:R-:W-:Y:S02]  /*10460*/  LOP3.LUT R22, R22, 0x34, RZ, 0xfc, !PT ;  /* 0x0000003416167812 */ /* 0x000fe400078efcff */
[----:B------:R-:W-:Y:S02]  /*10470*/  LOP3.LUT R15, R15, 0x36, RZ, 0xfc, !PT ;  /* 0x000000360f0f7812 */ /* 0x000fe400078efcff */
[----:B------:R-:W-:Y:S02]  /*10480*/  ISETP.GE.AND P2, PT, R22, UR5, PT ;  /* 0x0000000516007c0c */ /* 0x000fe4000bf46270 */
[----:B------:R-:W4:Y:S01]  /*10490*/  LDL.LU R22, [R1+0x151c] ;  /* 0x00151c0001167983 */ /* 0x000f220000300800 */
[----:B-1----:R-:W-:-:S03]  /*104a0*/  SHF.R.U32.HI R3, RZ, 0x6, R3 ;  /* 0x00000006ff037819 */ /* 0x002fc60000011603 */
[----:B------:R-:W3:Y:S01]  /*104b0*/  LDL R12, [R1+0x36c] ;  /* 0x00036c00010c7983 */ /* 0x000ee20000100800 */
[----:B------:R-:W-:-:S03]  /*104c0*/  SGXT.U32 R3, R3, 0x1 ;  /* 0x000000010303781a */ /* 0x000fc60000000000 */
[----:B------:R-:W3:Y:S01]  /*104d0*/  LDL R0, [R1+0x370] ;  /* 0x0003700001007983 */ /* 0x000ee20000100800 */
[----:B------:R-:W-:Y:S02]  /*104e0*/  ISETP.GE.AND P3, PT, R15, UR5, PT ;  /* 0x000000050f007c0c */ /* 0x000fe4000bf66270 */
[----:B------:R-:W-:Y:S01]  /*104f0*/  LOP3.LUT R2, R3, 0x38, RZ, 0xfc, !PT ;  /* 0x0000003803027812 */ /* 0x000fe200078efcff */
[----:B------:R-:W3:Y:S04]  /*10500*/  LDL R15, [R1+0x378] ;  /* 0x00037800010f7983 */ /* 0x000ee80000100800 */
[----:B--2---:R0:W-:Y:S04]  /*10510*/  STL [R1+0x204], R23 ;  /* 0x0002041701007387 */ /* 0x0041e80000100800 */
[----:B------:R-:W2:Y:S01]  /*10520*/  LDL R3, [R1+0x384] ;  /* 0x0003840001037983 */ /* 0x000ea20000100800 */
[----:B------:R-:W-:-:S02]  /*10530*/  PRMT R24, RZ, 0x7610, R24 ;  /* 0x00007610ff187816 */ /* 0x000fc40000000018 */
[----:B------:R-:W-:Y:S01]  /*10540*/  ISETP.GE.AND P4, PT, R2, UR5, PT ;  /* 0x0000000502007c0c */ /* 0x000fe2000bf86270 */
[----:B------:R-:W-:-:S05]  /*10550*/  @!P1 IMAD.MOV.U32 R2, RZ, RZ, R28 ;  /* 0x000000ffff029224 */ /* 0x000fca00078e001c */
[----:B--2---:R-:W2:Y:S04]  /*10560*/  @!P1 LDG.E.U16 R24, [R2.64] ;  /* 0x0000000802189981 */ /* 0x004ea8000c1e1500 */
[----:B--2---:R1:W-:Y:S04]  /*10570*/  STL [R1+0xc], R24 ;  /* 0x00000c1801007387 */ /* 0x0043e80000100800 */
[----:B------:R-:W2:Y:S04]  /*10580*/  LDL R2, [R1+0x37c] ;  /* 0x00037c0001027983 */ /* 0x000ea80000100800 */
[----:B------:R-:W2:Y:S01]  /*10590*/  LDL R3, [R1+0x380] ;  /* 0x0003800001037983 */ /* 0x000ea20000100800 */
[----:B----4-:R-:W-:-:S03]  /*105a0*/  PRMT R22, RZ, 0x7610, R22 ;  /* 0x00007610ff167816 */ /* 0x010fc60000000016 */
[----:B0-----:R-:W0:Y:S01]  /*105b0*/  S2R R23, SR_TID.X ;  /* 0x0000000000177919 */ /* 0x001e220000002100 */
[----:B--2---:R-:W-:-:S04]  /*105c0*/  @!P2 LOP3.LUT R3, R3, R2, RZ, 0x3c, !PT ;  /* 0x000000020303a212 */ /* 0x004fc800078e3cff */
[----:B------:R-:W-:-:S04]  /*105d0*/  @!P2 LOP3.LUT R2, R3, R2, RZ, 0x3c, !PT ;  /* 0x000000020302a212 */ /* 0x000fc800078e3cff */
[----:B------:R-:W-:-:S05]  /*105e0*/  @!P2 LOP3.LUT R3, R3, R2, RZ, 0x3c, !PT ;  /* 0x000000020303a212 */ /* 0x000fca00078e3cff */
[----:B------:R-:W2:Y:S01]  /*105f0*/  @!P2 LDG.E.U16 R22, [R2.64] ;  /* 0x000000080216a981 */ /* 0x000ea2000c1e1500 */
[----:B0-----:R-:W-:-:S04]  /*10600*/  SHF.R.U32.HI R23, RZ, 0x6, R23 ;  /* 0x00000006ff177819 */ /* 0x001fc80000011617 */
[----:B-1----:R-:W-:-:S04]  /*10610*/  SGXT.U32 R24, R23, 0x1 ;  /* 0x000000011718781a */ /* 0x002fc80000000000 */
[----:B------:R-:W-:-:S04]  /*10620*/  LOP3.LUT R24, R24, 0x3a, RZ, 0xfc, !PT ;  /* 0x0000003a18187812 */ /* 0x000fc800078efcff */
[----:B------:R-:W-:Y:S02]  /*10630*/  ISETP.GE.AND P0, PT, R24, UR5, PT ;  /* 0x0000000518007c0c */ /* 0x000fe4000bf06270 */
[----:B------:R-:W4:Y:S04]  /*10640*/  LDL.LU R24, [R1+0x1518] ;  /* 0x0015180001187983 */ /* 0x000f280000300800 */
[----:B------:R-:W0:Y:S04]  /*10650*/  S2R R23, SR_TID.X ;  /* 0x0000000000177919 */ /* 0x000e280000002100 */
[----:B--2---:R1:W-:Y:S04]  /*10660*/  STL [R1+0x70], R22 ;  /* 0x0000701601007387 */ /* 0x0043e80000100800 */
[----:B-1----:R-:W2:Y:S04]  /*10670*/  LDL.LU R22, [R1+0x1514] ;  /* 0x0015140001167983 */ /* 0x002ea80000300800 */
[----:B------:R-:W2:Y:S01]  /*10680*/  LDL R3, [R1+0x374] ;  /* 0x0003740001037983 */ /* 0x000ea20000100800 */
[----:B0-----:R-:W-:-:S04]  /*10690*/  SHF.R.U32.HI R28, RZ, 0x6, R23 ;  /* 0x00000006ff1c7819 */ /* 0x001fc80000011617 */
[----:B------:R-:W-:-:S04]  /*106a0*/  SGXT.U32 R28, R28, 0x1 ;  /* 0x000000011c1c781a */ /* 0x000fc80000000000 */
[----:B------:R-:W-:Y:S02]  /*106b0*/  LOP3.LUT R2, R28, 0x3c, RZ, 0xfc, !PT ;  /* 0x0000003c1c027812 */ /* 0x000fe400078efcff */
[----:B------:R-:W-:Y:S01]  /*106c0*/  PRMT R26, RZ, 0x7610, R26 ;  /* 0x00007610ff1a7816 */ /* 0x000fe2000000001a */
[----:B------:R-:W4:Y:S01]  /*106d0*/  LDL R28, [R1+0x360] ;  /* 0x00036000011c7983 */ /* 0x000f220000100800 */
[----:B------:R-:W-:Y:S01]  /*106e0*/  ISETP.GE.AND P1, PT, R2, UR5, PT ;  /* 0x0000000502007c0c */ /* 0x000fe2000bf26270 */
[----:B---3--:R-:W-:-:S05]  /*106f0*/  @!P3 IMAD.MOV.U32 R2, RZ, RZ, R15 ;  /* 0x000000ffff02b224 */ /* 0x008fca00078e000f */
[----:B--2---:R0:W2:Y:S01]  /*10700*/  @!P3 LDG.E.U16 R26, [R2.64] ;  /* 0x00000008021ab981 */ /* 0x0040a2000c1e1500 */
[----:B------:R-:W-:Y:S01]  /*10710*/  PRMT R22, RZ, 0x7610, R22 ;  /* 0x00007610ff167816 */ /* 0x000fe20000000016 */
[----:B0-----:R-:W-:Y:S02]  /*10720*/  @!P4 IMAD.MOV.U32 R2, RZ, RZ, R0 ;  /* 0x000000ffff02c224 */ /* 0x001fe400078e0000 */
[----:B------:R-:W-:-:S05]  /*10730*/  @!P4 IMAD.MOV.U32 R3, RZ, RZ, R12 ;  /* 0x000000ffff03c224 */ /* 0x000fca00078e000c */
[----:B------:R0:W3:Y:S04]  /*10740*/  @!P4 LDG.E.U16 R22, [R2.64] ;  /* 0x000000080216c981 */ /* 0x0000e8000c1e1500 */
[----:B--2---:R1:W-:Y:S04]  /*10750*/  STL [R1+0x1ec], R26 ;  /* 0x0001ec1a01007387 */ /* 0x0043e80000100800 */
[----:B0-----:R-:W2:Y:S04]  /*10760*/  LDL R2, [R1+0x364] ;  /* 0x0003640001027983 */ /* 0x001ea80000100800 */
[----:B------:R-:W2:Y:S01]  /*10770*/  LDL R3, [R1+0x368] ;  /* 0x0003680001037983 */ /* 0x000ea20000100800 */
[----:B----4-:R-:W-:-:S03]  /*10780*/  PRMT R24, RZ, 0x7610, R24 ;  /* 0x00007610ff187816 */ /* 0x010fc60000000018 */
[----:B------:R-:W0:Y:S01]  /*10790*/  S2R R15, SR_TID.X ;  /* 0x00000000000f7919 */ /* 0x000e220000002100 */
[----:B------:R-:W-:-:S03]  /*107a0*/  SHF.R.U32.HI R23, RZ, 0x6, R23 ;  /* 0x00000006ff177819 */ /* 0x000fc60000011617 */
[----:B-1----:R-:W4:Y:S04]  /*107b0*/  LDL R26, [R1+0x34c] ;  /* 0x00034c00011a7983 */ /* 0x002f280000100800 */
[----:B------:R-:W3:Y:S01]  /*107c0*/  LDL R0, [R1+0x350] ;  /* 0x0003500001007983 */ /* 0x000ee20000100800 */
[----:B--2---:R-:W-:-:S04]  /*107d0*/  @!P0 LOP3.LUT R3, R3, R2, RZ, 0x3c, !PT ;  /* 0x0000000203038212 */ /* 0x004fc800078e3cff */
[----:B------:R-:W-:-:S04]  /*107e0*/  @!P0 LOP3.LUT R2, R3, R2, RZ, 0x3c, !PT ;  /* 0x0000000203028212 */ /* 0x000fc800078e3cff */
[----:B------:R-:W-:-:S05]  /*107f0*/  @!P0 LOP3.LUT R3, R3, R2, RZ, 0x3c, !PT ;  /* 0x0000000203038212 */ /* 0x000fca00078e3cff */
[----:B------:R-:W2:Y:S01]  /*10800*/  @!P0 LDG.E.U16 R24, [R2.64] ;  /* 0x0000000802188981 */ /* 0x000ea2000c1e1500 */
[----:B------:R-:W-:Y:S02]  /*10810*/  SGXT.U32 R23, R23, 0x1 ;  /* 0x000000011717781a */ /* 0x000fe40000000000 */
[----:B0-----:R-:W-:Y:S02]  /*10820*/  SHF.R.U32.HI R15, RZ, 0x6, R15 ;  /* 0x00000006ff0f7819 */ /* 0x001fe4000001160f */
[----:B------:R-:W-:Y:S02]  /*10830*/  LOP3.LUT R23, R23, 0x3e, RZ, 0xfc, !PT ;  /* 0x0000003e17177812 */ /* 0x000fe400078efcff */
[----:B------:R-:W-:Y:S02]  /*10840*/  SGXT.U32 R15, R15, 0x1 ;  /* 0x000000010f0f781a */ /* 0x000fe40000000000 */
[----:B------:R-:W-:Y:S02]  /*10850*/  ISETP.GE.AND P2, PT, R23, UR5, PT ;  /* 0x0000000517007c0c */ /* 0x000fe4000bf46270 */
[----:B------:R-:W-:-:S02]  /*10860*/  LOP3.LUT R23, R15, 0x40, RZ, 0xfc, !PT ;  /* 0x000000400f177812 */ /* 0x000fc400078efcff */
[----:B------:R-:W-:Y:S02]  /*10870*/  LOP3.LUT R12, R15, 0x42, RZ, 0xfc, !PT ;  /* 0x000000420f0c7812 */ /* 0x000fe400078efcff */
[----:B------:R-:W-:Y:S02]  /*10880*/  ISETP.GE.AND P3, PT, R23, UR5, PT ;  /* 0x0000000517007c0c */ /* 0x000fe4000bf66270 */
[----:B------:R-:W3:Y:S01]  /*10890*/  LDL.LU R23, [R1+0x1510] ;  /* 0x0015100001177983 */ /* 0x000ee20000300800 */
[----:B------:R-:W-:-:S03]  /*108a0*/  ISETP.GE.AND P4, PT, R12, UR5, PT ;  /* 0x000000050c007c0c */ /* 0x000fc6000bf86270 */
[----:B------:R-:W3:Y:S04]  /*108b0*/  LDL.LU R12, [R1+0x150c] ;  /* 0x00150c00010c7983 */ /* 0x000ee80000300800 */
[----:B--2---:R0:W-:Y:S04]  /*108c0*/  STL [R1+0x14], R24 ;  /* 0x0000141801007387 */ /* 0x0041e80000100800 */
[----:B0-----:R-:W2:Y:S04]  /*108d0*/  LDL.LU R24, [R1+0x1508] ;  /* 0x0015080001187983 */ /* 0x001ea80000300800 */
[----:B------:R-:W2:Y:S01]  /*108e0*/  LDL R3, [R1+0x35c] ;  /* 0x00035c0001037983 */ /* 0x000ea20000100800 */
[----:B------:R-:W-:Y:S01]  /*108f0*/  PRMT R27, RZ, 0x7610, R27 ;  /* 0x00007610ff1b7816 */ /* 0x000fe2000000001b */
[----:B------:R-:W-:Y:S01]  /*10900*/  @!P1 IMAD.MOV.U32 R2, RZ, RZ, R28 ;  /* 0x000000ffff029224 */ /* 0x000fe200078e001c */
[----:B------:R-:W-:Y:S01]  /*10910*/  PRMT R25, RZ, 0x7610, R25 ;  /* 0x00007610ff197816 */ /* 0x000fe20000000019 */
[----:B------:R-:W3:Y:S04]  /*10920*/  LDL R28, [R1+0x334] ;  /* 0x00033400011c7983 */ /* 0x000ee80000100800 */
[----:B--2---:R0:W2:Y:S04]  /*10930*/  @!P1 LDG.E.U16 R27, [R2.64] ;  /* 0x00000008021b9981 */ /* 0x0040a8000c1e1500 */
[----:B0-----:R-:W2:Y:S04]  /*10940*/  LDL R2, [R1+0x354] ;  /* 0x0003540001027983 */ /* 0x001ea80000100800 */
[----:B------:R-:W2:Y:S02]  /*10950*/  LDL R3, [R1+0x358] ;  /* 0x0003580001037983 */ /* 0x000ea40000100800 */
[----:B--2---:R-:W-:-:S04]  /*10960*/  @!P2 LOP3.LUT R3, R3, R2, RZ, 0x3c, !PT ;  /* 0x000000020303a212 */ /* 0x004fc800078e3cff */
[----:B------:R-:W-:-:S04]  /*10970*/  @!P2 LOP3.LUT R2, R3, R2, RZ, 0x3c, !PT ;  /* 0x000000020302a212 */ /* 0x000fc800078e3cff */
[----:B------:R-:W-:-:S05]  /*10980*/  @!P2 LOP3.LUT R3, R3, R2, RZ, 0x3c, !PT ;  /* 0x000000020303a212 */ /* 0x000fca00078e3cff */
[----:B------:R0:W2:Y:S01]  /*10990*/  @!P2 LDG.E.U16 R25, [R2.64] ;  /* 0x000000080219a981 */ /* 0x0000a2000c1e1500 */
[----:B---3--:R-:W-:-:S03]  /*109a0*/  PRMT R23, RZ, 0x7610, R23 ;  /* 0x00007610ff177816 */ /* 0x008fc60000000017 */
[----:B------:R1:W-:Y:S01]  /*109b0*/  STL [R1+0x6c], R27 ;  /* 0x00006c1b01007387 */ /* 0x0003e20000100800 */
[----:B0-----:R-:W-:Y:S02]  /*109c0*/  @!P3 IMAD.MOV.U32 R2, RZ, RZ, R0 ;  /* 0x000000ffff02b224 */ /* 0x001fe400078e0000 */
[----:B----4-:R-:W-:Y:S01]  /*109d0*/  @!P3 IMAD.MOV.U32 R3, RZ, RZ, R26 ;  /* 0x000000ffff03b224 */ /* 0x010fe200078e001a */
[----:B-1----:R-:W3:Y:S04]  /*109e0*/  LDL R27, [R1+0x338] ;  /* 0x00033800011b7983 */ /* 0x002ee80000100800 */
[----:B------:R0:W4:Y:S04]  /*109f0*/  @!P3 LDG.E.U16 R23, [R2.64] ;  /* 0x000000080217b981 */ /* 0x000128000c1e1500 */
[----:B--2---:R1:W-:Y:S04]  /*10a00*/  STL [R1+0x1dc], R25 ;  /* 0x0001dc1901007387 */ /* 0x0043e80000100800 */
[----:B-1----:R-:W2:Y:S04]  /*10a10*/  LDL.LU R25, [R1+0x1504] ;  /* 0x0015040001197983 */ /* 0x002ea80000300800 */
[----:B0-----:R-:W2:Y:S04]  /*10a20*/  LDL R2, [R1+0x344] ;  /* 0x0003440001027983 */ /* 0x001ea80000100800 */
[----:B------:R-:W2:Y:S01]  /*10a30*/  LDL R3, [R1+0x348] ;  /* 0x0003480001037983 */ /* 0x000ea20000100800 */
[----:B------:R-:W-:-:S03]  /*10a40*/  PRMT R11, RZ, 0x7610, R11 ;  /* 0x00007610ff0b7816 */ /* 0x000fc6000000000b */
[----:B------:R-:W3:Y:S04]  /*10a50*/  LDL R26, [R1+0x32c] ;  /* 0x00032c00011a7983 */ /* 0x000ee80000100800 */
[----:B------:R-:W3:Y:S01]  /*10a60*/  LDL R0, [R1+0x330] ;  /* 0x0003300001007983 */ /* 0x000ee20000100800 */
[----:B--2---:R-:W-:-:S04]  /*10a70*/  @!P4 LOP3.LUT R3, R3, R2, RZ, 0x3c, !PT ;  /* 0x000000020303c212 */ /* 0x004fc800078e3cff */
[----:B------:R-:W-:-:S04]  /*10a80*/  @!P4 LOP3.LUT R2, R3, R2, RZ, 0x3c, !PT ;  /* 0x000000020302c212 */ /* 0x000fc800078e3cff */
[----:B------:R-:W-:-:S05]  /*10a90*/  @!P4 LOP3.LUT R3, R3, R2, RZ, 0x3c, !PT ;  /* 0x000000020303c212 */ /* 0x000fca00078e3cff */
[----:B------:R-:W2:Y:S04]  /*10aa0*/  @!P4 LDG.E.U16 R11, [R2.64] ;  /* 0x00000008020bc981 */ /* 0x000ea8000c1e1500 */
[----:B------:R-:W0:Y:S04]  /*10ab0*/  S2R R15, SR_TID.X ;  /* 0x00000000000f7919 */ /* 0x000e280000002100 */
[----:B--2---:R1:W-:Y:S04]  /*10ac0*/  STL [R1+0x10], R11 ;  /* 0x0000100b01007387 */ /* 0x0043e80000100800 */
[----:B------:R-:W2:Y:S04]  /*10ad0*/  LDL R2, [R1+0x33c] ;  /* 0x00033c0001027983 */ /* 0x000ea80000100800 */
[----:B------:R-:W2:Y:S01]  /*10ae0*/  LDL R3, [R1+0x340] ;  /* 0x0003400001037983 */ /* 0x000ea20000100800 */
[----:B0-----:R-:W-:-:S04]  /*10af0*/  SHF.R.U32.HI R15, RZ, 0x6, R15 ;  /* 0x00000006ff0f7819 */ /* 0x001fc8000001160f */
[----:B------:R-:W-:-:S04]  /*10b00*/  SGXT.U32 R15, R15, 0x1 ;  /* 0x000000010f0f781a */ /* 0x000fc80000000000 */
[----:B------:R-:W-:-:S04]  /*10b10*/  LOP3.LUT R15, R15, 0x44, RZ, 0xfc, !PT ;  /* 0x000000440f0f7812 */ /* 0x000fc800078efcff */
[----:B------:R-:W-:Y:S02]  /*10b20*/  ISETP.GE.AND P0, PT, R15, UR5, PT ;  /* 0x000000050f007c0c */ /* 0x000fe4000bf06270 */
[----:B------:R-:W0:Y:S01]  /*10b30*/  S2R R15, SR_TID.X ;  /* 0x00000000000f7919 */ /* 0x000e220000002100 */
[----:B------:R-:W-:Y:S02]  /*10b40*/  PRMT R29, RZ, 0x7610, R29 ;  /* 0x00007610ff1d7816 */ /* 0x000fe4000000001d */
[----:B0-----:R-:W-:-:S04]  /*10b50*/  SHF.R.U32.HI R15, RZ, 0x6, R15 ;  /* 0x00000006ff0f7819 */ /* 0x001fc8000001160f */
[----:B------:R-:W-:-:S04]  /*10b60*/  SGXT.U32 R15, R15, 0x1 ;  /* 0x000000010f0f781a */ /* 0x000fc80000000000 */
[----:B-1----:R-:W-:-:S04]  /*10b70*/  LOP3.LUT R11, R15, 0x46, RZ, 0xfc, !PT ;  /* 0x000000460f0b7812 */ /* 0x002fc800078efcff */
[----:B------:R-:W-:Y:S02]  /*10b80*/  ISETP.GE.AND P1, PT, R11, UR5, PT ;  /* 0x000000050b007c0c */ /* 0x000fe4000bf26270 */
[----:B------:R-:W-:Y:S02]  /*10b90*/  PRMT R4, RZ, 0x7610, R4 ;  /* 0x00007610ff047816 */ /* 0x000fe40000000004 */
[-C--:B--2---:R-:W-:Y:S01]  /*10ba0*/  @!P0 LOP3.LUT R3, R3, R2.reuse, RZ, 0x3c, !PT ;  /* 0x0000000203038212 */ /* 0x084fe200078e3cff */
[----:B------:R-:W0:Y:S03]  /*10bb0*/  S2R R15, SR_TID.X ;  /* 0x00000000000f7919 */ /* 0x000e260000002100 */
[C---:B------:R-:W-:Y:S01]  /*10bc0*/  @!P0 LOP3.LUT R2, R3.reuse, R2, RZ, 0x3c, !PT ;  /* 0x0000000203028212 */ /* 0x040fe200078e3cff */
[----:B------:R-:W2:Y:S03]  /*10bd0*/  LDL.LU R11, [R1+0x1500] ;  /* 0x00150000010b7983 */ /* 0x000ea60000300800 */
[----:B------:R-:W-:-:S05]  /*10be0*/  @!P0 LOP3.LUT R3, R3, R2, RZ, 0x3c, !PT ;  /* 0x0000000203038212 */ /* 0x000fca00078e3cff */
[----:B------:R1:W2:Y:S04]  /*10bf0*/  @!P0 LDG.E.U16 R29, [R2.64] ;  /* 0x00000008021d8981 */ /* 0x0002a8000c1e1500 */
[----:B-1----:R-:W1:Y:S01]  /*10c00*/  S2R R3, SR_TID.X ;  /* 0x0000000000037919 */ /* 0x002e620000002100 */
[----:B---3--:R-:W-:Y:S01]  /*10c10*/  @!P1 IMAD.MOV.U32 R2, RZ, RZ, R27 ;  /* 0x000000ffff029224 */ /* 0x008fe200078e001b */
[----:B-1----:R-:W-:-:S04]  /*10c20*/  SHF.R.U32.HI R3, RZ, 0x6, R3 ;  /* 0x00000006ff037819 */ /* 0x002fc80000011603 */
[----:B------:R-:W-:-:S04]  /*10c30*/  SGXT.U32 R3, R3, 0x1 ;  /* 0x000000010303781a */ /* 0x000fc80000000000 */
[----:B------:R-:W-:-:S04]  /*10c40*/  LOP3.LUT R3, R3, 0x48, RZ, 0xfc, !PT ;  /* 0x0000004803037812 */ /* 0x000fc800078efcff */
[----:B------:R-:W-:Y:S01]  /*10c50*/  ISETP.GE.AND P0, PT, R3, UR5, PT ;  /* 0x0000000503007c0c */ /* 0x000fe2000bf06270 */
[----:B------:R-:W-:-:S05]  /*10c60*/  @!P1 IMAD.MOV.U32 R3, RZ, RZ, R28 ;  /* 0x000000ffff039224 */ /* 0x000fca00078e001c */
[----:B------:R1:W3:Y:S01]  /*10c70*/  @!P1 LDG.E.U16 R4, [R2.64] ;  /* 0x0000000802049981 */ /* 0x0002e2000c1e1500 */
[----:B0-----:R-:W-:Y:S02]  /*10c80*/  SHF.R.U32.HI R15, RZ, 0x6, R15 ;  /* 0x00000006ff0f7819 */ /* 0x001fe4000001160f */
[----:B------:R-:W-:Y:S02]  /*10c90*/  PRMT R12, RZ, 0x7610, R12 ;  /* 0x00007610ff0c7816 */ /* 0x000fe4000000000c */
[----:B------:R-:W-:Y:S02]  /*10ca0*/  SGXT.U32 R15, R15, 0x1 ;  /* 0x000000010f0f781a */ /* 0x000fe40000000000 */
[----:B-1----:R-:W-:Y:S02]  /*10cb0*/  @!P0 IMAD.MOV.U32 R2, RZ, RZ, R0 ;  /* 0x000000ffff028224 */ /* 0x002fe400078e0000 */
[----:B------:R-:W-:Y:S01]  /*10cc0*/  @!P0 IMAD.MOV.U32 R3, RZ, RZ, R26 ;  /* 0x000000ffff038224 */ /* 0x000fe200078e001a */
[----:B------:R-:W-:-:S04]  /*10cd0*/  LOP3.LUT R27, R15, 0x50, RZ, 0xfc, !PT ;  /* 0x000000500f1b7812 */ /* 0x000fc800078efcff */
[----:B------:R0:W4:Y:S04]  /*10ce0*/  @!P0 LDG.E.U16 R12, [R2.64] ;  /* 0x00000008020c8981 */ /* 0x000128000c1e1500 */
[----:B--2---:R1:W-:Y:S04]  /*10cf0*/  STL [R1+0x60], R29 ;  /* 0x0000601d01007387 */ /* 0x0043e80000100800 */
[----:B-1----:R-:W2:Y:S04]  /*10d00*/  LDL.LU R29, [R1+0x14fc] ;  /* 0x0014fc00011d7983 */ /* 0x002ea80000300800 */
[----:B------:R-:W2:Y:S04]  /*10d10*/  LDL R15, [R1+0x2cc] ;  /* 0x0002cc00010f7983 */ /* 0x000ea80000100800 */
[----:B---3--:R1:W-:Y:S04]  /*10d20*/  STL [R1+0x1d0], R4 ;  /* 0x0001d00401007387 */ /* 0x0083e80000100800 */
[----:B0-----:R-:W3:Y:S04]  /*10d30*/  LDL R2, [R1+0x30c] ;  /* 0x00030c0001027983 */ /* 0x001ee80000100800 */
[----:B------:R-:W3:Y:S04]  /*10d40*/  LDL R3, [R1+0x310] ;  /* 0x0003100001037983 */ /* 0x000ee80000100800 */
[----:B------:R-:W0:Y:S01]  /*10d50*/  S2R R28, SR_TID.X ;  /* 0x00000000001c7919 */ /* 0x000e220000002100 */
[----:B------:R-:W-:-:S02]  /*10d60*/  ISETP.GE.AND P1, PT, R27, UR5, PT ;  /* 0x000000051b007c0c */ /* 0x000fc4000bf26270 */
[----:B------:R-:W-:Y:S01]  /*10d70*/  PRMT R24, RZ, 0x7610, R24 ;  /* 0x00007610ff187816 */ /* 0x000fe20000000018 */
[----:B-1----:R-:W2:Y:S04]  /*10d80*/  LDL R4, [R1+0x2d0] ;  /* 0x0002d00001047983 */ /* 0x002ea80000100800 */
[----:B------:R-:W2:Y:S04]  /*10d90*/  LDL R26, [R1+0x2ac] ;  /* 0x0002ac00011a7983 */ /* 0x000ea80000100800 */
[----:B------:R-:W2:Y:S01]  /*10da0*/  LDL R0, [R1+0x2b0] ;  /* 0x0002b00001007983 */ /* 0x000ea20000100800 */
[----:B0-----:R-:W-:-:S04]  /*10db0*/  SHF.R.U32.HI R28, RZ, 0x6, R28 ;  /* 0x00000006ff1c7819 */ /* 0x001fc8000001161c */
[----:B------:R-:W-:-:S04]  /*10dc0*/  SGXT.U32 R28, R28, 0x1 ;  /* 0x000000011c1c781a */ /* 0x000fc80000000000 */
[----:B------:R-:W-:-:S04]  /*10dd0*/  LOP3.LUT R28, R28, 0x58, RZ, 0xfc, !PT ;  /* 0x000000581c1c7812 */ /* 0x000fc800078efcff */
[----:B------:R-:W-:Y:S02]  /*10de0*/  ISETP.GE.AND P0, PT, R28, UR5, PT ;  /* 0x000000051c007c0c */ /* 0x000fe4000bf06270 */
[----:B------:R-:W2:Y:S01]  /*10df0*/  LDL.LU R28, [R1+0x14f8] ;  /* 0x0014f800011c7983 */ /* 0x000ea20000300800 */
[----:B---3--:R-:W-:-:S04]  /*10e00*/  @!P1 LOP3.LUT R3, R3, R2, RZ, 0x3c, !PT ;  /* 0x0000000203039212 */ /* 0x008fc800078e3cff */
[----:B------:R-:W-:-:S04]  /*10e10*/  @!P1 LOP3.LUT R2, R3, R2, RZ, 0x3c, !PT ;  /* 0x0000000203029212 */ /* 0x000fc800078e3cff */
[----:B------:R-:W-:-:S05]  /*10e20*/  @!P1 LOP3.LUT R3, R3, R2, RZ, 0x3c, !PT ;  /* 0x0000000203039212 */ /* 0x000fca00078e3cff */
[----:B------:R0:W3:Y:S04]  /*10e30*/  @!P1 LDG.E.U16 R24, [R2.64] ;  /* 0x0000000802189981 */ /* 0x0000e8000c1e1500 */
[----:B0-----:R-:W3:Y:S04]  /*10e40*/  LDL R2, [R1+0x2ec] ;  /* 0x0002ec0001027983 */ /* 0x001ee80000100800 */
[----:B------:R-:W3:Y:S04]  /*10e50*/  LDL R3, [R1+0x2f0] ;  /* 0x0002f00001037983 */ /* 0x000ee80000100800 */
[----:B------:R-:W0:Y:S01]  /*10e60*/  S2R R27, SR_TID.X ;  /* 0x00000000001b7919 */ /* 0x000e220000002100 */
[----:B------:R-:W-:-:S02]  /*10e70*/  PRMT R25, RZ, 0x7610, R25 ;  /* 0x00007610ff197816 */ /* 0x000fc40000000019 */
[----:B0-----:R-:W-:-:S04]  /*10e80*/  SHF.R.U32.HI R27, RZ, 0x6, R27 ;  /* 0x00000006ff1b7819 */ /* 0x001fc8000001161b */
[----:B------:R-:W-:-:S04]  /*10e90*/  SGXT.U32 R27, R27, 0x1 ;  /* 0x000000011b1b781a */ /* 0x000fc80000000000 */
[----:B------:R-:W-:-:S04]  /*10ea0*/  LOP3.LUT R27, R27, 0x60, RZ, 0xfc, !PT ;  /* 0x000000601b1b7812 */ /* 0x000fc800078efcff */
[----:B------:R-:W-:Y:S02]  /*10eb0*/  ISETP.GE.AND P1, PT, R27, UR5, PT ;  /* 0x000000051b007c0c */ /* 0x000fe4000bf26270 */
[----:B------:R-:W-:Y:S01]  /*10ec0*/  PRMT R11, RZ, 0x7610, R11 ;  /* 0x00007610ff0b7816 */ /* 0x000fe2000000000b */
[----:B------:R-:W4:Y:S01]  /*10ed0*/  LDL.LU R27, [R1+0x14f4] ;  /* 0x0014f400011b7983 */ /* 0x000f220000300800 */
[----:B--2---:R-:W-:Y:S02]  /*10ee0*/  PRMT R29, RZ, 0x7610, R29 ;  /* 0x00007610ff1d7816 */ /* 0x004fe4000000001d */
[----:B---3--:R-:W-:-:S04]  /*10ef0*/  @!P0 LOP3.LUT R3, R3, R2, RZ, 0x3c, !PT ;  /* 0x0000000203038212 */ /* 0x008fc800078e3cff */
[----:B------:R-:W-:-:S04]  /*10f00*/  @!P0 LOP3.LUT R2, R3, R2, RZ, 0x3c, !PT ;  /* 0x0000000203028212 */ /* 0x000fc800078e3cff */
[----:B------:R-:W-:-:S05]  /*10f10*/  @!P0 LOP3.LUT R3, R3, R2, RZ, 0x3c, !PT ;  /* 0x0000000203038212 */ /* 0x000fca00078e3cff */
[----:B------:R0:W2:Y:S04]  /*10f20*/  @!P0 LDG.E.U16 R25, [R2.64] ;  /* 0x0000000802198981 */ /* 0x0000a8000c1e1500 */
[----:B0-----:R-:W0:Y:S01]  /*10f30*/  S2R R3, SR_TID.X ;  /* 0x0000000000037919 */ /* 0x001e220000002100 */
[----:B------:R-:W-:Y:S01]  /*10f40*/  @!P1 IMAD.MOV.U32 R2, RZ, RZ, R4 ;  /* 0x000000ffff029224 */ /* 0x000fe200078e0004 */
[----:B------:R-:W-:Y:S02]  /*10f50*/  PRMT R28, RZ, 0x7610, R28 ;  /* 0x00007610ff1c7816 */ /* 0x000fe4000000001c */
[----:B------:R-:W3:Y:S01]  /*10f60*/  LDL R4, [R1+0x328] ;  /* 0x0003280001047983 */ /* 0x000ee20000100800 */
[----:B0-----:R-:W-:-:S04]  /*10f70*/  SHF.R.U32.HI R3, RZ, 0x6, R3 ;  /* 0x00000006ff037819 */ /* 0x001fc80000011603 */
[----:B------:R-:W-:-:S04]  /*10f80*/  SGXT.U32 R3, R3, 0x1 ;  /* 0x000000010303781a */ /* 0x000fc80000000000 */
[----:B------:R-:W-:-:S04]  /*10f90*/  LOP3.LUT R3, R3, 0x68, RZ, 0xfc, !PT ;  /* 0x0000006803037812 */ /* 0x000fc800078efcff */
[----:B------:R-:W-:Y:S01]  /*10fa0*/  ISETP.GE.AND P0, PT, R3, UR5, PT ;  /* 0x0000000503007c0c */ /* 0x000fe2000bf06270 */
[----:B------:R-:W-:-:S05]  /*10fb0*/  @!P1 IMAD.MOV.U32 R3, RZ, RZ, R15 ;  /* 0x000000ffff039224 */ /* 0x000fca00078e000f */
[----:B------:R0:W2:Y:S04]  /*10fc0*/  @!P1 LDG.E.U16 R11, [R2.64] ;  /* 0x00000008020b9981 */ /* 0x0000a8000c1e1500 */
[----:B0-----:R-:W0:Y:S03]  /*10fd0*/  S2R R3, SR_TID.X ;  /* 0x0000000000037919 */ /* 0x001e260000002100 */
[----:B------:R-:W-:Y:S01]  /*10fe0*/  @!P0 IMAD.MOV.U32 R2, RZ, RZ, R0 ;  /* 0x000000ffff028224 */ /* 0x000fe200078e0000 */
[----:B0-----:R-:W-:-:S04]  /*10ff0*/  SHF.R.U32.HI R3, RZ, 0x6, R3 ;  /* 0x00000006ff037819 */ /* 0x001fc80000011603 */
[----:B------:R-:W-:-:S04]  /*11000*/  SGXT.U32 R3, R3, 0x1 ;  /* 0x000000010303781a */ /* 0x000fc80000000000 */
[----:B------:R-:W-:-:S04]  /*11010*/  LOP3.LUT R3, R3, 0x70, RZ, 0xfc, !PT ;  /* 0x0000007003037812 */ /* 0x000fc800078efcff */
[----:B------:R-:W-:Y:S01]  /*11020*/  ISETP.GE.AND P1, PT, R3, UR5, PT ;  /* 0x0000000503007c0c */ /* 0x000fe2000bf26270 */
[----:B------:R-:W-:-:S05]  /*11030*/  @!P0 IMAD.MOV.U32 R3, RZ, RZ, R26 ;  /* 0x000000ffff038224 */ /* 0x000fca00078e001a */
[----:B------:R0:W2:Y:S04]  /*11040*/  @!P0 LDG.E.U16 R29, [R2.64] ;  /* 0x00000008021d8981 */ /* 0x0000a8000c1e1500 */
[----:B0-----:R-:W2:Y:S04]  /*11050*/  LDL R2, [R1+0x278] ;  /* 0x0002780001027983 */ /* 0x001ea80000100800 */
[----:B------:R-:W2:Y:S04]  /*11060*/  LDL R3, [R1+0x27c] ;  /* 0x00027c0001037983 */ /* 0x000ea80000100800 */
[----:B------:R-:W0:Y:S02]  /*11070*/  S2R R15, SR_TID.X ;  /* 0x00000000000f7919 */ /* 0x000e240000002100 */
[----:B0-----:R-:W-:-:S04]  /*11080*/  SHF.R.U32.HI R15, RZ, 0x6, R15 ;  /* 0x00000006ff0f7819 */ /* 0x001fc8000001160f */
[----:B------:R-:W-:Y:S02]  /*11090*/  SGXT.U32 R26, R15, 0x1 ;  /* 0x000000010f1a781a */ /* 0x000fe40000000000 */
[----:B------:R-:W3:Y:S02]  /*110a0*/  LDL R15, [R1+0x320] ;  /* 0x00032000010f7983 */ /* 0x000ee40000100800 */
[----:B------:R-:W-:-:S04]  /*110b0*/  LOP3.LUT R26, R26, 0x78, RZ, 0xfc, !PT ;  /* 0x000000781a1a7812 */ /* 0x000fc800078efcff */
[----:B------:R-:W-:Y:S02]  /*110c0*/  ISETP.GE.AND P2, PT, R26, UR5, PT ;  /* 0x000000051a007c0c */ /* 0x000fe4000bf46270 */
[----:B------:R-:W3:Y:S01]  /*110d0*/  LDL.LU R26, [R1+0x14f0] ;  /* 0x0014f000011a7983 */ /* 0x000ee20000300800 */
[----:B--2---:R-:W-:-:S04]  /*110e0*/  @!P1 LOP3.LUT R3, R3, R2, RZ, 0x3c, !PT ;  /* 0x0000000203039212 */ /* 0x004fc800078e3cff */
[----:B------:R-:W-:-:S04]  /*110f0*/  @!P1 LOP3.LUT R2, R3, R2, RZ, 0x3c, !PT ;  /* 0x0000000203029212 */ /* 0x000fc800078e3cff */
[----:B------:R-:W-:-:S05]  /*11100*/  @!P1 LOP3.LUT R3, R3, R2, RZ, 0x3c, !PT ;  /* 0x0000000203039212 */ /* 0x000fca00078e3cff */
[----:B------:R0:W2:Y:S04]  /*11110*/  @!P1 LDG.E.U16 R28, [R2.64] ;  /* 0x00000008021c9981 */ /* 0x0000a8000c1e1500 */
[----:B0-----:R-:W2:Y:S04]  /*11120*/  LDL R2, [R1+0x258] ;  /* 0x0002580001027983 */ /* 0x001ea80000100800 */
[----:B------:R-:W2:Y:S01]  /*11130*/  LDL R3, [R1+0x25c] ;  /* 0x00025c0001037983 */ /* 0x000ea20000100800 */
[----:B----4-:R-:W-:-:S03]  /*11140*/  PRMT R27, RZ, 0x7610, R27 ;  /* 0x00007610ff1b7816 */ /* 0x010fc6000000001b */
[----:B------:R-:W0:Y:S01]  /*11150*/  S2R R0, SR_TID.X ;  /* 0x0000000000007919 */ /* 0x000e220000002100 */
[----:B--2---:R-:W-:-:S04]  /*11160*/  @!P2 LOP3.LUT R3, R3, R2, RZ, 0x3c, !PT ;  /* 0x000000020303a212 */ /* 0x004fc800078e3cff */
[----:B------:R-:W-:-:S04]  /*11170*/  @!P2 LOP3.LUT R2, R3, R2, RZ, 0x3c, !PT ;  /* 0x000000020302a212 */ /* 0x000fc800078e3cff */
[----:B------:R-:W-:-:S05]  /*11180*/  @!P2 LOP3.LUT R3, R3, R2, RZ, 0x3c, !PT ;  /* 0x000000020303a212 */ /* 0x000fca00078e3cff */
[----:B------:R1:W2:Y:S04]  /*11190*/  @!P2 LDG.E.U16 R27, [R2.64] ;  /* 0x00000008021ba981 */ /* 0x0002a8000c1e1500 */
[----:B-1----:R-:W1:Y:S02]  /*111a0*/  S2R R3, SR_TID.X ;  /* 0x0000000000037919 */ /* 0x002e640000002100 */
[----:B-1----:R-:W-:-:S04]  /*111b0*/  SHF.R.U32.HI R3, RZ, 0x6, R3 ;  /* 0x00000006ff037819 */ /* 0x002fc80000011603 */
[----:B------:R-:W-:-:S04]  /*111c0*/  SGXT.U32 R3, R3, 0x1 ;  /* 0x000000010303781a */ /* 0x000fc80000000000 */
[----:B------:R-:W-:Y:S02]  /*111d0*/  LOP3.LUT R2, R3, 0x4c, RZ, 0xfc, !PT ;  /* 0x0000004c03027812 */ /* 0x000fe400078efcff */
[----:B------:R-:W4:Y:S01]  /*111e0*/  LDL R3, [R1+0x324] ;  /* 0x0003240001037983 */ /* 0x000f220000100800 */
[----:B0-----:R-:W-:-:S04]  /*111f0*/  SHF.R.U32.HI R0, RZ, 0x6, R0 ;  /* 0x00000006ff007819 */ /* 0x001fc80000011600 */
[----:B------:R-:W-:-:S04]  /*11200*/  SGXT.U32 R0, R0, 0x1 ;  /* 0x000000010000781a */ /* 0x000fc80000000000 */
[----:B------:R-:W-:-:S04]  /*11210*/  LOP3.LUT R0, R0, 0x4a, RZ, 0xfc, !PT ;  /* 0x0000004a00007812 */ /* 0x000fc800078efcff */
[----:B------:R-:W-:Y:S02]  /*11220*/  ISETP.GE.AND P0, PT, R0, UR5, PT ;  /* 0x0000000500007c0c */ /* 0x000fe4000bf06270 */
[----:B------:R-:W-:Y:S02]  /*11230*/  ISETP.GE.AND P1, PT, R2, UR5, PT ;  /* 0x0000000502007c0c */ /* 0x000fe4000bf26270 */
[----:B------:R-:W-:-:S09]  /*11240*/  PRMT R10, RZ, 0x7610, R10 ;  /* 0x00007610ff0a7816 */ /* 0x000fd2000000000a */
[----:B---3--:R-:W-:-:S05]  /*11250*/  @!P0 IMAD.MOV.U32 R2, RZ, RZ, R4 ;  /* 0x000000ffff028224 */ /* 0x008fca00078e0004 */
[----:B----4-:R-:W3:Y:S04]  /*11260*/  @!P0 LDG.E.U16 R10, [R2.64] ;  /* 0x00000008020a8981 */ /* 0x010ee8000c1e1500 */
[----:B------:R-:W0:Y:S04]  /*11270*/  S2R R0, SR_TID.X ;  /* 0x0000000000007919 */ /* 0x000e280000002100 */
[----:B---3--:R1:W-:Y:S04]  /*11280*/  STL [R1+0x4], R10 ;  /* 0x0000040a01007387 */ /* 0x0083e80000100800 */
[----:B-1----:R-:W3:Y:S04]  /*11290*/  LDL.LU R10, [R1+0x14ec] ;  /* 0x0014ec00010a7983 */ /* 0x002ee80000300800 */
[----:B------:R-:W4:Y:S01]  /*112a0*/  LDL R3, [R1+0x31c] ;  /* 0x00031c0001037983 */ /* 0x000f220000100800 */
[----:B0-----:R-:W-:-:S04]  /*112b0*/  SHF.R.U32.HI R0, RZ, 0x6, R0 ;  /* 0x00000006ff007819 */ /* 0x001fc80000011600 */
[----:B------:R-:W-:-:S04]  /*112c0*/  SGXT.U32 R0, R0, 0x1 ;  /* 0x000000010000781a */ /* 0x000fc80000000000 */
[----:B------:R-:W-:Y:S02]  /*112d0*/  LOP3.LUT R2, R0, 0x4e, RZ, 0xfc, !PT ;  /* 0x0000004e00027812 */ /* 0x000fe400078efcff */
[----:B------:R-:W-:Y:S01]  /*112e0*/  PRMT R5, RZ, 0x7610, R5 ;  /* 0x00007610ff057816 */ /* 0x000fe20000000005 */
[----:B------:R-:W2:Y:S01]  /*112f0*/  LDL R0, [R1+0x300] ;  /* 0x0003000001007983 */ /* 0x000ea20000100800 */
[----:B------:R-:W-:Y:S01]  /*11300*/  ISETP.GE.AND P0, PT, R2, UR5, PT ;  /* 0x0000000502007c0c */ /* 0x000fe2000bf06270 */
[----:B------:R-:W-:-:S05]  /*11310*/  @!P1 IMAD.MOV.U32 R2, RZ, RZ, R15 ;  /* 0x000000ffff029224 */ /* 0x000fca00078e000f */
[----:B----4-:R-:W4:Y:S04]  /*11320*/  @!P1 LDG.E.U16 R5, [R2.64] ;  /* 0x0000000802059981 */ /* 0x010f28000c1e1500 */
[----:B----4-:R0:W-:Y:S04]  /*11330*/  STL [R1+0x8], R5 ;  /* 0x0000080501007387 */ /* 0x0101e80000100800 */
[----:B0-----:R-:W4:Y:S04]  /*11340*/  LDL.LU R5, [R1+0x14e8] ;  /* 0x0014e80001057983 */ /* 0x001f280000300800 */
[----:B------:R-:W2:Y:S04]  /*11350*/  LDL R2, [R1+0x314] ;  /* 0x0003140001027983 */ /* 0x000ea80000100800 */
[----:B------:R-:W2:Y:S01]  /*11360*/  LDL R3, [R1+0x318] ;  /* 0x0003180001037983 */ /* 0x000ea20000100800 */
[----:B------:R-:W-:-:S02]  /*11370*/  PRMT R9, RZ, 0x7610, R9 ;  /* 0x00007610ff097816 */ /* 0x000fc40000000009 */
[----:B--2---:R-:W-:-:S04]  /*11380*/  @!P0 LOP3.LUT R3, R3, R2, RZ, 0x3c, !PT ;  /* 0x0000000203038212 */ /* 0x004fc800078e3cff */
[----:B------:R-:W-:-:S04]  /*11390*/  @!P0 LOP3.LUT R2, R3, R2, RZ, 0x3c, !PT ;  /* 0x0000000203028212 */ /* 0x000fc800078e3cff */
[----:B------:R-:W-:-:S05]  /*113a0*/  @!P0 LOP3.LUT R3, R3, R2, RZ, 0x3c, !PT ;  /* 0x0000000203038212 */ /* 0x000fca00078e3cff */
[----:B------:R-:W2:Y:S04]  /*113b0*/  @!P0 LDG.E.U16 R9, [R2.64] ;  /* 0x0000000802098981 */ /* 0x000ea8000c1e1500 */
[----:B------:R-:W0:Y:S04]  /*113c0*/  S2R R4, SR_TID.X ;  /* 0x0000000000047919 */ /* 0x000e280000002100 */
[----:B------:R-:W1:Y:S04]  /*113d0*/  S2R R15, SR_TID.X ;  /* 0x00000000000f7919 */ /* 0x000e680000002100 */
[----:B--2---:R2:W-:Y:S04]  /*113e0*/  STL [R1+0x8c], R9 ;  /* 0x00008c0901007387 */ /* 0x0045e80000100800 */
[----:B--2---:R-:W2:Y:S04]  /*113f0*/  LDL.LU R9, [R1+0x14e4] ;  /* 0x0014e40001097983 */ /* 0x004ea80000300800 */
[----:B------:R-:W2:Y:S04]  /*11400*/  LDL R2, [R1+0x304] ;  /* 0x0003040001027983 */ /* 0x000ea80000100800 */
[----:B------:R-:W2:Y:S01]  /*11410*/  LDL R3, [R1+0x308] ;  /* 0x0003080001037983 */ /* 0x000ea20000100800 */
[----:B0-----:R-:W-:-:S04]  /*11420*/  SHF.R.U32.HI R4, RZ, 0x6, R4 ;  /* 0x00000006ff047819 */ /* 0x001fc80000011604 */
[----:B------:R-:W-:-:S04]  /*11430*/  SGXT.U32 R4, R4, 0x1 ;  /* 0x000000010404781a */ /* 0x000fc80000000000 */
[----:B------:R-:W-:-:S04]  /*11440*/  LOP3.LUT R4, R4, 0x52, RZ, 0xfc, !PT ;  /* 0x0000005204047812 */ /* 0x000fc800078efcff */
[----:B------:R-:W-:Y:S02]  /*11450*/  ISETP.GE.AND P1, PT, R4, UR5, PT ;  /* 0x0000000504007c0c */ /* 0x000fe4000bf26270 */
[----:B-1----:R-:W-:-:S04]  /*11460*/  SHF.R.U32.HI R15, RZ, 0x6, R15 ;  /* 0x00000006ff0f7819 */ /* 0x002fc8000001160f */
[----:B------:R-:W-:Y:S02]  /*11470*/  SGXT.U32 R4, R15, 0x1 ;  /* 0x000000010f04781a */ /* 0x000fe40000000000 */
[----:B------:R-:W-:Y:S02]  /*11480*/  PRMT R16, RZ, 0x7610, R16 ;  /* 0x00007610ff107816 */ /* 0x000fe40000000010 */
[----:B------:R-:W-:-:S04]  /*11490*/  LOP3.LUT R4, R4, 0x54, RZ, 0xfc, !PT ;  /* 0x0000005404047812 */ /* 0x000fc800078efcff */
[----:B------:R-:W-:Y:S02]  /*114a0*/  ISETP.GE.AND P0, PT, R4, UR5, PT ;  /* 0x0000000504007c0c */ /* 0x000fe4000bf06270 */
[----:B------:R-:W3:Y:S01]  /*114b0*/  LDL.LU R4, [R1+0x14e0] ;  /* 0x0014e00001047983 */ /* 0x000ee20000300800 */
[----:B--2---:R-:W-:-:S04]  /*114c0*/  @!P1 LOP3.LUT R3, R3, R2, RZ, 0x3c, !PT ;  /* 0x0000000203039212 */ /* 0x004fc800078e3cff */
[----:B------:R-:W-:-:S04]  /*114d0*/  @!P1 LOP3.LUT R2, R3, R2, RZ, 0x3c, !PT ;  /* 0x0000000203029212 */ /* 0x000fc800078e3cff */
[----:B------:R-:W-:-:S05]  /*114e0*/  @!P1 LOP3.LUT R3, R3, R2, RZ, 0x3c, !PT ;  /* 0x0000000203039212 */ /* 0x000fca00078e3cff */
[----:B------:R0:W2:Y:S04]  /*114f0*/  @!P1 LDG.E.U16 R16, [R2.64] ;  /* 0x0000000802109981 */ /* 0x0000a8000c1e1500 */
[----:B0-----:R-:W3:Y:S04]  /*11500*/  LDL R3, [R1+0x2fc] ;  /* 0x0002fc0001037983 */ /* 0x001ee80000100800 */
[----:B------:R-:W0:Y:S01]  /*11510*/  S2R R15, SR_TID.X ;  /* 0x00000000000f7919 */ /* 0x000e220000002100 */
[----:B------:R-:W-:Y:S02]  /*11520*/  PRMT R26, RZ, 0x7610, R26 ;  /* 0x00007610ff1a7816 */ /* 0x000fe4000000001a */
[----:B0-----:R-:W-:-:S04]  /*11530*/  SHF.R.U32.HI R15, RZ, 0x6, R15 ;  /* 0x00000006ff0f7819 */ /* 0x001fc8000001160f */
[----:B------:R-:W-:-:S04]  /*11540*/  SGXT.U32 R15, R15, 0x1 ;  /* 0x000000010f0f781a */ /* 0x000fc80000000000 */
[----:B------:R-:W-:-:S04]  /*11550*/  LOP3.LUT R2, R15, 0x56, RZ, 0xfc, !PT ;  /* 0x000000560f027812 */ /* 0x000fc800078efcff */
[----:B------:R-:W-:Y:S01]  /*11560*/  ISETP.GE.AND P1, PT, R2, UR5, PT ;  /* 0x0000000502007c0c */ /* 0x000fe2000bf26270 */
[----:B------:R-:W-:Y:S01]  /*11570*/  @!P0 IMAD.MOV.U32 R2, RZ, RZ, R0 ;  /* 0x000000ffff028224 */ /* 0x000fe200078e0000 */
[----:B--2---:R0:W-:Y:S01]  /*11580*/  STL [R1], R16 ;  /* 0x0000001001007387 */ /* 0x0041e20000100800 */
[----:B------:R-:W-:-:S03]  /*11590*/  PRMT R8, RZ, 0x7610, R8 ;  /* 0x00007610ff087816 */ /* 0x000fc60000000008 */
[----:B------:R-:W2:Y:S04]  /*115a0*/  LDL R15, [R1+0x2e8] ;  /* 0x0002e800010f7983 */ /* 0x000ea80000100800 */
[----:B------:R-:W2:Y:S04]  /*115b0*/  LDL R0, [R1+0x2e0] ;  /* 0x0002e00001007983 */ /* 0x000ea80000100800 */
[----:B---3--:R1:W3:Y:S04]  /*115c0*/  @!P0 LDG.E.U16 R26, [R2.64] ;  /* 0x00000008021a8981 */ /* 0x0082e8000c1e1500 */
[----:B-1----:R-:W2:Y:S04]  /*115d0*/  LDL R2, [R1+0x2f4] ;  /* 0x0002f40001027983 */ /* 0x002ea80000100800 */
[----:B------:R-:W2:Y:S02]  /*115e0*/  LDL R3, [R1+0x2f8] ;  /* 0x0002f80001037983 */ /* 0x000ea40000100800 */
[----:B--2---:R-:W-:-:S04]  /*115f0*/  @!P1 LOP3.LUT R3, R3, R2, RZ, 0x3c, !PT ;  /* 0x0000000203039212 */ /* 0x004fc800078e3cff */
[----:B------:R-:W-:-:S04]  /*11600*/  @!P1 LOP3.LUT R2, R3, R2, RZ, 0x3c, !PT ;  /* 0x0000000203029212 */ /* 0x000fc800078e3cff */
[----:B------:R-:W-:-:S05]  /*11610*/  @!P1 LOP3.LUT R3, R3, R2, RZ, 0x3c, !PT ;  /* 0x0000000203039212 */ /* 0x000fca00078e3cff */
[----:B------:R1:W2:Y:S04]  /*11620*/  @!P1 LDG.E.U16 R8, [R2.64] ;  /* 0x0000000802089981 */ /* 0x0002a8000c1e1500 */
[----:B-1----:R-:W1:Y:S04]  /*11630*/  S2R R3, SR_TID.X ;  /* 0x0000000000037919 */ /* 0x002e680000002100 */
[----:B---3--:R-:W-:Y:S04]  /*11640*/  STL [R1+0x1448], R26 ;  /* 0x0014481a01007387 */ /* 0x008fe80000100800 */
[----:B------:R-:W-:Y:S04]  /*11650*/  STL [R1+0x1484], R26 ;  /* 0x0014841a01007387 */ /* 0x000fe80000100800 */
[----:B------:R-:W-:Y:S04]  /*11660*/  STL [R1+0x1488], R26 ;  /* 0x0014881a01007387 */ /* 0x000fe80000100800 */
[----:B------:R-:W-:Y:S01]  /*11670*/  STL [R1+0x148c], R26 ;  /* 0x00148c1a01007387 */ /* 0x000fe20000100800 */
[----:B-1----:R-:W-:-:S04]  /*11680*/  SHF.R.U32.HI R3, RZ, 0x6, R3 ;  /* 0x00000006ff037819 */ /* 0x002fc80000011603 */
[----:B------:R-:W-:-:S04]  /*11690*/  SGXT.U32 R3, R3, 0x1 ;  /* 0x000000010303781a */ /* 0x000fc80000000000 */
[----:B------:R-:W-:Y:S01]  /*116a0*/  LOP3.LUT R2, R3, 0x5c, RZ, 0xfc, !PT ;  /* 0x0000005c03027812 */ /* 0x000fe200078efcff */
[----:B0-----:R-:W0:Y:S04]  /*116b0*/  S2R R16, SR_TID.X ;  /* 0x0000000000107919 */ /* 0x001e280000002100 */
[----:B--2---:R1:W-:Y:S04]  /*116c0*/  STL [R1+0x80], R8 ;  /* 0x0000800801007387 */ /* 0x0043e80000100800 */
[----:B-1----:R-:W2:Y:S04]  /*116d0*/  LDL.LU R8, [R1+0x14dc] ;  /* 0x0014dc0001087983 */ /* 0x002ea80000300800 */
[----:B------:R-:W3:Y:S01]  /*116e0*/  LDL R3, [R1+0x2e4] ;  /* 0x0002e40001037983 */ /* 0x000ee20000100800 */
[----:B0-----:R-:W-:-:S04]  /*116f0*/  SHF.R.U32.HI R16, RZ, 0x6, R16 ;  /* 0x00000006ff107819 */ /* 0x001fc80000011610 */
[----:B------:R-:W-:-:S04]  /*11700*/  SGXT.U32 R16, R16, 0x1 ;  /* 0x000000011010781a */ /* 0x000fc80000000000 */
[----:B------:R-:W-:-:S04]  /*11710*/  LOP3.LUT R16, R16, 0x5a, RZ, 0xfc, !PT ;  /* 0x0000005a10107812 */ /* 0x000fc800078efcff */
[----:B------:R-:W-:Y:S02]  /*11720*/  ISETP.GE.AND P0, PT, R16, UR5, PT ;  /* 0x0000000510007c0c */ /* 0x000fe4000bf06270 */
[----:B------:R-:W-:Y:S02]  /*11730*/  ISETP.GE.AND P1, PT, R2, UR5, PT ;  /* 0x0000000502007c0c */ /* 0x000fe4000bf26270 */
[----:B------:R-:W-:-:S09]  /*11740*/  PRMT R10, RZ, 0x7610, R10 ;  /* 0x00007610ff0a7816 */ /* 0x000fd2000000000a */
[----:B------:R-:W-:Y:S01]  /*11750*/  @!P0 IMAD.MOV.U32 R2, RZ, RZ, R15 ;  /* 0x000000ffff028224 */ /* 0x000fe200078e000f */
[----:B----4-:R-:W-:Y:S01]  /*11760*/  PRMT R5, RZ, 0x7610, R5 ;  /* 0x00007610ff057816 */ /* 0x010fe20000000005 */
[----:B------:R-:W4:Y:S04]  /*11770*/  LDL R15, [R1+0x2d8] ;  /* 0x0002d800010f7983 */ /* 0x000f280000100800 */
[----:B---3--:R0:W3:Y:S04]  /*11780*/  @!P0 LDG.E.U16 R10, [R2.64] ;  /* 0x00000008020a8981 */ /* 0x0080e8000c1e1500 */
[----:B0-----:R-:W2:Y:S01]  /*11790*/  LDL R3, [R1+0x2dc] ;  /* 0x0002dc0001037983 */ /* 0x001ea20000100800 */
[----:B------:R-:W-:-:S03]  /*117a0*/  @!P1 IMAD.MOV.U32 R2, RZ, RZ, R0 ;  /* 0x000000ffff029224 */ /* 0x000fc600078e0000 */
[----:B------:R-:W0:Y:S04]  /*117b0*/  S2R R16, SR_TID.X ;  /* 0x0000000000107919 */ /* 0x000e280000002100 */
[----:B--2---:R1:W2:Y:S04]  /*117c0*/  @!P1 LDG.E.U16 R5, [R2.64] ;  /* 0x0000000802059981 */ /* 0x0042a8000c1e1500 */
[----:B-1----:R-:W1:Y:S04]  /*117d0*/  S2R R3, SR_TID.X ;  /* 0x0000000000037919 */ /* 0x002e680000002100 */
[----:B---3--:R-:W-:Y:S04]  /*117e0*/  STL [R1+0x1490], R10 ;  /* 0x0014900a01007387 */ /* 0x008fe80000100800 */
[----:B------:R-:W-:Y:S01]  /*117f0*/  STL [R1+0x1494], R10 ;  /* 0x0014940a01007387 */ /* 0x000fe20000100800 */
[----:B0-----:R-:W-:-:S02]  /*11800*/  SHF.R.U32.HI R16, RZ, 0x6, R16 ;  /* 0x00000006ff107819 */ /* 0x001fc40000011610 */
[----:B------:R-:W-:Y:S01]  /*11810*/  PRMT R7, RZ, 0x7610, R7 ;  /* 0x00007610ff077816 */ /* 0x000fe20000000007 */
[----:B------:R-:W3:Y:S01]  /*11820*/  LDL R0, [R1+0x2c0] ;  /* 0x0002c00001007983 */ /* 0x000ee20000100800 */
[----:B-1----:R-:W-:-:S04]  /*11830*/  SHF.R.U32.HI R3, RZ, 0x6, R3 ;  /* 0x00000006ff037819 */ /* 0x002fc80000011603 */
[----:B------:R-:W-:Y:S02]  /*11840*/  SGXT.U32 R2, R3, 0x1 ;  /* 0x000000010302781a */ /* 0x000fe40000000000 */
[----:B------:R-:W2:Y:S01]  /*11850*/  LDL R3, [R1+0x2d4] ;  /* 0x0002d40001037983 */ /* 0x000ea20000100800 */
[----:B------:R-:W-:-:S04]  /*11860*/  SGXT.U32 R16, R16, 0x1 ;  /* 0x000000011010781a */ /* 0x000fc80000000000 */
[----:B------:R-:W-:-:S04]  /*11870*/  LOP3.LUT R16, R16, 0x5e, RZ, 0xfc, !PT ;  /* 0x0000005e10107812 */ /* 0x000fc800078efcff */
[----:B------:R-:W-:Y:S02]  /*11880*/  ISETP.GE.AND P0, PT, R16, UR5, PT ;  /* 0x0000000510007c0c */ /* 0x000fe4000bf06270 */
[----:B------:R-:W-:Y:S01]  /*11890*/  LOP3.LUT R2, R2, 0x62, RZ, 0xfc, !PT ;  /* 0x0000006202027812 */ /* 0x000fe200078efcff */
[----:B------:R-:W3:Y:S03]  /*118a0*/  LDL R16, [R1+0x2c8] ;  /* 0x0002c80001107983 */ /* 0x000ee60000100800 */
[----:B------:R-:W-:-:S07]  /*118b0*/  ISETP.GE.AND P1, PT, R2, UR5, PT ;  /* 0x0000000502007c0c */ /* 0x000fce000bf26270 */
[----:B----4-:R-:W-:-:S05]  /*118c0*/  @!P0 IMAD.MOV.U32 R2, RZ, RZ, R15 ;  /* 0x000000ffff028224 */ /* 0x010fca00078e000f */
[----:B--2---:R0:W2:Y:S04]  /*118d0*/  @!P0 LDG.E.U16 R7, [R2.64] ;  /* 0x0000000802078981 */ /* 0x0040a8000c1e1500 */
[----:B0-----:R-:W0:Y:S04]  /*118e0*/  S2R R3, SR_TID.X ;  /* 0x0000000000037919 */ /* 0x001e280000002100 */
[----:B------:R-:W-:Y:S04]  /*118f0*/  STL [R1+0x1444], R5 ;  /* 0x0014440501007387 */ /* 0x000fe80000100800 */
[----:B------:R-:W-:Y:S04]  /*11900*/  STL [R1+0x144c], R5 ;  /* 0x00144c0501007387 */ /* 0x000fe80000100800 */
[----:B------:R-:W-:Y:S04]  /*11910*/  STL [R1+0x1450], R5 ;  /* 0x0014500501007387 */ /* 0x000fe80000100800 */
[----:B------:R-:W-:Y:S01]  /*11920*/  STL [R1+0x14a0], R5 ;  /* 0x0014a00501007387 */ /* 0x000fe20000100800 */
[----:B0-----:R-:W-:-:S03]  /*11930*/  SHF.R.U32.HI R3, RZ, 0x6, R3 ;  /* 0x00000006ff037819 */ /* 0x001fc60000011603 */
[----:B------:R-:W-:Y:S01]  /*11940*/  STL [R1+0x14a4], R5 ;  /* 0x0014a40501007387 */ /* 0x000fe20000100800 */
[----:B------:R-:W-:-:S04]  /*11950*/  SGXT.U32 R3, R3, 0x1 ;  /* 0x000000010303781a */ /* 0x000fc80000000000 */
[----:B------:R-:W-:Y:S01]  /*11960*/  LOP3.LUT R2, R3, 0x64, RZ, 0xfc, !PT ;  /* 0x0000006403027812 */ /* 0x000fe200078efcff */
[----:B--2---:R0:W-:Y:S04]  /*11970*/  STL [R1+0x7c], R7 ;  /* 0x00007c0701007387 */ /* 0x0041e80000100800 */
[----:B0-----:R-:W2:Y:S04]  /*11980*/  LDL.LU R7, [R1+0x14d8] ;  /* 0x0014d80001077983 */ /* 0x001ea80000300800 */
[----:B------:R-:W4:Y:S01]  /*11990*/  LDL R3, [R1+0x2c4] ;  /* 0x0002c40001037983 */ /* 0x000f220000100800 */
[----:B------:R-:W-:Y:S01]  /*119a0*/  ISETP.GE.AND P0, PT, R2, UR5, PT ;  /* 0x0000000502007c0c */ /* 0x000fe2000bf06270 */
[----:B---3--:R-:W-:Y:S01]  /*119b0*/  @!P1 IMAD.MOV.U32 R2, RZ, RZ, R16 ;  /* 0x000000ffff029224 */ /* 0x008fe200078e0010 */
[----:B------:R-:W-:Y:S01]  /*119c0*/  PRMT R9, RZ, 0x7610, R9 ;  /* 0x00007610ff097816 */ /* 0x000fe20000000009 */
[----:B------:R-:W0:Y:S01]  /*119d0*/  S2R R15, SR_TID.X ;  /* 0x00000000000f7919 */ /* 0x000e220000002100 */
[----:B------:R-:W-:-:S03]  /*119e0*/  PRMT R4, RZ, 0x7610, R4 ;  /* 0x00007610ff047816 */ /* 0x000fc60000000004 */
[----:B------:R-:W3:Y:S04]  /*119f0*/  LDL R16, [R1+0x2a8] ;  /* 0x0002a80001107983 */ /* 0x000ee80000100800 */
[----:B----4-:R1:W4:Y:S04]  /*11a00*/  @!P1 LDG.E.U16 R9, [R2.64] ;  /* 0x0000000802099981 */ /* 0x010328000c1e1500 */
[----:B-1----:R-:W2:Y:S01]  /*11a10*/  LDL R3, [R1+0x2bc] ;  /* 0x0002bc0001037983 */ /* 0x002ea20000100800 */
[----:B0-----:R-:W-:-:S04]  /*11a20*/  SHF.R.U32.HI R15, RZ, 0x6, R15 ;  /* 0x00000006ff0f7819 */ /* 0x001fc8000001160f */
[----:B------:R-:W-:-:S04]  /*11a30*/  SGXT.U32 R15, R15, 0x1 ;  /* 0x000000010f0f781a */ /* 0x000fc80000000000 */
[----:B------:R-:W-:-:S04]  /*11a40*/  LOP3.LUT R2, R15, 0x66, RZ, 0xfc, !PT ;  /* 0x000000660f027812 */ /* 0x000fc800078efcff */
[----:B------:R-:W-:Y:S01]  /*11a50*/  ISETP.GE.AND P1, PT, R2, UR5, PT ;  /* 0x0000000502007c0c */ /* 0x000fe2000bf26270 */
[----:B------:R-:W-:Y:S01]  /*11a60*/  @!P0 IMAD.MOV.U32 R2, RZ, RZ, R0 ;  /* 0x000000ffff028224 */ /* 0x000fe200078e0000 */
[----:B----4-:R-:W-:Y:S04]  /*11a70*/  STL [R1+0x1498], R9 ;  /* 0x0014980901007387 */ /* 0x010fe80000100800 */
[----:B------:R-:W-:Y:S04]  /*11a80*/  STL [R1+0x149c], R9 ;  /* 0x00149c0901007387 */ /* 0x000fe80000100800 */
[----:B--2---:R0:W2:Y:S04]  /*11a90*/  @!P0 LDG.E.U16 R4, [R2.64] ;  /* 0x0000000802048981 */ /* 0x0040a8000c1e1500 */
[----:B0-----:R-:W4:Y:S04]  /*11aa0*/  LDL R2, [R1+0x2b4] ;  /* 0x0002b40001027983 */ /* 0x001f280000100800 */
[----:B------:R-:W4:Y:S01]  /*11ab0*/  LDL R3, [R1+0x2b8] ;  /* 0x0002b80001037983 */ /* 0x000f220000100800 */
[----:B------:R-:W-:-:S03]  /*11ac0*/  PRMT R6, RZ, 0x7610, R6 ;  /* 0x00007610ff067816 */ /* 0x000fc60000000006 */
[----:B------:R-:W0:Y:S02]  /*11ad0*/  S2R R15, SR_TID.X ;  /* 0x00000000000f7919 */ /* 0x000e240000002100 */
[----:B0-----:R-:W-:Y:S02]  /*11ae0*/  SHF.R.U32.HI R15, RZ, 0x6, R15 ;  /* 0x00000006ff0f7819 */ /* 0x001fe4000001160f */
[----:B--2---:R-:W-:Y:S01]  /*11af0*/  STL [R1+0x1454], R4 ;  /* 0x0014540401007387 */ /* 0x004fe20000100800 */
[----:B----4-:R-:W-:-:S04]  /*11b00*/  @!P1 LOP3.LUT R3, R3, R2, RZ, 0x3c, !PT ;  /* 0x0000000203039212 */ /* 0x010fc800078e3cff */
[----:B------:R-:W-:-:S04]  /*11b10*/  @!P1 LOP3.LUT R2, R3, R2, RZ, 0x3c, !PT ;  /* 0x0000000203029212 */ /* 0x000fc800078e3cff */
[----:B------:R-:W-:Y:S01]  /*11b20*/  @!P1 LOP3.LUT R3, R3, R2, RZ, 0x3c, !PT ;  /* 0x0000000203039212 */ /* 0x000fe200078e3cff */
[----:B------:R-:W-:Y:S04]  /*11b30*/  STL [R1+0x1458], R4 ;  /* 0x0014580401007387 */ /* 0x000fe80000100800 */
[----:B------:R0:W2:Y:S04]  /*11b40*/  @!P1 LDG.E.U16 R6, [R2.64] ;  /* 0x0000000802069981 */ /* 0x0000a8000c1e1500 */
[----:B0-----:R-:W4:Y:S01]  /*11b50*/  LDL R3, [R1+0x290] ;  /* 0x0002900001037983 */ /* 0x001f220000100800 */
[----:B------:R-:W-:-:S03]  /*11b60*/  SGXT.U32 R0, R15, 0x1 ;  /* 0x000000010f00781a */ /* 0x000fc60000000000 */
[----:B------:R-:W0:Y:S01]  /*11b70*/  S2R R15, SR_TID.X ;  /* 0x00000000000f7919 */ /* 0x000e220000002100 */
[----:B------:R-:W-:-:S04]  /*11b80*/  LOP3.LUT R0, R0, 0x6a, RZ, 0xfc, !PT ;  /* 0x0000006a00007812 */ /* 0x000fc800078efcff */
[----:B------:R-:W-:Y:S02]  /*11b90*/  ISETP.GE.AND P0, PT, R0, UR5, PT ;  /* 0x0000000500007c0c */ /* 0x000fe4000bf06270 */
[----:B------:R-:W-:Y:S01]  /*11ba0*/  PRMT R8, RZ, 0x7610, R8 ;  /* 0x00007610ff087816 */ /* 0x000fe20000000008 */
[----:B------:R-:W4:Y:S01]  /*11bb0*/  LDL R0, [R1+0x254] ;  /* 0x0002540001007983 */ /* 0x000f220000100800 */
[----:B0-----:R-:W-:-:S04]  /*11bc0*/  SHF.R.U32.HI R15, RZ, 0x6, R15 ;  /* 0x00000006ff0f7819 */ /* 0x001fc8000001160f */
[----:B------:R-:W-:-:S04]  /*11bd0*/  SGXT.U32 R15, R15, 0x1 ;  /* 0x000000010f0f781a */ /* 0x000fc80000000000 */
[----:B------:R-:W-:Y:S02]  /*11be0*/  LOP3.LUT R2, R15, 0x72, RZ, 0xfc, !PT ;  /* 0x000000720f027812 */ /* 0x000fe400078efcff */
[----:B------:R-:W4:Y:S02]  /*11bf0*/  LDL R15, [R1+0x288] ;  /* 0x00028800010f7983 */ /* 0x000f240000100800 */
[----:B------:R-:W-:Y:S01]  /*11c00*/  ISETP.GE.AND P1, PT, R2, UR5, PT ;  /* 0x0000000502007c0c */ /* 0x000fe2000bf26270 */
[----:B---3--:R-:W-:Y:S01]  /*11c10*/  @!P0 IMAD.MOV.U32 R2, RZ, RZ, R16 ;  /* 0x000000ffff028224 */ /* 0x008fe200078e0010 */
[----:B--2---:R0:W-:Y:S04]  /*11c20*/  STL [R1+0x68], R6 ;  /* 0x0000680601007387 */ /* 0x0041e80000100800 */
[----:B----4-:R1:W2:Y:S04]  /*11c30*/  @!P0 LDG.E.U16 R8, [R2.64] ;  /* 0x0000000802088981 */ /* 0x0102a8000c1e1500 */
[----:B-1----:R-:W3:Y:S04]  /*11c40*/  LDL R2, [R1+0x270] ;  /* 0x0002700001027983 */ /* 0x002ee80000100800 */
[----:B------:R-:W3:Y:S01]  /*11c50*/  LDL R3, [R1+0x274] ;  /* 0x0002740001037983 */ /* 0x000ee20000100800 */
[----:B------:R-:W-:-:S02]  /*11c60*/  PRMT R7, RZ, 0x7610, R7 ;  /* 0x00007610ff077816 */ /* 0x000fc40000000007 */
[----:B0-----:R-:W-:Y:S02]  /*11c70*/  SHF.R.U32.HI R6, RZ, 0x6, R14 ;  /* 0x00000006ff067819 */ /* 0x001fe4000001160e */
[----:B------:R-:W4:Y:S02]  /*11c80*/  LDL R14, [R1+0x28c] ;  /* 0x00028c00010e7983 */ /* 0x000f240000100800 */
[----:B------:R-:W-:-:S04]  /*11c90*/  SGXT.U32 R6, R6, 0x1 ;  /* 0x000000010606781a */ /* 0x000fc80000000000 */
[----:B------:R-:W-:-:S04]  /*11ca0*/  LOP3.LUT R6, R6, 0x7a, RZ, 0xfc, !PT ;  /* 0x0000007a06067812 */ /* 0x000fc800078efcff */
[----:B------:R-:W-:Y:S02]  /*11cb0*/  ISETP.GE.AND P2, PT, R6, UR5, PT ;  /* 0x0000000506007c0c */ /* 0x000fe4000bf46270 */
[----:B---3--:R-:W-:-:S04]  /*11cc0*/  @!P1 LOP3.LUT R3, R3, R2, RZ, 0x3c, !PT ;  /* 0x0000000203039212 */ /* 0x008fc800078e3cff */
[----:B------:R-:W-:-:S04]  /*11cd0*/  @!P1 LOP3.LUT R2, R3, R2, RZ, 0x3c, !PT ;  /* 0x0000000203029212 */ /* 0x000fc800078e3cff */
[----:B------:R-:W-:-:S05]  /*11ce0*/  @!P1 LOP3.LUT R3, R3, R2, RZ, 0x3c, !PT ;  /* 0x0000000203039212 */ /* 0x000fca00078e3cff */
[----:B------:R0:W3:Y:S04]  /*11cf0*/  @!P1 LDG.E.U16 R7, [R2.64] ;  /* 0x0000000802079981 */ /* 0x0000e8000c1e1500 */
[----:B0-----:R-:W0:Y:S04]  /*11d00*/  S2R R3, SR_TID.X ;  /* 0x0000000000037919 */ /* 0x001e280000002100 */
[----:B--2---:R-:W-:Y:S04]  /*11d10*/  STL [R1+0x14a8], R8 ;  /* 0x0014a80801007387 */ /* 0x004fe80000100800 */
[----:B------:R-:W2:Y:S01]  /*11d20*/  LDL.LU R6, [R1+0x14d4] ;  /* 0x0014d40001067983 */ /* 0x000ea20000300800 */
[----:B0-----:R-:W-:-:S04]  /*11d30*/  SHF.R.U32.HI R3, RZ, 0x6, R3 ;  /* 0x00000006ff037819 */ /* 0x001fc80000011603 */
[----:B------:R-:W-:-:S04]  /*11d40*/  SGXT.U32 R3, R3, 0x1 ;  /* 0x000000010303781a */ /* 0x000fc80000000000 */
[----:B------:R-:W-:Y:S02]  /*11d50*/  LOP3.LUT R2, R3, 0x6c, RZ, 0xfc, !PT ;  /* 0x0000006c03027812 */ /* 0x000fe400078efcff */
[----:B------:R-:W3:Y:S02]  /*11d60*/  LDL R3, [R1+0x250] ;  /* 0x0002500001037983 */ /* 0x000ee40000100800 */
[----:B------:R-:W-:Y:S01]  /*11d70*/  ISETP.GE.AND P0, PT, R2, UR5, PT ;  /* 0x0000000502007c0c */ /* 0x000fe2000bf06270 */
[----:B------:R-:W-:Y:S01]  /*11d80*/  @!P2 IMAD.MOV.U32 R2, RZ, RZ, R0 ;  /* 0x000000ffff02a224 */ /* 0x000fe200078e0000 */
[----:B------:R-:W0:Y:S01]  /*11d90*/  S2R R16, SR_TID.X ;  /* 0x0000000000107919 */ /* 0x000e220000002100 */
[----:B--2---:R-:W-:-:S06]  /*11da0*/  PRMT R6, RZ, 0x7610, R6 ;  /* 0x00007610ff067816 */ /* 0x004fcc0000000006 */
[----:B---3--:R1:W2:Y:S02]  /*11db0*/  @!P2 LDG.E.U16 R6, [R2.64] ;  /* 0x000000080206a981 */ /* 0x0082a4000c1e1500 */
[----:B-1----:R-:W-:-:S06]  /*11dc0*/  PRMT R3, RZ, 0x7610, R3 ;  /* 0x00007610ff037816 */ /* 0x002fcc0000000003 */
[----:B----4-:R1:W3:Y:S04]  /*11dd0*/  @!P0 LDG.E.U16 R3, [R14.64] ;  /* 0x000000080e038981 */ /* 0x0102e8000c1e1500 */
[----:B------:R-:W4:Y:S01]  /*11de0*/  S2R R0, SR_TID.X ;  /* 0x0000000000007919 */ /* 0x000f220000002100 */
[----:B0-----:R-:W-:-:S04]  /*11df0*/  SHF.R.U32.HI R16, RZ, 0x6, R16 ;  /* 0x00000006ff107819 */ /* 0x001fc80000011610 */
[----:B------:R-:W-:Y:S01]  /*11e00*/  SGXT.U32 R16, R16, 0x1 ;  /* 0x000000011010781a */ /* 0x000fe20000000000 */
[----:B-1----:R-:W2:Y:S03]  /*11e10*/  LDL R14, [R1+0x280] ;  /* 0x00028000010e7983 */ /* 0x002ea60000100800 */
[----:B------:R-:W-:Y:S01]  /*11e20*/  LOP3.LUT R16, R16, 0x6e, RZ, 0xfc, !PT ;  /* 0x0000006e10107812 */ /* 0x000fe200078efcff */
[----:B------:R-:W2:Y:S03]  /*11e30*/  LDL R15, [R1+0x284] ;  /* 0x00028400010f7983 */ /* 0x000ea60000100800 */
[----:B------:R-:W-:Y:S02]  /*11e40*/  ISETP.GE.AND P1, PT, R16, UR5, PT ;  /* 0x0000000510007c0c */ /* 0x000fe4000bf26270 */
[----:B----4-:R-:W-:-:S04]  /*11e50*/  SHF.R.U32.HI R16, RZ, 0x6, R0 ;  /* 0x00000006ff107819 */ /* 0x010fc80000011600 */
[----:B------:R-:W-:-:S04]  /*11e60*/  SGXT.U32 R16, R16, 0x1 ;  /* 0x000000011010781a */ /* 0x000fc80000000000 */
[----:B------:R-:W-:-:S04]  /*11e70*/  LOP3.LUT R16, R16, 0x74, RZ, 0xfc, !PT ;  /* 0x0000007410107812 */ /* 0x000fc800078efcff */
[----:B------:R-:W-:Y:S01]  /*11e80*/  ISETP.GE.AND P0, PT, R16, UR5, PT ;  /* 0x0000000510007c0c */ /* 0x000fe2000bf06270 */
[----:B---3--:R-:W-:Y:S04]  /*11e90*/  STL [R1+0x1440], R3 ;  /* 0x0014400301007387 */ /* 0x008fe80000100800 */
[----:B------:R-:W-:Y:S04]  /*11ea0*/  STL [R1+0x145c], R3 ;  /* 0x00145c0301007387 */ /* 0x000fe80000100800 */
[----:B------:R-:W-:Y:S04]  /*11eb0*/  STL [R1+0x1460], R3 ;  /* 0x0014600301007387 */ /* 0x000fe80000100800 */
[----:B------:R-:W3:Y:S01]  /*11ec0*/  LDL.LU R16, [R1+0x14d0] ;  /* 0x0014d00001107983 */ /* 0x000ee20000300800 */
[----:B--2---:R-:W-:-:S04]  /*11ed0*/  @!P1 LOP3.LUT R15, R15, R14, RZ, 0x3c, !PT ;  /* 0x0000000e0f0f9212 */ /* 0x004fc800078e3cff */
[----:B------:R-:W-:-:S04]  /*11ee0*/  @!P1 LOP3.LUT R14, R15, R14, RZ, 0x3c, !PT ;  /* 0x0000000e0f0e9212 */ /* 0x000fc800078e3cff */
[----:B------:R-:W-:Y:S02]  /*11ef0*/  @!P1 LOP3.LUT R15, R15, R14, RZ, 0x3c, !PT ;  /* 0x0000000e0f0f9212 */ /* 0x000fe400078e3cff */
[----:B---3--:R-:W-:-:S06]  /*11f00*/  PRMT R16, RZ, 0x7610, R16 ;  /* 0x00007610ff107816 */ /* 0x008fcc0000000010 */
[----:B------:R-:W2:Y:S01]  /*11f10*/  @!P1 LDG.E.U16 R16, [R14.64] ;  /* 0x000000080e109981 */ /* 0x000ea2000c1e1500 */
[----:B------:R-:W-:-:S03]  /*11f20*/  SHF.R.U32.HI R0, RZ, 0x6, R0 ;  /* 0x00000006ff007819 */ /* 0x000fc60000011600 */
[----:B--2---:R0:W-:Y:S04]  /*11f30*/  STL [R1+0x34], R16 ;  /* 0x0000341001007387 */ /* 0x0041e80000100800 */
[----:B0-----:R-:W2:Y:S04]  /*11f40*/  LDL.LU R16, [R1+0x14cc] ;  /* 0x0014cc0001107983 */ /* 0x001ea80000300800 */
[----:B------:R-:W3:Y:S04]  /*11f50*/  LDL R14, [R1+0x268] ;  /* 0x00026800010e7983 */ /* 0x000ee80000100800 */
[----:B------:R-:W3:Y:S01]  /*11f60*/  LDL R15, [R1+0x26c] ;  /* 0x00026c00010f7983 */ /* 0x000ee20000100800 */
[----:B------:R-:W-:-:S04]  /*11f70*/  SGXT.U32 R0, R0, 0x1 ;  /* 0x000000010000781a */ /* 0x000fc80000000000 */
[----:B------:R-:W-:-:S04]  /*11f80*/  LOP3.LUT R0, R0, 0x76, RZ, 0xfc, !PT ;  /* 0x0000007600007812 */ /* 0x000fc800078efcff */
[----:B------:R-:W-:Y:S02]  /*11f90*/  ISETP.GE.AND P1, PT, R0, UR5, PT ;  /* 0x0000000500007c0c */ /* 0x000fe4000bf26270 */
[----:B------:R-:W4:Y:S01]  /*11fa0*/  LDL.LU R0, [R1+0x14c8] ;  /* 0x0014c80001007983 */ /* 0x000f220000300800 */
[----:B------:R-:W-:Y:S02]  /*11fb0*/  PRMT R2, RZ, 0x7610, R2 ;  /* 0x00007610ff027816 */ /* 0x000fe40000000002 */
[----:B---3--:R-:W-:-:S04]  /*11fc0*/  @!P0 LOP3.LUT R15, R15, R14, RZ, 0x3c, !PT ;  /* 0x0000000e0f0f8212 */ /* 0x008fc800078e3cff */
[----:B------:R-:W-:-:S04]  /*11fd0*/  @!P0 LOP3.LUT R14, R15, R14, RZ, 0x3c, !PT ;  /* 0x0000000e0f0e8212 */ /* 0x000fc800078e3cff */
[----:B------:R-:W-:-:S05]  /*11fe0*/  @!P0 LOP3.LUT R15, R15, R14, RZ, 0x3c, !PT ;  /* 0x0000000e0f0f8212 */ /* 0x000fca00078e3cff */
[----:B------:R0:W3:Y:S01]  /*11ff0*/  @!P0 LDG.E.U16 R2, [R14.64] ;  /* 0x000000080e028981 */ /* 0x0000e2000c1e1500 */
[----:B----4-:R-:W-:-:S04]  /*12000*/  SGXT.U32 R0, R0, 0x1 ;  /* 0x000000010000781a */ /* 0x010fc80000000000 */
[----:B------:R-:W-:Y:S01]  /*12010*/  LOP3.LUT R0, R0, 0x7c, RZ, 0xfc, !PT ;  /* 0x0000007c00007812 */ /* 0x000fe200078efcff */
[----:B0-----:R-:W4:Y:S04]  /*12020*/  LDL R14, [R1+0x260] ;  /* 0x00026000010e7983 */ /* 0x001f280000100800 */
[----:B------:R-:W4:Y:S01]  /*12030*/  LDL R15, [R1+0x264] ;  /* 0x00026400010f7983 */ /* 0x000f220000100800 */
[----:B------:R-:W-:-:S03]  /*12040*/  ISETP.GE.AND P0, PT, R0, UR5, PT ;  /* 0x0000000500007c0c */ /* 0x000fc6000bf06270 */
[----:B---3--:R-:W-:Y:S04]  /*12050*/  STL [R1+0x1464], R2 ;  /* 0x0014640201007387 */ /* 0x008fe80000100800 */
[----:B------:R-:W-:Y:S04]  /*12060*/  STL [R1+0x1468], R2 ;  /* 0x0014680201007387 */ /* 0x000fe80000100800 */
[----:B------:R-:W3:Y:S01]  /*12070*/  LDL.LU R0, [R1+0x14c4] ;  /* 0x0014c40001007983 */ /* 0x000ee20000300800 */
[----:B----4-:R-:W-:-:S04]  /*12080*/  @!P1 LOP3.LUT R15, R15, R14, RZ, 0x3c, !PT ;  /* 0x0000000e0f0f9212 */ /* 0x010fc800078e3cff */
[----:B------:R-:W-:-:S04]  /*12090*/  @!P1 LOP3.LUT R14, R15, R14, RZ, 0x3c, !PT ;  /* 0x0000000e0f0e9212 */ /* 0x000fc800078e3cff */
[----:B------:R-:W-:Y:S02]  /*120a0*/  @!P1 LOP3.LUT R15, R15, R14, RZ, 0x3c, !PT ;  /* 0x0000000e0f0f9212 */ /* 0x000fe400078e3cff */
[----:B---3--:R-:W-:-:S06]  /*120b0*/  PRMT R0, RZ, 0x7610, R0 ;  /* 0x00007610ff007816 */ /* 0x008fcc0000000000 */
[----:B------:R-:W3:Y:S04]  /*120c0*/  @!P1 LDG.E.U16 R0, [R14.64] ;  /* 0x000000080e009981 */ /* 0x000ee8000c1e1500 */
[----:B---3--:R0:W-:Y:S04]  /*120d0*/  STL [R1+0x28], R0 ;  /* 0x0000280001007387 */ /* 0x0081e80000100800 */
[----:B0-----:R-:W3:Y:S04]  /*120e0*/  LDL.LU R0, [R1+0x14c0] ;  /* 0x0014c00001007983 */ /* 0x001ee80000300800 */
[----:B------:R-:W4:Y:S04]  /*120f0*/  LDL R14, [R1+0x248] ;  /* 0x00024800010e7983 */ /* 0x000f280000100800 */
[----:B------:R-:W4:Y:S01]  /*12100*/  LDL R15, [R1+0x24c] ;  /* 0x00024c00010f7983 */ /* 0x000f220000100800 */
[----:B--2---:R-:W-:-:S02]  /*12110*/  LOP3.LUT R16, R16, 0x7e, RZ, 0xfc, !PT ;  /* 0x0000007e10107812 */ /* 0x004fc400078efcff */
[----:B---3--:R-:W-:Y:S02]  /*12120*/  PRMT R0, RZ, 0x7610, R0 ;  /* 0x00007610ff007816 */ /* 0x008fe40000000000 */
[----:B----4-:R-:W-:-:S04]  /*12130*/  @!P0 LOP3.LUT R15, R15, R14, RZ, 0x3c, !PT ;  /* 0x0000000e0f0f8212 */ /* 0x010fc800078e3cff */
[----:B------:R-:W-:-:S04]  /*12140*/  @!P0 LOP3.LUT R14, R15, R14, RZ, 0x3c, !PT ;  /* 0x0000000e0f0e8212 */ /* 0x000fc800078e3cff */
[----:B------:R-:W-:-:S05]  /*12150*/  @!P0 LOP3.LUT R15, R15, R14, RZ, 0x3c, !PT ;  /* 0x0000000e0f0f8212 */ /* 0x000fca00078e3cff */
[----:B------:R0:W2:Y:S04]  /*12160*/  @!P0 LDG.E.U16 R0, [R14.64] ;  /* 0x000000080e008981 */ /* 0x0000a8000c1e1500 */
[----:B0-----:R-:W3:Y:S04]  /*12170*/  LDL R14, [R1+0x240] ;  /* 0x00024000010e7983 */ /* 0x001ee80000100800 */
[----:B------:R-:W3:Y:S01]  /*12180*/  LDL R15, [R1+0x244] ;  /* 0x00024400010f7983 */ /* 0x000ee20000100800 */
[----:B------:R-:W-:-:S03]  /*12190*/  ISETP.GE.AND P1, PT, R16, UR5, PT ;  /* 0x0000000510007c0c */ /* 0x000fc6000bf26270 */
[----:B------:R-:W0:Y:S01]  /*121a0*/  S2R R16, SR_TID.X ;  /* 0x0000000000107919 */ /* 0x000e220000002100 */
[----:B------:R-:W-:Y:S02]  /*121b0*/  PRMT R26, RZ, 0x7610, R26 ;  /* 0x00007610ff1a7816 */ /* 0x000fe4000000001a */
[----:B0-----:R-:W-:-:S04]  /*121c0*/  LOP3.LUT R16, R16, 0x7f, RZ, 0xc0, !PT ;  /* 0x0000007f10107812 */ /* 0x001fc800078ec0ff */
[----:B------:R-:W-:Y:S01]  /*121d0*/  ISETP.GE.AND P0, PT, R16, UR5, PT ;  /* 0x0000000510007c0c */ /* 0x000fe2000bf06270 */
[----:B--2---:R-:W-:Y:S02]  /*121e0*/  STL [R1+0x146c], R0 ;  /* 0x00146c0001007387 */ /* 0x004fe40000100800 */
[----:B---3--:R-:W-:-:S04]  /*121f0*/  @!P1 LOP3.LUT R15, R15, R14, RZ, 0x3c, !PT ;  /* 0x0000000e0f0f9212 */ /* 0x008fc800078e3cff */
[----:B------:R-:W-:-:S04]  /*12200*/  @!P1 LOP3.LUT R14, R15, R14, RZ, 0x3c, !PT ;  /* 0x0000000e0f0e9212 */ /* 0x000fc800078e3cff */
[----:B------:R-:W-:Y:S01]  /*12210*/  @!P1 LOP3.LUT R15, R15, R14, RZ, 0x3c, !PT ;  /* 0x0000000e0f0f9212 */ /* 0x000fe200078e3cff */
[----:B------:R-:W-:Y:S04]  /*12220*/  STL [R1+0x1470], R0 ;  /* 0x0014700001007387 */ /* 0x000fe80000100800 */
[----:B------:R-:W2:Y:S04]  /*12230*/  LDL.LU R16, [R1+0x14bc] ;  /* 0x0014bc0001107983 */ /* 0x000ea80000300800 */
[----:B------:R0:W3:Y:S04]  /*12240*/  @!P1 LDG.E.U16 R26, [R14.64] ;  /* 0x000000080e1a9981 */ /* 0x0000e8000c1e1500 */
[----:B0-----:R-:W4:Y:S04]  /*12250*/  LDL R14, [R1+0x45c] ;  /* 0x00045c00010e7983 */ /* 0x001f280000100800 */
[----:B------:R-:W4:Y:S01]  /*12260*/  LDL R15, [R1+0x460] ;  /* 0x00046000010f7983 */ /* 0x000f220000100800 */
[----:B------:R-:W-:-:S03]  /*12270*/  PRMT R3, RZ, 0x7610, R3 ;  /* 0x00007610ff037816 */ /* 0x000fc60000000003 */
[----:B------:R-:W-:Y:S06]  /*12280*/  BAR.SYNC.DEFER_BLOCKING 0x0 ;  /* 0x0000000000007b1d */ /* 0x000fec0000010000 */
[----:B---3--:R0:W-:Y:S04]  /*12290*/  STL [R1+0x1c], R26 ;  /* 0x00001c1a01007387 */ /* 0x0081e80000100800 */
[----:B0-----:R-:W3:Y:S01]  /*122a0*/  LDL.LU R26, [R1+0x20] ;  /* 0x00002000011a7983 */ /* 0x001ee20000300800 */
[----:B----4-:R-:W-:-:S04]  /*122b0*/  @!P0 LOP3.LUT R15, R15, R14, RZ, 0x3c, !PT ;  /* 0x0000000e0f0f8212 */ /* 0x010fc800078e3cff */
[----:B------:R-:W-:-:S04]  /*122c0*/  @!P0 LOP3.LUT R14, R15, R14, RZ, 0x3c, !PT ;  /* 0x0000000e0f0e8212 */ /* 0x000fc800078e3cff */
[----:B------:R-:W-:-:S05]  /*122d0*/  @!P0 LOP3.LUT R15, R15, R14, RZ, 0x3c, !PT ;  /* 0x0000000e0f0f8212 */ /* 0x000fca00078e3cff */
[----:B------:R0:W4:Y:S04]  /*122e0*/  @!P0 LDG.E.U16 R3, [R14.64] ;  /* 0x000000080e038981 */ /* 0x000128000c1e1500 */
[----:B0-----:R-:W3:Y:S04]  /*122f0*/  LDL R14, [R1+0x834] ;  /* 0x00083400010e7983 */ /* 0x001ee80000100800 */
[----:B------:R-:W3:Y:S01]  /*12300*/  LDL R15, [R1+0x838] ;  /* 0x00083800010f7983 */ /* 0x000ee20000100800 */
[----:B--2---:R-:W-:-:S03]  /*12310*/  PRMT R16, RZ, 0x7610, R16 ;  /* 0x00007610ff107816 */ /* 0x004fc60000000010 */
[----:B----4-:R0:W-:Y:S01]  /*12320*/  STL [R1+0x238], R3 ;  /* 0x0002380301007387 */ /* 0x0101e20000100800 */
[----:B------:R-:W-:-:S03]  /*12330*/  PRMT R13, RZ, 0x7610, R13 ;  /* 0x00007610ff0d7816 */ /* 0x000fc6000000000d */
[----:B0-----:R-:W2:Y:S01]  /*12340*/  LDL R3, [R1+0x758] ;  /* 0x0007580001037983 */ /* 0x001ea20000100800 */
[----:B---3--:R-:W-:-:S04]  /*12350*/  @!P0 LOP3.LUT R15, R15, R14, RZ, 0x3c, !PT ;  /* 0x0000000e0f0f8212 */ /* 0x008fc800078e3cff */
[----:B------:R-:W-:-:S04]  /*12360*/  @!P0 LOP3.LUT R14, R15, R14, RZ, 0x3c, !PT ;  /* 0x0000000e0f0e8212 */ /* 0x000fc800078e3cff */
[----:B------:R-:W-:-:S05]  /*12370*/  @!P0 LOP3.LUT R15, R15, R14, RZ, 0x3c, !PT ;  /* 0x0000000e0f0f8212 */ /* 0x000fca00078e3cff */
[----:B------:R0:W3:Y:S04]  /*12380*/  @!P0 LDG.E.U16 R16, [R14.64] ;  /* 0x000000080e108981 */ /* 0x0000e8000c1e1500 */
[----:B0-----:R-:W4:Y:S04]  /*12390*/  LDL R14, [R1+0x814] ;  /* 0x00081400010e7983 */ /* 0x001f280000100800 */
[----:B------:R-:W4:Y:S02]  /*123a0*/  LDL R15, [R1+0x818] ;  /* 0x00081800010f7983 */ /* 0x000f240000100800 */
[----:B----4-:R-:W-:-:S04]  /*123b0*/  @!P0 LOP3.LUT R15, R15, R14, RZ, 0x3c, !PT ;  /* 0x0000000e0f0f8212 */ /* 0x010fc800078e3cff */
[----:B------:R-:W-:-:S04]  /*123c0*/  @!P0 LOP3.LUT R14, R15, R14, RZ, 0x3c, !PT ;  /* 0x0000000e0f0e8212 */ /* 0x000fc800078e3cff */
[----:B------:R-:W-:-:S05]  /*123d0*/  @!P0 LOP3.LUT R15, R15, R14, RZ, 0x3c, !PT ;  /* 0x0000000e0f0f8212 */ /* 0x000fca00078e3cff */
[----:B------:R-:W4:Y:S04]  /*123e0*/  @!P0 LDG.E.U16 R13, [R14.64] ;  /* 0x000000080e0d8981 */ /* 0x000f28000c1e1500 */
[----:B---3--:R-:W-:Y:S04]  /*123f0*/  STL [R1+0x13f8], R16 ;  /* 0x0013f81001007387 */ /* 0x008fe80000100800 */
[----:B------:R-:W-:Y:S04]  /*12400*/  STL [R1+0x13fc], R16 ;  /* 0x0013fc1001007387 */ /* 0x000fe80000100800 */
[----:B----4-:R0:W-:Y:S04]  /*12410*/  STL [R1+0x18], R13 ;  /* 0x0000180d01007387 */ /* 0x0101e80000100800 */
[----:B0-----:R-:W3:Y:S04]  /*12420*/  LDL.LU R13, [R1+0x14b8] ;  /* 0x0014b800010d7983 */ /* 0x001ee80000300800 */
[----:B------:R-:W4:Y:S04]  /*12430*/  LDL R14, [R1+0x7d4] ;  /* 0x0007d400010e7983 */ /* 0x000f280000100800 */
[----:B------:R-:W4:Y:S01]  /*12440*/  LDL R15, [R1+0x7d8] ;  /* 0x0007d800010f7983 */ /* 0x000f220000100800 */
[----:B------:R-:W-:-:S02]  /*12450*/  PRMT R8, RZ, 0x7610, R8 ;  /* 0x00007610ff087816 */ /* 0x000fc40000000008 */
[----:B----4-:R-:W-:-:S04]  /*12460*/  @!P0 LOP3.LUT R15, R15, R14, RZ, 0x3c, !PT ;  /* 0x0000000e0f0f8212 */ /* 0x010fc800078e3cff */
[----:B------:R-:W-:-:S04]  /*12470*/  @!P0 LOP3.LUT R14, R15, R14, RZ, 0x3c, !PT ;  /* 0x0000000e0f0e8212 */ /* 0x000fc800078e3cff */
[----:B------:R-:W-:-:S05]  /*12480*/  @!P0 LOP3.LUT R15, R15, R14, RZ, 0x3c, !PT ;  /* 0x0000000e0f0f8212 */ /* 0x000fca00078e3cff */
[----:B------:R0:W4:Y:S04]  /*12490*/  @!P0 LDG.E.U16 R8, [R14.64] ;  /* 0x000000080e088981 */ /* 0x000128000c1e1500 */
[----:B0-----:R-:W2:Y:S04]  /*124a0*/  LDL R14, [R1+0x794] ;  /* 0x00079400010e7983 */ /* 0x001ea80000100800 */
[----:B------:R-:W2:Y:S01]  /*124b0*/  LDL R15, [R1+0x798] ;  /* 0x00079800010f7983 */ /* 0x000ea20000100800 */
[----:B---3--:R-:W-:-:S03]  /*124c0*/  PRMT R13, RZ, 0x7610, R13 ;  /* 0x00007610ff0d7816 */ /* 0x008fc6000000000d */
[----:B----4-:R0:W-:Y:S01]  /*124d0*/  STL [R1+0x24], R8 ;  /* 0x0000240801007387 */ /* 0x0101e20000100800 */
[----:B------:R-:W-:-:S03]  /*124e0*/  PRMT R5, RZ, 0x7610, R5 ;  /* 0x00007610ff057816 */ /* 0x000fc60000000005 */
[----:B0-----:R-:W3:Y:S01]  /*124f0*/  LDL R8, [R1+0x6d8] ;  /* 0x0006d80001087983 */ /* 0x001ee20000100800 */
[----:B--2---:R-:W-:-:S04]  /*12500*/  @!P0 LOP3.LUT R15, R15, R14, RZ, 0x3c, !PT ;  /* 0x0000000e0f0f8212 */ /* 0x004fc800078e3cff */
[----:B------:R-:W-:-:S04]  /*12510*/  @!P0 LOP3.LUT R14, R15, R14, RZ, 0x3c, !PT ;  /* 0x0000000e0f0e8212 */ /* 0x000fc800078e3cff */
[----:B------:R-:W-:-:S05]  /*12520*/  @!P0 LOP3.LUT R15, R15, R14, RZ, 0x3c, !PT ;  /* 0x0000000e0f0f8212 */ /* 0x000fca00078e3cff */
[----:B------:R0:W2:Y:S04]  /*12530*/  @!P0 LDG.E.U16 R13, [R14.64] ;  /* 0x000000080e0d8981 */ /* 0x0000a8000c1e1500 */
[----:B0-----:R-:W4:Y:S01]  /*12540*/  LDL R15, [R1+0x754] ;  /* 0x00075400010f7983 */ /* 0x001f220000100800 */
[----:B------:R-:W-:-:S05]  /*12550*/  @!P0 IMAD.MOV.U32 R14, RZ, RZ, R3 ;  /* 0x000000ffff0e8224 */ /* 0x000fca00078e0003 */
[----:B----4-:R-:W4:Y:S04]  /*12560*/  @!P0 LDG.E.U16 R5, [R14.64] ;  /* 0x000000080e058981 */ /* 0x010f28000c1e1500 */
[----:B--2---:R0:W-:Y:S04]  /*12570*/  STL [R1+0x30], R13 ;  /* 0x0000300d01007387 */ /* 0x0041e80000100800 */
[----:B------:R-:W2:Y:S04]  /*12580*/  LDL R3, [R1+0x698] ;  /* 0x0006980001037983 */ /* 0x000ea80000100800 */
[----:B0-----:R-:W0:Y:S02]  /*12590*/  S2R R13, SR_TID.X ;  /* 0x00000000000d7919 */ /* 0x001e240000002100 */
[----:B0-----:R-:W-:-:S05]  /*125a0*/  LOP3.LUT R13, R13, 0x3f, RZ, 0xc0, !PT ;  /* 0x0000003f0d0d7812 */ /* 0x001fca00078ec0ff */
[----:B------:R-:W-:Y:S01]  /*125b0*/  IMAD.SHL.U32 R13, R13, 0x2, RZ ;  /* 0x000000020d0d7824 */ /* 0x000fe200078e00ff */
[----:B----4-:R0:W-:Y:S04]  /*125c0*/  STL [R1+0x38], R5 ;  /* 0x0000380501007387 */ /* 0x0101e80000100800 */
[----:B------:R-:W4:Y:S04]  /*125d0*/  LDL R14, [R1+0x714] ;  /* 0x00071400010e7983 */ /* 0x000f280000100800 */
[----:B------:R-:W4:Y:S04]  /*125e0*/  LDL R15, [R1+0x718] ;  /* 0x00071800010f7983 */ /* 0x000f280000100800 */
[----:B0-----:R-:W0:Y:S02]  /*125f0*/  S2R R5, SR_TID.X ;  /* 0x0000000000057919 */ /* 0x001e240000002100 */
[----:B0-----:R-:W-:-:S04]  /*12600*/  LOP3.LUT P1, RZ, R5, 0x40, RZ, 0xc0, !PT ;  /* 0x0000004005ff7812 */ /* 0x001fc8000782c0ff */
[----:B------:R-:W-:-:S04]  /*12610*/  SEL R5, RZ, 0x90, !P1 ;  /* 0x00000090ff057807 */ /* 0x000fc80004800000 */
[----:B------:R-:W-:Y:S02]  /*12620*/  LOP3.LUT R5, R5, R13, RZ, 0x3c, !PT ;  /* 0x0000000d05057212 */ /* 0x000fe400078e3cff */
[----:B------:R-:W2:Y:S01]  /*12630*/  LDL.LU R13, [R1+0x14b4] ;  /* 0x0014b400010d7983 */ /* 0x000ea20000300800 */
[----:B----4-:R-:W-:-:S04]  /*12640*/  @!P0 LOP3.LUT R15, R15, R14, RZ, 0x3c, !PT ;  /* 0x0000000e0f0f8212 */ /* 0x010fc800078e3cff */
[----:B------:R-:W-:-:S04]  /*12650*/  @!P0 LOP3.LUT R14, R15, R14, RZ, 0x3c, !PT ;  /* 0x0000000e0f0e8212 */ /* 0x000fc800078e3cff */
[----:B------:R-:W-:Y:S02]  /*12660*/  @!P0 LOP3.LUT R15, R15, R14, RZ, 0x3c, !PT ;  /* 0x0000000e0f0f8212 */ /* 0x000fe400078e3cff */
[----:B--2---:R-:W-:-:S06]  /*12670*/  PRMT R13, RZ, 0x7610, R13 ;  /* 0x00007610ff0d7816 */ /* 0x004fcc000000000d */
[----:B------:R-:W2:Y:S01]  /*12680*/  @!P0 LDG.E.U16 R13, [R14.64] ;  /* 0x000000080e0d8981 */ /* 0x000ea2000c1e1500 */
[----:B------:R-:W-:-:S03]  /*12690*/  PRMT R4, RZ, 0x7610, R4 ;  /* 0x00007610ff047816 */ /* 0x000fc60000000004 */
[----:B--2---:R0:W-:Y:S04]  /*126a0*/  STL [R1+0x58], R13 ;  /* 0x0000580d01007387 */ /* 0x0041e80000100800 */
[----:B0-----:R-:W2:Y:S04]  /*126b0*/  LDL.LU R13, [R1+0x14b0] ;  /* 0x0014b000010d7983 */ /* 0x001ea80000300800 */
[----:B------:R-:W4:Y:S01]  /*126c0*/  LDL R15, [R1+0x6d4] ;  /* 0x0006d400010f7983 */ /* 0x000f220000100800 */
[----:B---3--:R-:W-:Y:S01]  /*126d0*/  @!P0 IMAD.MOV.U32 R14, RZ, RZ, R8 ;  /* 0x000000ffff0e8224 */ /* 0x008fe200078e0008 */
[----:B------:R-:W-:-:S02]  /*126e0*/  PRMT R2, RZ, 0x7610, R2 ;  /* 0x00007610ff027816 */ /* 0x000fc40000000002 */
[----:B------:R0:W-:Y:S04]  /*126f0*/  STS.U16 [R5+0x8000], R26 ;  /* 0x0080001a05007388 */ /* 0x0001e80000000400 */
[----:B------:R-:W3:Y:S04]  /*12700*/  LDL R8, [R1+0x5d4] ;  /* 0x0005d40001087983 */ /* 0x000ee80000100800 */
[----:B0-----:R-:W2:Y:S04]  /*12710*/  LDL R26, [R1+0x618] ;  /* 0x00061800011a7983 */ /* 0x001ea80000100800 */
[----:B----4-:R0:W4:Y:S04]  /*12720*/  @!P0 LDG.E.U16 R4, [R14.64] ;  /* 0x000000080e048981 */ /* 0x010128000c1e1500 */
[----:B0-----:R-:W2:Y:S01]  /*12730*/  LDL R15, [R1+0x694] ;  /* 0x00069400010f7983 */ /* 0x001ea20000100800 */
[----:B------:R-:W-:-:S03]  /*12740*/  @!P0 IMAD.MOV.U32 R14, RZ, RZ, R3 ;  /* 0x000000ffff0e8224 */ /* 0x000fc600078e0003 */
[----:B----4-:R0:W-:Y:S01]  /*12750*/  STL [R1+0x50], R4 ;  /* 0x0000500401007387 */ /* 0x0101e20000100800 */
[----:B------:R-:W-:-:S03]  /*12760*/  PRMT R18, RZ, 0x7610, R18 ;  /* 0x00007610ff127816 */ /* 0x000fc60000000012 */
[----:B------:R-:W4:Y:S04]  /*12770*/  LDL R3, [R1+0x594] ;  /* 0x0005940001037983 */ /* 0x000f280000100800 */
[----:B--2---:R1:W2:Y:S04]  /*12780*/  @!P0 LDG.E.U16 R2, [R14.64] ;  /* 0x000000080e028981 */ /* 0x0042a8000c1e1500 */
[----:B0-----:R-:W2:Y:S04]  /*12790*/  LDL R4, [R1+0x5d8] ;  /* 0x0005d80001047983 */ /* 0x001ea80000100800 */
[----:B-1----:R-:W2:Y:S04]  /*127a0*/  LDL R14, [R1+0x654] ;  /* 0x00065400010e7983 */ /* 0x002ea80000100800 */
[----:B------:R-:W2:Y:S02]  /*127b0*/  LDL R15, [R1+0x658] ;  /* 0x00065800010f7983 */ /* 0x000ea40000100800 */
[----:B--2---:R-:W-:-:S04]  /*127c0*/  @!P0 LOP3.LUT R15, R15, R14, RZ, 0x3c, !PT ;  /* 0x0000000e0f0f8212 */ /* 0x004fc800078e3cff */
[----:B------:R-:W-:-:S04]  /*127d0*/  @!P0 LOP3.LUT R14, R15, R14, RZ, 0x3c, !PT ;  /* 0x0000000e0f0e8212 */ /* 0x000fc800078e3cff */
[----:B------:R-:W-:-:S05]  /*127e0*/  @!P0 LOP3.LUT R15, R15, R14, RZ, 0x3c, !PT ;  /* 0x0000000e0f0f8212 */ /* 0x000fca00078e3cff */
[----:B------:R-:W2:Y:S04]  /*127f0*/  @!P0 LDG.E.U16 R18, [R14.64] ;  /* 0x000000080e128981 */ /* 0x000ea8000c1e1500 */
[----:B------:R0:W-:Y:S04]  /*12800*/  STL [R1+0x48], R2 ;  /* 0x0000480201007387 */ /* 0x0001e80000100800 */
[----:B0-----:R-:W3:Y:S04]  /*12810*/  LDL R2, [R1+0x598] ;  /* 0x0005980001027983 */ /* 0x001ee80000100800 */
[----:B--2---:R0:W-:Y:S04]  /*12820*/  STL [R1+0x40], R18 ;  /* 0x0000401201007387 */ /* 0x0041e80000100800 */
[----:B0-----:R-:W2:Y:S04]  /*12830*/  LDL.LU R18, [R1+0x14ac] ;  /* 0x0014ac0001127983 */ /* 0x001ea80000300800 */
[----:B------:R-:W2:Y:S01]  /*12840*/  LDL R15, [R1+0x614] ;  /* 0x00061400010f7983 */ /* 0x000ea20000100800 */
[----:B------:R-:W-:-:S03]  /*12850*/  @!P0 IMAD.MOV.U32 R14, RZ, RZ, R26 ;  /* 0x000000ffff0e8224 */ /* 0x000fc600078e001a */
[----:B------:R0:W-:Y:S02]  /*12860*/  STS.U16 [R5+0x8400], R13 ;  /* 0x0084000d05007388 */ /* 0x0001e40000000400 */
[----:B0-----:R-:W-:Y:S02]  /*12870*/  PRMT R13, RZ, 0x7610, R13 ;  /* 0x00007610ff0d7816 */ /* 0x001fe4000000000d */
[----:B------:R-:W-:Y:S01]  /*12880*/  PRMT R10, RZ, 0x7610, R10 ;  /* 0x00007610ff0a7816 */ /* 0x000fe2000000000a */
[----:B------:R-:W-:Y:S04]  /*12890*/  STS.U16 [R5+0x8800], R17 ;  /* 0x0088001105007388 */ /* 0x000fe80000000400 */
[----:B--2---:R0:W2:Y:S02]  /*128a0*/  @!P0 LDG.E.U16 R13, [R14.64] ;  /* 0x000000080e0d8981 */ /* 0x0040a4000c1e1500 */
[----:B0-----:R-:W-:-:S02]  /*128b0*/  @!P0 IMAD.MOV.U32 R14, RZ, RZ, R4 ;  /* 0x000000ffff0e8224 */ /* 0x001fc400078e0004 */
[----:B---3--:R-:W-:Y:S01]  /*128c0*/  @!P0 IMAD.MOV.U32 R15, RZ, RZ, R8 ;  /* 0x000000ffff0f8224 */ /* 0x008fe200078e0008 */
[----:B------:R-:W3:Y:S04]  /*128d0*/  LDL R4, [R1+0x558] ;  /* 0x0005580001047983 */ /* 0x000ee80000100800 */
[----:B------:R-:W2:Y:S04]  /*128e0*/  LDL R8, [R1+0x554] ;  /* 0x0005540001087983 */ /* 0x000ea80000100800 */
[----:B------:R0:W2:Y:S02]  /*128f0*/  @!P0 LDG.E.U16 R10, [R14.64] ;  /* 0x000000080e0a8981 */ /* 0x0000a4000c1e1500 */
[----:B0-----:R-:W-:-:S02]  /*12900*/  @!P0 IMAD.MOV.U32 R14, RZ, RZ, R2 ;  /* 0x000000ffff0e8224 */ /* 0x001fc400078e0002 */
[----:B----4-:R-:W-:Y:S01]  /*12910*/  @!P0 IMAD.MOV.U32 R15, RZ, RZ, R3 ;  /* 0x000000ffff0f8224 */ /* 0x010fe200078e0003 */
[----:B------:R-:W4:Y:S04]  /*12920*/  LDL R2, [R1+0x518] ;  /* 0x0005180001027983 */ /* 0x000f280000100800 */
[----:B------:R-:W4:Y:S04]  /*12930*/  LDL R3, [R1+0x514] ;  /* 0x0005140001037983 */ /* 0x000f280000100800 */
[----:B------:R-:W-:Y:S04]  /*12940*/  STS.U16 [R5+0x8c00], R18 ;  /* 0x008c001205007388 */ /* 0x000fe80000000400 */
[----:B------:R-:W-:Y:S04]  /*12950*/  STS.U16 [R5+0x9000], R19 ;  /* 0x0090001305007388 */ /* 0x000fe80000000400 */
[----:B------:R0:W-:Y:S02]  /*12960*/  STS.U16 [R5+0x9400], R20 ;  /* 0x0094001405007388 */ /* 0x0001e40000000400 */
[----:B0-----:R-:W-:-:S06]  /*12970*/  PRMT R20, RZ, 0x7610, R20 ;  /* 0x00007610ff147816 */ /* 0x001fcc0000000014 */
[----:B------:R3:W4:Y:S01]  /*12980*/  @!P0 LDG.E.U16 R20, [R14.64] ;  /* 0x000000080e148981 */ /* 0x000722000c1e1500 */
[----:B------:R-:W-:Y:S02]  /*12990*/  PRMT R19, RZ, 0x7610, R19 ;  /* 0x00007610ff137816 */ /* 0x000fe40000000013 */
[----:B------:R-:W-:Y:S01]  /*129a0*/  PRMT R18, RZ, 0x7610, R18 ;  /* 0x00007610ff127816 */ /* 0x000fe20000000012 */
[----:B---3--:R-:W-:Y:S02]  /*129b0*/  @!P0 IMAD.MOV.U32 R14, RZ, RZ, R4 ;  /* 0x000000ffff0e8224 */ /* 0x008fe400078e0004 */
[----:B--2---:R-:W-:-:S05]  /*129c0*/  @!P0 IMAD.MOV.U32 R15, RZ, RZ, R8 ;  /* 0x000000ffff0f8224 */ /* 0x004fca00078e0008 */
[----:B------:R4:W2:Y:S02]  /*129d0*/  @!P0 LDG.E.U16 R19, [R14.64] ;  /* 0x000000080e138981 */ /* 0x0008a4000c1e1500 */
[----:B----4-:R-:W-:Y:S02]  /*129e0*/  @!P0 IMAD.MOV.U32 R14, RZ, RZ, R2 ;  /* 0x000000ffff0e8224 */ /* 0x010fe400078e0002 */
[----:B------:R-:W-:-:S05]  /*129f0*/  @!P0 IMAD.MOV.U32 R15, RZ, RZ, R3 ;  /* 0x000000ffff0f8224 */ /* 0x000fca00078e0003 */
[----:B------:R-:W3:Y:S04]  /*12a00*/  @!P0 LDG.E.U16 R18, [R14.64] ;  /* 0x000000080e128981 */ /* 0x000ee8000c1e1500 */
[----:B------:R-:W-:Y:S04]  /*12a10*/  STL [R1+0x13c8], R20 ;  /* 0x0013c81401007387 */ /* 0x000fe80000100800 */
[----:B------:R-:W-:Y:S04]  /*12a20*/  STL [R1+0x13cc], R20 ;  /* 0x0013cc1401007387 */ /* 0x000fe80000100800 */
[----:B------:R-:W-:Y:S04]  /*12a30*/  STL [R1+0x1428], R20 ;  /* 0x0014281401007387 */ /* 0x000fe80000100800 */
[----:B------:R-:W-:Y:S04]  /*12a40*/  STL [R1+0x1474], R20 ;  /* 0x0014741401007387 */ /* 0x000fe80000100800 */
[----:B------:R-:W-:Y:S04]  /*12a50*/  STL [R1+0x1478], R20 ;  /* 0x0014781401007387 */ /* 0x000fe80000100800 */
[----:B------:R-:W-:Y:S04]  /*12a60*/  STL [R1+0x147c], R20 ;  /* 0x00147c1401007387 */ /* 0x000fe80000100800 */
[----:B------:R-:W-:Y:S04]  /*12a70*/  STL [R1+0x1480], R20 ;  /* 0x0014801401007387 */ /* 0x000fe80000100800 */
[----:B------:R-:W4:Y:S04]  /*12a80*/  LDL R8, [R1+0x4d4] ;  /* 0x0004d40001087983 */ /* 0x000f280000100800 */
[----:B------:R-:W4:Y:S04]  /*12a90*/  LDL R4, [R1+0x4d8] ;  /* 0x0004d80001047983 */ /* 0x000f280000100800 */
[----:B--2---:R-:W-:Y:S04]  /*12aa0*/  STL [R1+0x13c4], R19 ;  /* 0x0013c41301007387 */ /* 0x004fe80000100800 */
[----:B------:R-:W-:Y:S04]  /*12ab0*/  STL [R1+0x13d0], R19 ;  /* 0x0013d01301007387 */ /* 0x000fe80000100800 */
[----:B------:R-:W-:Y:S04]  /*12ac0*/  STL [R1+0x142c], R19 ;  /* 0x00142c1301007387 */ /* 0x000fe80000100800 */
[----:B------:R-:W-:Y:S04]  /*12ad0*/  STL [R1+0x1430], R19 ;  /* 0x0014301301007387 */ /* 0x000fe80000100800 */
[----:B------:R-:W-:Y:S04]  /*12ae0*/  STL [R1+0x1434], R19 ;  /* 0x0014341301007387 */ /* 0x000fe80000100800 */
[----:B------:R-:W-:Y:S04]  /*12af0*/  STL [R1+0x1438], R19 ;  /* 0x0014381301007387 */ /* 0x000fe80000100800 */
[----:B------:R-:W-:Y:S04]  /*12b00*/  STL [R1+0x3c], R13 ;  /* 0x00003c0d01007387 */ /* 0x000fe80000100800 */
[----:B------:R-:W-:Y:S04]  /*12b10*/  STL [R1+0x143c], R19 ;  /* 0x00143c1301007387 */ /* 0x000fe80000100800 */
[----:B------:R-:W2:Y:S04]  /*12b20*/  LDL R3, [R1+0x494] ;  /* 0x0004940001037983 */ /* 0x000ea80000100800 */
[----:B------:R-:W2:Y:S04]  /*12b30*/  LDL R2, [R1+0x498] ;  /* 0x0004980001027983 */ /* 0x000ea80000100800 */
[----:B------:R0:W-:Y:S04]  /*12b40*/  STL [R1+0x20], R10 ;  /* 0x0000200a01007387 */ /* 0x0001e80000100800 */
[----:B---3--:R-:W-:Y:S04]  /*12b50*/  STL [R1+0x13c0], R18 ;  /* 0x0013c01201007387 */ /* 0x008fe80000100800 */
[----:B------:R-:W-:Y:S04]  /*12b60*/  STL [R1+0x13d4], R18 ;  /* 0x0013d41201007387 */ /* 0x000fe80000100800 */
[----:B------:R-:W3:Y:S04]  /*12b70*/  LDL R26, [R1+0x23c] ;  /* 0x00023c00011a7983 */ /* 0x000ee80000100800 */
[----:B0-----:R-:W3:Y:S01]  /*12b80*/  LDL R10, [R1+0x458] ;  /* 0x00045800010a7983 */ /* 0x001ee20000100800 */
[----:B------:R-:W-:Y:S01]  /*12b90*/  PRMT R17, RZ, 0x7610, R17 ;  /* 0x00007610ff117816 */ /* 0x000fe20000000011 */
[----:B----4-:R-:W-:-:S02]  /*12ba0*/  @!P0 IMAD.MOV.U32 R15, RZ, RZ, R8 ;  /* 0x000000ffff0f8224 */ /* 0x010fc400078e0008 */
[----:B------:R-:W4:Y:S01]  /*12bb0*/  LDL R8, [R1+0x80c] ;  /* 0x00080c0001087983 */ /* 0x000f220000100800 */
[----:B------:R-:W-:-:S03]  /*12bc0*/  @!P0 IMAD.MOV.U32 R14, RZ, RZ, R4 ;  /* 0x000000ffff0e8224 */ /* 0x000fc600078e0004 */
[----:B------:R-:W4:Y:S04]  /*12bd0*/  LDL R4, [R1+0x810] ;  /* 0x0008100001047983 */ /* 0x000f280000100800 */
[----:B------:R0:W4:Y:S04]  /*12be0*/  @!P0 LDG.E.U16 R17, [R14.64] ;  /* 0x000000080e118981 */ /* 0x000128000c1e1500 */
[----:B------:R-:W-:Y:S04]  /*12bf0*/  STS.U16 [R5+0x9800], R21 ;  /* 0x0098001505007388 */ /* 0x000fe80000000400 */
[----:B------:R-:W-:Y:S01]  /*12c00*/  STS.U16 [R5+0x9c00], R22 ;  /* 0x009c001605007388 */ /* 0x000fe20000000400 */
[----:B0-----:R-:W-:-:S03]  /*12c10*/  PRMT R14, RZ, 0x7610, R14 ;  /* 0x00007610ff0e7816 */ /* 0x001fc6000000000e */
[----:B------:R-:W-:Y:S04]  /*12c20*/  STS.U16 [R5+0xa000], R23 ;  /* 0x00a0001705007388 */ /* 0x000fe80000000400 */
[----:B------:R0:W-:Y:S01]  /*12c30*/  STS.U16 [R5+0xa400], R12 ;  /* 0x00a4000c05007388 */ /* 0x0001e20000000400 */
[----:B------:R-:W-:Y:S01]  /*12c40*/  PRMT R9, RZ, 0x7610, R9 ;  /* 0x00007610ff097816 */ /* 0x000fe20000000009 */
[----:B--2---:R-:W-:Y:S02]  /*12c50*/  @!P0 IMAD.MOV.U32 R13, RZ, RZ, R3 ;  /* 0x000000ffff0d8224 */ /* 0x004fe400078e0003 */
[----:B0-----:R-:W-:-:S05]  /*12c60*/  @!P0 IMAD.MOV.U32 R12, RZ, RZ, R2 ;  /* 0x000000ffff0c8224 */ /* 0x001fca00078e0002 */
[----:B------:R3:W2:Y:S02]  /*12c70*/  @!P0 LDG.E.U16 R14, [R12.64] ;  /* 0x000000080c0e8981 */ /* 0x0006a4000c1e1500 */
[----:B---3--:R-:W-:Y:S02]  /*12c80*/  @!P0 IMAD.MOV.U32 R13, RZ, RZ, R26 ;  /* 0x000000ffff0d8224 */ /* 0x008fe400078e001a */
[----:B------:R-:W-:-:S05]  /*12c90*/  @!P0 IMAD.MOV.U32 R12, RZ, RZ, R10 ;  /* 0x000000ffff0c8224 */ /* 0x000fca00078e000a */
[----:B------:R4:W3:Y:S04]  /*12ca0*/  @!P0 LDG.E.U16 R9, [R12.64] ;  /* 0x000000080c098981 */ /* 0x0008e8000c1e1500 */
[----:B------:R0:W-:Y:S01]  /*12cb0*/  STS.U16 [R5+0xa800], R24 ;  /* 0x00a8001805007388 */ /* 0x0001e20000000400 */
[----:B----4-:R-:W-:Y:S01]  /*12cc0*/  @!P0 IMAD.MOV.U32 R13, RZ, RZ, R8 ;  /* 0x000000ffff0d8224 */ /* 0x010fe200078e0008 */
[----:B0-----:R-:W-:Y:S01]  /*12cd0*/  PRMT R24, RZ, 0x7610, R24 ;  /* 0x00007610ff187816 */ /* 0x001fe20000000018 */
[----:B------:R-:W-:Y:S01]  /*12ce0*/  @!P0 IMAD.MOV.U32 R12, RZ, RZ, R4 ;  /* 0x000000ffff0c8224 */ /* 0x000fe200078e0004 */
[----:B------:R-:W-:Y:S04]  /*12cf0*/  STL [R1+0x13bc], R17 ;  /* 0x0013bc1101007387 */ /* 0x000fe80000100800 */
[----:B------:R-:W-:Y:S04]  /*12d00*/  STL [R1+0x13d8], R17 ;  /* 0x0013d81101007387 */ /* 0x000fe80000100800 */
[----:B------:R-:W-:Y:S04]  /*12d10*/  STL [R1+0x1400], R17 ;  /* 0x0014001101007387 */ /* 0x000fe80000100800 */
[----:B------:R-:W-:Y:S04]  /*12d20*/  STL [R1+0x1404], R17 ;  /* 0x0014041101007387 */ /* 0x000fe80000100800 */
[----:B------:R-:W-:Y:S04]  /*12d30*/  STL [R1+0x1408], R17 ;  /* 0x0014081101007387 */ /* 0x000fe80000100800 */
[----:B------:R-:W-:Y:S04]  /*12d40*/  STL [R1+0x140c], R17 ;  /* 0x00140c1101007387 */ /* 0x000fe80000100800 */
[----:B------:R-:W-:Y:S04]  /*12d50*/  STL [R1+0x1410], R17 ;  /* 0x0014101101007387 */ /* 0x000fe80000100800 */
[----:B------:R-:W4:Y:S04]  /*12d60*/  @!P0 LDG.E.U16 R24, [R12.64] ;  /* 0x000000080c188981 */ /* 0x000f28000c1e1500 */
[----:B------:R-:W4:Y:S04]  /*12d70*/  LDL R3, [R1+0x7cc] ;  /* 0x0007cc0001037983 */ /* 0x000f280000100800 */
[----:B------:R-:W4:Y:S04]  /*12d80*/  LDL R2, [R1+0x7d0] ;  /* 0x0007d00001027983 */ /* 0x000f280000100800 */
[----:B--2---:R-:W-:Y:S04]  /*12d90*/  STL [R1+0x13dc], R14 ;  /* 0x0013dc0e01007387 */ /* 0x004fe80000100800 */
[----:B------:R-:W-:Y:S04]  /*12da0*/  STL [R1+0x13e0], R14 ;  /* 0x0013e00e01007387 */ /* 0x000fe80000100800 */
[----:B------:R-:W-:Y:S04]  /*12db0*/  STL [R1+0x1420], R14 ;  /* 0x0014200e01007387 */ /* 0x000fe80000100800 */
[----:B---3--:R0:W-:Y:S04]  /*12dc0*/  STL [R1+0x88], R9 ;  /* 0x0000880901007387 */ /* 0x0081e80000100800 */
[----:B------:R-:W2:Y:S04]  /*12dd0*/  LDL R8, [R1+0x790] ;  /* 0x0007900001087983 */ /* 0x000ea80000100800 */
[----:B0-----:R-:W3:Y:S01]  /*12de0*/  LDL R9, [R1+0x78c] ;  /* 0x00078c0001097983 */ /* 0x001ee20000100800 */
[----:B------:R-:W-:-:S02]  /*12df0*/  PRMT R23, RZ, 0x7610, R23 ;  /* 0x00007610ff177816 */ /* 0x000fc40000000017 */
[----:B------:R-:W-:Y:S01]  /*12e00*/  PRMT R22, RZ, 0x7610, R22 ;  /* 0x00007610ff167816 */ /* 0x000fe20000000016 */
[----:B----4-:R-:W-:Y:S04]  /*12e10*/  STL [R1+0x13b0], R24 ;  /* 0x0013b01801007387 */ /* 0x010fe80000100800 */
[----:B------:R-:W-:Y:S01]  /*12e20*/  STL [R1+0x13b4], R24 ;  /* 0x0013b41801007387 */ /* 0x000fe20000100800 */
[----:B------:R-:W-:Y:S02]  /*12e30*/  @!P0 IMAD.MOV.U32 R13, RZ, RZ, R3 ;  /* 0x000000ffff0d8224 */ /* 0x000fe400078e0003 */
[----:B------:R-:W-:Y:S01]  /*12e40*/  @!P0 IMAD.MOV.U32 R12, RZ, RZ, R2 ;  /* 0x000000ffff0c8224 */ /* 0x000fe200078e0002 */
[----:B------:R-:W4:Y:S04]  /*12e50*/  LDL R3, [R1+0x74c] ;  /* 0x00074c0001037983 */ /* 0x000f280000100800 */
[----:B------:R-:W4:Y:S04]  /*12e60*/  LDL R2, [R1+0x750] ;  /* 0x0007500001027983 */ /* 0x000f280000100800 */
[----:B------:R2:W4:Y:S01]  /*12e70*/  @!P0 LDG.E.U16 R23, [R12.64] ;  /* 0x000000080c178981 */ /* 0x000522000c1e1500 */
[----:B------:R-:W-:-:S03]  /*12e80*/  PRMT R21, RZ, 0x7610, R21 ;  /* 0x00007610ff157816 */ /* 0x000fc60000000015 */
[----:B------:R-:W4:Y:S01]  /*12e90*/  LDL.LU R4, [R1+0x64] ;  /* 0x0000640001047983 */ /* 0x000f220000300800 */
[----:B--2---:R-:W-:Y:S02]  /*12ea0*/  @!P0 IMAD.MOV.U32 R12, RZ, RZ, R8 ;  /* 0x000000ffff0c8224 */ /* 0x004fe400078e0008 */
[----:B---3--:R-:W-:-:S05]  /*12eb0*/  @!P0 IMAD.MOV.U32 R13, RZ, RZ, R9 ;  /* 0x000000ffff0d8224 */ /* 0x008fca00078e0009 */
[----:B------:R4:W2:Y:S04]  /*12ec0*/  @!P0 LDG.E.U16 R22, [R12.64] ;  /* 0x000000080c168981 */ /* 0x0008a8000c1e1500 */
[----:B------:R-:W-:Y:S01]  /*12ed0*/  STS.U16 [R5+0xac00], R25 ;  /* 0x00ac001905007388 */ /* 0x000fe20000000400 */
[----:B----4-:R-:W-:Y:S02]  /*12ee0*/  @!P0 IMAD.MOV.U32 R13, RZ, RZ, R3 ;  /* 0x000000ffff0d8224 */ /* 0x010fe400078e0003 */
[----:B------:R-:W-:-:S05]  /*12ef0*/  @!P0 IMAD.MOV.U32 R12, RZ, RZ, R2 ;  /* 0x000000ffff0c8224 */ /* 0x000fca00078e0002 */
[----:B------:R0:W3:Y:S04]  /*12f00*/  @!P0 LDG.E.U16 R21, [R12.64] ;  /* 0x000000080c158981 */ /* 0x0000e8000c1e1500 */
[----:B0-----:R-:W0:Y:S04]  /*12f10*/  S2R R13, SR_TID.X ;  /* 0x00000000000d7919 */ /* 0x001e280000002100 */
[----:B------:R-:W1:Y:S04]  /*12f20*/  S2R R12, SR_TID.X ;  /* 0x00000000000c7919 */ /* 0x000e680000002100 */
[----:B------:R-:W-:Y:S04]  /*12f30*/  STL [R1+0x13b8], R23 ;  /* 0x0013b81701007387 */ /* 0x000fe80000100800 */
[----:B------:R-:W-:Y:S04]  /*12f40*/  STL [R1+0x13e4], R23 ;  /* 0x0013e41701007387 */ /* 0x000fe80000100800 */
[----:B------:R-:W-:Y:S04]  /*12f50*/  STL [R1+0x13e8], R23 ;  /* 0x0013e81701007387 */ /* 0x000fe80000100800 */
[----:B------:R-:W-:Y:S04]  /*12f60*/  STL [R1+0x1424], R23 ;  /* 0x0014241701007387 */ /* 0x000fe80000100800 */
[----:B------:R-:W4:Y:S01]  /*12f70*/  LDL R9, [R1+0x710] ;  /* 0x0007100001097983 */ /* 0x000f220000100800 */
[----:B0-----:R-:W-:-:S03]  /*12f80*/  LOP3.LUT R13, R13, 0x3f, RZ, 0xc0, !PT ;  /* 0x0000003f0d0d7812 */ /* 0x001fc600078ec0ff */
[----:B------:R-:W3:Y:S01]  /*12f90*/  LDL.LU R10, [R1+0x5c] ;  /* 0x00005c00010a7983 */ /* 0x000ee20000300800 */
[----:B-1----:R-:W-:-:S03]  /*12fa0*/  LOP3.LUT P1, RZ, R12, 0x40, RZ, 0xc0, !PT ;  /* 0x000000400cff7812 */ /* 0x002fc6000782c0ff */
[----:B------:R-:W3:Y:S01]  /*12fb0*/  LDL.LU R8, [R1+0x54] ;  /* 0x0000540001087983 */ /* 0x000ee20000300800 */
[----:B------:R-:W-:Y:S01]  /*12fc0*/  IMAD.SHL.U32 R13, R13, 0x2, RZ ;  /* 0x000000020d0d7824 */ /* 0x000fe200078e00ff */
[----:B------:R-:W-:Y:S02]  /*12fd0*/  SEL R12, RZ, 0x90, !P1 ;  /* 0x00000090ff0c7807 */ /* 0x000fe40004800000 */
[----:B------:R0:W-:Y:S02]  /*12fe0*/  STS.U16 [R5+0xb000], R11 ;  /* 0x00b0000b05007388 */ /* 0x0001e40000000400 */
[----:B------:R-:W-:Y:S02]  /*12ff0*/  LOP3.LUT R12, R12, R13, RZ, 0x3c, !PT ;  /* 0x0000000d0c0c7212 */ /* 0x000fe400078e3cff */
[----:B------:R-:W-:Y:S04]  /*13000*/  STS.U16 [R5+0xb400], R29 ;  /* 0x00b4001d05007388 */ /* 0x000fe80000000400 */
[----:B------:R1:W-:Y:S04]  /*13010*/  STS.U16 [R5+0xb800], R28 ;  /* 0x00b8001c05007388 */ /* 0x0003e80000000400 */
[----:B--2---:R-:W-:Y:S04]  /*13020*/  STL [R1+0x13ec], R22 ;  /* 0x0013ec1601007387 */ /* 0x004fe80000100800 */
[----:B------:R-:W-:Y:S04]  /*13030*/  STL [R1+0x13f0], R22 ;  /* 0x0013f01601007387 */ /* 0x000fe80000100800 */
[----:B------:R-:W-:Y:S04]  /*13040*/  STL [R1+0x13f4], R22 ;  /* 0x0013f41601007387 */ /* 0x000fe80000100800 */
[----:B------:R-:W-:Y:S04]  /*13050*/  STL [R1+0x1414], R22 ;  /* 0x0014141601007387 */ /* 0x000fe80000100800 */
[----:B------:R-:W-:Y:S04]  /*13060*/  STL [R1+0x1418], R22 ;  /* 0x0014181601007387 */ /* 0x000fe80000100800 */
[----:B------:R-:W-:Y:S04]  /*13070*/  STL [R1+0x141c], R22 ;  /* 0x00141c1601007387 */ /* 0x000fe80000100800 */
[----:B------:R-:W2:Y:S04]  /*13080*/  LDL R26, [R1+0x6cc] ;  /* 0x0006cc00011a7983 */ /* 0x000ea80000100800 */
[----:B0-----:R-:W2:Y:S04]  /*13090*/  LDL R11, [R1+0x6d0] ;  /* 0x0006d000010b7983 */ /* 0x001ea80000100800 */
[----:B-1----:R-:W2:Y:S04]  /*130a0*/  LDL.LU R5, [R1+0x4c] ;  /* 0x00004c0001057983 */ /* 0x002ea80000300800 */
[----:B------:R-:W2:Y:S04]  /*130b0*/  LDL R13, [R1+0x70c] ;  /* 0x00070c00010d7983 */ /* 0x000ea80000100800 */
[----:B------:R-:W0:Y:S04]  /*130c0*/  S2R R2, SR_TID.X ;  /* 0x0000000000027919 */ /* 0x000e280000002100 */
[----:B------:R-:W1:Y:S04]  /*130d0*/  S2R R3, SR_TID.X ;  /* 0x0000000000037919 */ /* 0x000e680000002100 */
[----:B------:R0:W-:Y:S01]  /*130e0*/  STS.U16 [R12+0xbc00], R27 ;  /* 0x00bc001b0c007388 */ /* 0x0001e20000000400 */
[----:B------:R-:W-:-:S02]  /*130f0*/  PRMT R15, RZ, 0x7610, R15 ;  /* 0x00007610ff0f7816 */ /* 0x000fc4000000000f */
[----:B0-----:R-:W-:Y:S02]  /*13100*/  LOP3.LUT R2, R2, 0x3f, RZ, 0xc0, !PT ;  /* 0x0000003f02027812 */ /* 0x001fe400078ec0ff */
[----:B-1----:R-:W-:-:S03]  /*13110*/  LOP3.LUT P1, RZ, R3, 0x40, RZ, 0xc0, !PT ;  /* 0x0000004003ff7812 */ /* 0x002fc6000782c0ff */
[----:B------:R-:W-:Y:S01]  /*13120*/  IMAD.SHL.U32 R12, R2, 0x2, RZ ;  /* 0x00000002020c7824 */ /* 0x000fe200078e00ff */
[----:B------:R-:W-:-:S04]  /*13130*/  SEL R2, RZ, 0x90, !P1 ;  /* 0x00000090ff027807 */ /* 0x000fc80004800000 */
[----:B------:R-:W-:Y:S01]  /*13140*/  LOP3.LUT R2, R2, R12, RZ, 0x3c, !PT ;  /* 0x0000000c02027212 */ /* 0x000fe200078e3cff */
[----:B----4-:R-:W-:-:S03]  /*13150*/  @!P0 IMAD.MOV.U32 R12, RZ, RZ, R9 ;  /* 0x000000ffff0c8224 */ /* 0x010fc600078e0009 */
[----:B------:R-:W-:Y:S01]  /*13160*/  LOP3.LUT R2, R2, 0x20, RZ, 0x3c, !PT ;  /* 0x0000002002027812 */ /* 0x000fe200078e3cff */
[----:B------:R-:W4:Y:S04]  /*13170*/  LDL.LU R9, [R1+0x2c] ;  /* 0x00002c0001097983 */ /* 0x000f280000300800 */
[----:B--2---:R0:W2:Y:S01]  /*13180*/  @!P0 LDG.E.U16 R15, [R12.64] ;  /* 0x000000080c0f8981 */ /* 0x0040a2000c1e1500 */
[----:B------:R-:W-:-:S03]  /*13190*/  PRMT R25, RZ, 0x7610, R25 ;  /* 0x00007610ff197816 */ /* 0x000fc60000000019 */
[----:B------:R1:W-:Y:S01]  /*131a0*/  STS.U16 [R2+0x8100], R4 ;  /* 0x0081000402007388 */ /* 0x0003e20000000400 */
[----:B0-----:R-:W-:Y:S02]  /*131b0*/  @!P0 IMAD.MOV.U32 R12, RZ, RZ, R11 ;  /* 0x000000ffff0c8224 */ /* 0x001fe400078e000b */
[----:B------:R-:W-:-:S05]  /*131c0*/  @!P0 IMAD.MOV.U32 R13, RZ, RZ, R26 ;  /* 0x000000ffff0d8224 */ /* 0x000fca00078e001a */
[----:B------:R0:W3:Y:S04]  /*131d0*/  @!P0 LDG.E.U16 R25, [R12.64] ;  /* 0x000000080c198981 */ /* 0x0000e8000c1e1500 */
[----:B--2---:R-:W-:Y:S04]  /*131e0*/  STL [R1+0x13ac], R15 ;  /* 0x0013ac0f01007387 */ /* 0x004fe80000100800 */
[----:B-1----:R-:W2:Y:S04]  /*131f0*/  LDL.LU R4, [R1+0xc] ;  /* 0x00000c0001047983 */ /* 0x002ea80000300800 */
[----:B0-----:R-:W2:Y:S04]  /*13200*/  LDL R12, [R1+0x68c] ;  /* 0x00068c00010c7983 */ /* 0x001ea80000100800 */
[----:B------:R-:W2:Y:S01]  /*13210*/  LDL R13, [R1+0x690] ;  /* 0x00069000010d7983 */ /* 0x000ea20000100800 */
[----:B------:R-:W-:-:S03]  /*13220*/  PRMT R27, RZ, 0x7610, R27 ;  /* 0x00007610ff1b7816 */ /* 0x000fc6000000001b */
[----:B------:R-:W4:Y:S04]  /*13230*/  LDL R26, [R1+0x5cc] ;  /* 0x0005cc00011a7983 */ /* 0x000f280000100800 */
[----:B------:R-:W4:Y:S04]  /*13240*/  LDL R11, [R1+0x5d0] ;  /* 0x0005d000010b7983 */ /* 0x000f280000100800 */
[----:B---3--:R0:W-:Y:S04]  /*13250*/  STS.U16 [R2+0x8500], R10 ;  /* 0x0085000a02007388 */ /* 0x0081e80000000400 */
[----:B0-----:R-:W3:Y:S01]  /*13260*/  LDL.LU R10, [R1+0x14] ;  /* 0x00001400010a7983 */ /* 0x001ee20000300800 */
[----:B--2---:R-:W-:-:S04]  /*13270*/  @!P0 LOP3.LUT R13, R13, R12, RZ, 0x3c, !PT ;  /* 0x0000000c0d0d8212 */ /* 0x004fc800078e3cff */
[----:B------:R-:W-:-:S04]  /*13280*/  @!P0 LOP3.LUT R12, R13, R12, RZ, 0x3c, !PT ;  /* 0x0000000c0d0c8212 */ /* 0x000fc800078e3cff */
[----:B------:R-:W-:-:S05]  /*13290*/  @!P0 LOP3.LUT R13, R13, R12, RZ, 0x3c, !PT ;  /* 0x0000000c0d0d8212 */ /* 0x000fca00078e3cff */
[----:B------:R0:W2:Y:S04]  /*132a0*/  @!P0 LDG.E.U16 R27, [R12.64] ;  /* 0x000000080c1b8981 */ /* 0x0000a8000c1e1500 */
[----:B0-----:R-:W2:Y:S04]  /*132b0*/  LDL R12, [R1+0x64c] ;  /* 0x00064c00010c7983 */ /* 0x001ea80000100800 */
[----:B------:R-:W2:Y:S01]  /*132c0*/  LDL R13, [R1+0x650] ;  /* 0x00065000010d7983 */ /* 0x000ea20000100800 */
[----:B------:R-:W-:Y:S02]  /*132d0*/  PRMT R24, RZ, 0x7610, R24 ;  /* 0x00007610ff187816 */ /* 0x000fe40000000018 */
[----:B--2---:R-:W-:-:S04]  /*132e0*/  @!P0 LOP3.LUT R13, R13, R12, RZ, 0x3c, !PT ;  /* 0x0000000c0d0d8212 */ /* 0x004fc800078e3cff */
[----:B------:R-:W-:-:S04]  /*132f0*/  @!P0 LOP3.LUT R12, R13, R12, RZ, 0x3c, !PT ;  /* 0x0000000c0d0c8212 */ /* 0x000fc800078e3cff */
[----:B------:R-:W-:-:S05]  /*13300*/  @!P0 LOP3.LUT R13, R13, R12, RZ, 0x3c, !PT ;  /* 0x0000000c0d0d8212 */ /* 0x000fca00078e3cff */
[----:B------:R0:W2:Y:S04]  /*13310*/  @!P0 LDG.E.U16 R24, [R12.64] ;  /* 0x000000080c188981 */ /* 0x0000a8000c1e1500 */
[----:B------:R1:W-:Y:S04]  /*13320*/  STS.U16 [R2+0x8900], R8 ;  /* 0x0089000802007388 */ /* 0x0003e80000000400 */
[----:B-1----:R-:W3:Y:S04]  /*13330*/  LDL.LU R8, [R1+0x14a8] ;  /* 0x0014a80001087983 */ /* 0x002ee80000300800 */
[----:B0-----:R-:W3:Y:S04]  /*13340*/  LDL R12, [R1+0x60c] ;  /* 0x00060c00010c7983 */ /* 0x001ee80000100800 */
[----:B------:R-:W3:Y:S04]  /*13350*/  LDL R13, [R1+0x610] ;  /* 0x00061000010d7983 */ /* 0x000ee80000100800 */
[----:B------:R-:W-:Y:S04]  /*13360*/  STS.U16 [R2+0x8d00], R5 ;  /* 0x008d000502007388 */ /* 0x000fe80000000400 */
[----:B--2---:R0:W-:Y:S04]  /*13370*/  STL [R1+0x1a0], R24 ;  /* 0x0001a01801007387 */ /* 0x0041e80000100800 */
[----:B0-----:R-:W2:Y:S04]  /*13380*/  LDL.LU R24, [R1+0x4] ;  /* 0x0000040001187983 */ /* 0x001ea80000300800 */
[----:B------:R-:W2:Y:S01]  /*13390*/  LDL.LU R5, [R1+0x14a4] ;  /* 0x0014a40001057983 */ /* 0x000ea20000300800 */
[----:B---3--:R-:W-:-:S04]  /*133a0*/  @!P0 LOP3.LUT R13, R13, R12, RZ, 0x3c, !PT ;  /* 0x0000000c0d0d8212 */ /* 0x008fc800078e3cff */
[----:B------:R-:W-:-:S04]  /*133b0*/  @!P0 LOP3.LUT R12, R13, R12, RZ, 0x3c, !PT ;  /* 0x0000000c0d0c8212 */ /* 0x000fc800078e3cff */
[----:B------:R-:W-:Y:S02]  /*133c0*/  @!P0 LOP3.LUT R13, R13, R12, RZ, 0x3c, !PT ;  /* 0x0000000c0d0d8212 */ /* 0x000fe400078e3cff */
[----:B--2---:R-:W-:-:S06]  /*133d0*/  PRMT R5, RZ, 0x7610, R5 ;  /* 0x00007610ff057816 */ /* 0x004fcc0000000005 */
[----:B------:R-:W2:Y:S04]  /*133e0*/  @!P0 LDG.E.U16 R5, [R12.64] ;  /* 0x000000080c058981 */ /* 0x000ea8000c1e1500 */
[----:B--2---:R0:W-:Y:S04]  /*133f0*/  STL [R1+0x19c], R5 ;  /* 0x00019c0501007387 */ /* 0x0041e80000100800 */
[----:B0-----:R-:W2:Y:S04]  /*13400*/  LDL.LU R5, [R1+0x14a0] ;  /* 0x0014a00001057983 */ /* 0x001ea80000300800 */
[----:B------:R-:W3:Y:S01]  /*13410*/  LDL.LU R13, [R1+0x44] ;  /* 0x00004400010d7983 */ /* 0x000ee20000300800 */
[----:B----4-:R-:W-:Y:S01]  /*13420*/  @!P0 IMAD.MOV.U32 R12, RZ, RZ, R11 ;  /* 0x000000ffff0c8224 */ /* 0x010fe200078e000b */
[----:B------:R-:W-:-:S02]  /*13430*/  PRMT R16, RZ, 0x7610, R16 ;  /* 0x00007610ff107816 */ /* 0x000fc40000000010 */
[----:B------:R-:W4:Y:S01]  /*13440*/  LDL R11, [R1+0x4cc] ;  /* 0x0004cc00010b7983 */ /* 0x000f220000100800 */
[----:B--2---:R-:W-:-:S03]  /*13450*/  PRMT R5, RZ, 0x7610, R5 ;  /* 0x00007610ff057816 */ /* 0x004fc60000000005 */
[----:B---3--:R0:W-:Y:S02]  /*13460*/  STS.U16 [R2+0x9100], R13 ;  /* 0x0091000d02007388 */ /* 0x0081e40000000400 */
[----:B0-----:R-:W-:-:S05]  /*13470*/  @!P0 IMAD.MOV.U32 R13, RZ, RZ, R26 ;  /* 0x000000ffff0d8224 */ /* 0x001fca00078e001a */
[----:B------:R0:W2:Y:S04]  /*13480*/  @!P0 LDG.E.U16 R5, [R12.64] ;  /* 0x000000080c058981 */ /* 0x0000a8000c1e1500 */
[----:B0-----:R-:W3:Y:S04]  /*13490*/  LDL R12, [R1+0x58c] ;  /* 0x00058c00010c7983 */ /* 0x001ee80000100800 */
[----:B------:R-:W3:Y:S04]  /*134a0*/  LDL R13, [R1+0x590] ;  /* 0x00059000010d7983 */ /* 0x000ee80000100800 */
[----:B------:R-:W-:Y:S04]  /*134b0*/  STS.U16 [R2+0x9500], R9 ;  /* 0x0095000902007388 */ /* 0x000fe80000000400 */
[----:B--2---:R0:W-:Y:S04]  /*134c0*/  STL [R1+0x198], R5 ;  /* 0x0001980501007387 */ /* 0x0041e80000100800 */
[----:B0-----:R-:W2:Y:S01]  /*134d0*/  LDL R5, [R1+0x4d0] ;  /* 0x0004d00001057983 */ /* 0x001ea20000100800 */
[----:B---3--:R-:W-:-:S03]  /*134e0*/  @!P0 LOP3.LUT R13, R13, R12, RZ, 0x3c, !PT ;  /* 0x0000000c0d0d8212 */ /* 0x008fc600078e3cff */
[----:B------:R-:W3:Y:S01]  /*134f0*/  LDL.LU R26, [R1] ;  /* 0x00000000011a7983 */ /* 0x000ee20000300800 */
[----:B------:R-:W-:-:S03]  /*13500*/  @!P0 LOP3.LUT R12, R13, R12, RZ, 0x3c, !PT ;  /* 0x0000000c0d0c8212 */ /* 0x000fc600078e3cff */
[----:B------:R-:W2:Y:S01]  /*13510*/  LDL.LU R9, [R1+0x149c] ;  /* 0x00149c0001097983 */ /* 0x000ea20000300800 */
[----:B------:R-:W-:-:S05]  /*13520*/  @!P0 LOP3.LUT R13, R13, R12, RZ, 0x3c, !PT ;  /* 0x0000000c0d0d8212 */ /* 0x000fca00078e3cff */
[----:B------:R0:W3:Y:S04]  /*13530*/  @!P0 LDG.E.U16 R16, [R12.64] ;  /* 0x000000080c108981 */ /* 0x0000e8000c1e1500 */
[----:B0-----:R-:W3:Y:S04]  /*13540*/  LDL R12, [R1+0x54c] ;  /* 0x00054c00010c7983 */ /* 0x001ee80000100800 */
[----:B------:R-:W3:Y:S01]  /*13550*/  LDL R13, [R1+0x550] ;  /* 0x00055000010d7983 */ /* 0x000ee20000100800 */
[----:B--2---:R-:W-:Y:S02]  /*13560*/  PRMT R9, RZ, 0x7610, R9 ;  /* 0x00007610ff097816 */ /* 0x004fe40000000009 */
[----:B---3--:R-:W-:-:S04]  /*13570*/  @!P0 LOP3.LUT R13, R13, R12, RZ, 0x3c, !PT ;  /* 0x0000000c0d0d8212 */ /* 0x008fc800078e3cff */
[----:B------:R-:W-:-:S04]  /*13580*/  @!P0 LOP3.LUT R12, R13, R12, RZ, 0x3c, !PT ;  /* 0x0000000c0d0c8212 */ /* 0x000fc800078e3cff */
[----:B------:R-:W-:-:S05]  /*13590*/  @!P0 LOP3.LUT R13, R13, R12, RZ, 0x3c, !PT ;  /* 0x0000000c0d0d8212 */ /* 0x000fca00078e3cff */
[----:B------:R-:W2:Y:S04]  /*135a0*/  @!P0 LDG.E.U16 R9, [R12.64] ;  /* 0x000000080c098981 */ /* 0x000ea8000c1e1500 */
[----:B------:R0:W-:Y:S04]  /*135b0*/  STS.U16 [R2+0x9900], R4 ;  /* 0x0099000402007388 */ /* 0x0001e80000000400 */
[----:B------:R1:W-:Y:S04]  /*135c0*/  STL [R1+0x194], R16 ;  /* 0x0001941001007387 */ /* 0x0003e80000100800 */
[----:B0-----:R-:W3:Y:S04]  /*135d0*/  LDL R4, [R1+0x490] ;  /* 0x0004900001047983 */ /* 0x001ee80000100800 */
[----:B-1----:R-:W3:Y:S04]  /*135e0*/  LDL R16, [R1+0x48c] ;  /* 0x00048c0001107983 */ /* 0x002ee80000100800 */
[----:B------:R-:W-:Y:S04]  /*135f0*/  STS.U16 [R2+0x9d00], R10 ;  /* 0x009d000a02007388 */ /* 0x000fe80000000400 */
[----:B--2---:R0:W-:Y:S04]  /*13600*/  STL [R1+0x2c], R9 ;  /* 0x00002c0901007387 */ /* 0x0041e80000100800 */
[----:B0-----:R-:W2:Y:S04]  /*13610*/  LDL.LU R9, [R1+0x1498] ;  /* 0x0014980001097983 */ /* 0x001ea80000300800 */
[----:B------:R-:W2:Y:S04]  /*13620*/  LDL R12, [R1+0x50c] ;  /* 0x00050c00010c7983 */ /* 0x000ea80000100800 */
[----:B------:R-:W2:Y:S04]  /*13630*/  LDL R13, [R1+0x510] ;  /* 0x00051000010d7983 */ /* 0x000ea80000100800 */
[----:B------:R-:W3:Y:S01]  /*13640*/  LDL.LU R10, [R1+0x1494] ;  /* 0x00149400010a7983 */ /* 0x000ee20000300800 */
[----:B--2---:R-:W-:-:S04]  /*13650*/  @!P0 LOP3.LUT R13, R13, R12, RZ, 0x3c, !PT ;  /* 0x0000000c0d0d8212 */ /* 0x004fc800078e3cff */
[C---:B------:R-:W-:Y:S02]  /*13660*/  @!P0 LOP3.LUT R12, R13.reuse, R12, RZ, 0x3c, !PT ;  /* 0x0000000c0d0c8212 */ /* 0x040fe400078e3cff */
[----:B---3--:R-:W-:Y:S02]  /*13670*/  PRMT R10, RZ, 0x7610, R10 ;  /* 0x00007610ff0a7816 */ /* 0x008fe4000000000a */
[----:B------:R-:W-:-:S05]  /*13680*/  @!P0 LOP3.LUT R13, R13, R12, RZ, 0x3c, !PT ;  /* 0x0000000c0d0d8212 */ /* 0x000fca00078e3cff */
[----:B------:R-:W2:Y:S04]  /*13690*/  @!P0 LDG.E.U16 R10, [R12.64] ;  /* 0x000000080c0a8981 */ /* 0x000ea8000c1e1500 */
[----:B--2---:R0:W-:Y:S04]  /*136a0*/  STL [R1+0xc], R10 ;  /* 0x00000c0a01007387 */ /* 0x0041e80000100800 */
[----:B0-----:R-:W2:Y:S04]  /*136b0*/  LDL.LU R10, [R1+0x1490] ;  /* 0x00149000010a7983 */ /* 0x001ea80000300800 */
[----:B------:R-:W3:Y:S01]  /*136c0*/  LDL.LU R13, [R1+0x10] ;  /* 0x00001000010d7983 */ /* 0x000ee20000300800 */
[----:B------:R-:W-:Y:S01]  /*136d0*/  PRMT R29, RZ, 0x7610, R29 ;  /* 0x00007610ff1d7816 */ /* 0x000fe2000000001d */
[----:B------:R-:W-:Y:S01]  /*136e0*/  @!P0 IMAD.MOV.U32 R12, RZ, RZ, R5 ;  /* 0x000000ffff0c8224 */ /* 0x000fe200078e0005 */
[----:B------:R-:W-:Y:S01]  /*136f0*/  PRMT R28, RZ, 0x7610, R28 ;  /* 0x00007610ff1c7816 */ /* 0x000fe2000000001c */
[----:B------:R-:W2:Y:S04]  /*13700*/  LDL R5, [R1+0x808] ;  /* 0x0008080001057983 */ /* 0x000ea80000100800 */
[----:B---3--:R4:W-:Y:S02]  /*13710*/  STS.U16 [R2+0xa100], R13 ;  /* 0x00a1000d02007388 */ /* 0x0089e40000000400 */
[----:B----4-:R-:W-:-:S02]  /*13720*/  @!P0 IMAD.MOV.U32 R13, RZ, RZ, R11 ;  /* 0x000000ffff0d8224 */ /* 0x010fc400078e000b */
[----:B------:R-:W3:Y:S04]  /*13730*/  LDL R11, [R1+0x804] ;  /* 0x00080400010b7983 */ /* 0x000ee80000100800 */
[----:B------:R0:W4:Y:S02]  /*13740*/  @!P0 LDG.E.U16 R29, [R12.64] ;  /* 0x000000080c1d8981 */ /* 0x000124000c1e1500 */
[----:B0-----:R-:W-:Y:S02]  /*13750*/  @!P0 IMAD.MOV.U32 R12, RZ, RZ, R4 ;  /* 0x000000ffff0c8224 */ /* 0x001fe400078e0004 */
[----:B------:R-:W-:-:S05]  /*13760*/  @!P0 IMAD.MOV.U32 R13, RZ, RZ, R16 ;  /* 0x000000ffff0d8224 */ /* 0x000fca00078e0010 */
[----:B------:R0:W2:Y:S04]  /*13770*/  @!P0 LDG.E.U16 R28, [R12.64] ;  /* 0x000000080c1c8981 */ /* 0x0000a8000c1e1500 */
[----:B------:R1:W-:Y:S04]  /*13780*/  STS.U16 [R2+0xa500], R24 ;  /* 0x00a5001802007388 */ /* 0x0003e80000000400 */
[----:B------:R0:W-:Y:S04]  /*13790*/  STS.U16 [R2+0xa900], R26 ;  /* 0x00a9001a02007388 */ /* 0x0001e80000000400 */
[----:B----4-:R-:W-:Y:S04]  /*137a0*/  STL [R1+0x138c], R29 ;  /* 0x00138c1d01007387 */ /* 0x010fe80000100800 */
[----:B0-----:R-:W4:Y:S04]  /*137b0*/  LDL R12, [R1+0x454] ;  /* 0x00045400010c7983 */ /* 0x001f280000100800 */
[----:B------:R-:W4:Y:S04]  /*137c0*/  LDL R13, [R1+0x830] ;  /* 0x00083000010d7983 */ /* 0x000f280000100800 */
[----:B-1----:R-:W3:Y:S04]  /*137d0*/  LDL R24, [R1+0x7c8] ;  /* 0x0007c80001187983 */ /* 0x002ee80000100800 */
[----:B------:R-:W3:Y:S04]  /*137e0*/  LDL R16, [R1+0x784] ;  /* 0x0007840001107983 */ /* 0x000ee80000100800 */
[----:B------:R-:W3:Y:S04]  /*137f0*/  LDL R4, [R1+0x788] ;  /* 0x0007880001047983 */ /* 0x000ee80000100800 */
[----:B--2---:R-:W-:Y:S04]  /*13800*/  STL [R1+0x1390], R28 ;  /* 0x0013901c01007387 */ /* 0x004fe80000100800 */
[----:B------:R-:W-:Y:S04]  /*13810*/  STL [R1+0x1394], R28 ;  /* 0x0013941c01007387 */ /* 0x000fe80000100800 */
[----:B------:R-:W2:Y:S01]  /*13820*/  LDL.LU R26, [R1+0x148c] ;  /* 0x00148c00011a7983 */ /* 0x000ea20000300800 */
[----:B----4-:R-:W-:-:S04]  /*13830*/  @!P0 LOP3.LUT R13, R13, R12, RZ, 0x3c, !PT ;  /* 0x0000000c0d0d8212 */ /* 0x010fc800078e3cff */
[----:B------:R-:W-:-:S04]  /*13840*/  @!P0 LOP3.LUT R12, R13, R12, RZ, 0x3c, !PT ;  /* 0x0000000c0d0c8212 */ /* 0x000fc800078e3cff */
[----:B------:R-:W-:Y:S02]  /*13850*/  @!P0 LOP3.LUT R13, R13, R12, RZ, 0x3c, !PT ;  /* 0x0000000c0d0d8212 */ /* 0x000fe400078e3cff */
[----:B--2---:R-:W-:-:S06]  /*13860*/  PRMT R26, RZ, 0x7610, R26 ;  /* 0x00007610ff1a7816 */ /* 0x004fcc000000001a */
[----:B------:R-:W2:Y:S04]  /*13870*/  @!P0 LDG.E.U16 R26, [R12.64] ;  /* 0x000000080c1a8981 */ /* 0x000ea8000c1e1500 */
[----:B--2---:R0:W-:Y:S04]  /*13880*/  STL [R1+0x1b4], R26 ;  /* 0x0001b41a01007387 */ /* 0x0041e80000100800 */
[----:B0-----:R-:W2:Y:S04]  /*13890*/  LDL.LU R26, [R1+0x1488] ;  /* 0x00148800011a7983 */ /* 0x001ea80000300800 */
[----:B------:R0:W-:Y:S02]  /*138a0*/  STS.U16 [R2+0xad00], R10 ;  /* 0x00ad000a02007388 */ /* 0x0001e40000000400 */
[----:B0-----:R-:W-:-:S02]  /*138b0*/  @!P0 IMAD.MOV.U32 R10, RZ, RZ, R5 ;  /* 0x000000ffff0a8224 */ /* 0x001fc400078e0005 */
[----:B------:R-:W4:Y:S01]  /*138c0*/  LDL.LU R5, [R1+0x1bc] ;  /* 0x0001bc0001057983 */ /* 0x000f220000300800 */
[----:B--2---:R-:W-:-:S06]  /*138d0*/  PRMT R26, RZ, 0x7610, R26 ;  /* 0x00007610ff1a7816 */ /* 0x004fcc000000001a */
[----:B---3--:R-:W2:Y:S04]  /*138e0*/  @!P0 LDG.E.U16 R26, [R10.64] ;  /* 0x000000080a1a8981 */ /* 0x008ea8000c1e1500 */
[----:B--2---:R0:W-:Y:S04]  /*138f0*/  STL [R1+0x1b0], R26 ;  /* 0x0001b01a01007387 */ /* 0x0041e80000100800 */
[----:B0-----:R-:W2:Y:S04]  /*13900*/  LDL.LU R26, [R1+0x1484] ;  /* 0x00148400011a7983 */ /* 0x001ea80000300800 */
[----:B------:R-:W3:Y:S01]  /*13910*/  LDL R11, [R1+0x7c4] ;  /* 0x0007c400010b7983 */ /* 0x000ee20000100800 */
[----:B------:R-:W-:Y:S01]  /*13920*/  @!P0 IMAD.MOV.U32 R10, RZ, RZ, R24 ;  /* 0x000000ffff0a8224 */ /* 0x000fe200078e0018 */
[----:B------:R-:W-:-:S02]  /*13930*/  PRMT R0, RZ, 0x7610, R0 ;  /* 0x00007610ff007816 */ /* 0x000fc40000000000 */
[----:B------:R0:W-:Y:S04]  /*13940*/  STS.U16 [R2+0xb100], R9 ;  /* 0x00b1000902007388 */ /* 0x0001e80000000400 */
[----:B------:R1:W-:Y:S04]  /*13950*/  STS.U16 [R2+0xb500], R8 ;  /* 0x00b5000802007388 */ /* 0x0003e80000000400 */
[----:B------:R-:W4:Y:S01]  /*13960*/  LDL.LU R24, [R1+0x1b8] ;  /* 0x0001b80001187983 */ /* 0x000f220000300800 */
[----:B0-----:R-:W-:Y:S02]  /*13970*/  @!P0 IMAD.MOV.U32 R9, RZ, RZ, R16 ;  /* 0x000000ffff098224 */ /* 0x001fe400078e0010 */
[----:B-1----:R-:W-:-:S02]  /*13980*/  @!P0 IMAD.MOV.U32 R8, RZ, RZ, R4 ;  /* 0x000000ffff088224 */ /* 0x002fc400078e0004 */
[----:B------:R-:W4:Y:S04]  /*13990*/  LDL R4, [R1+0x708] ;  /* 0x0007080001047983 */ /* 0x000f280000100800 */
[----:B------:R0:W4:Y:S01]  /*139a0*/  @!P0 LDG.E.U16 R0, [R8.64] ;  /* 0x0000000808008981 */ /* 0x000122000c1e1500 */
[----:B--2---:R-:W-:-:S06]  /*139b0*/  PRMT R26, RZ, 0x7610, R26 ;  /* 0x00007610ff1a7816 */ /* 0x004fcc000000001a */
[----:B---3--:R-:W2:Y:S04]  /*139c0*/  @!P0 LDG.E.U16 R26, [R10.64] ;  /* 0x000000080a1a8981 */ /* 0x008ea8000c1e1500 */
[----:B------:R-:W-:Y:S04]  /*139d0*/  STS.U16 [R2+0xb900], R7 ;  /* 0x00b9000702007388 */ /* 0x000fe80000000400 */
[----:B--2---:R1:W-:Y:S04]  /*139e0*/  STL [R1+0x1ac], R26 ;  /* 0x0001ac1a01007387 */ /* 0x0043e80000100800 */
[----:B-1----:R-:W2:Y:S04]  /*139f0*/  LDL.LU R26, [R1+0x190] ;  /* 0x00019000011a7983 */ /* 0x002ea80000300800 */
[----:B0-----:R-:W3:Y:S04]  /*13a00*/  LDL R8, [R1+0x744] ;  /* 0x0007440001087983 */ /* 0x001ee80000100800 */
[----:B------:R-:W3:Y:S04]  /*13a10*/  LDL R9, [R1+0x748] ;  /* 0x0007480001097983 */ /* 0x000ee80000100800 */
[----:B----4-:R0:W-:Y:S04]  /*13a20*/  STL [R1+0x1a8], R0 ;  /* 0x0001a80001007387 */ /* 0x0101e80000100800 */
[----:B0-----:R-:W4:Y:S04]  /*13a30*/  LDL.LU R0, [R1+0x84] ;  /* 0x0000840001007983 */ /* 0x001f280000300800 */
[----:B------:R-:W2:Y:S01]  /*13a40*/  LDL R7, [R1+0x704] ;  /* 0x0007040001077983 */ /* 0x000ea20000100800 */
[----:B------:R-:W-:-:S02]  /*13a50*/  PRMT R17, RZ, 0x7610, R17 ;  /* 0x00007610ff117816 */ /* 0x000fc40000000011 */
[----:B------:R-:W-:Y:S01]  /*13a60*/  PRMT R20, RZ, 0x7610, R20 ;  /* 0x00007610ff147816 */ /* 0x000fe20000000014 */
[----:B------:R0:W-:Y:S02]  /*13a70*/  STS.U16 [R2+0xbd00], R6 ;  /* 0x00bd000602007388 */ /* 0x0001e40000000400 */
[----:B0-----:R-:W-:Y:S02]  /*13a80*/  @!P0 IMAD.MOV.U32 R6, RZ, RZ, R4 ;  /* 0x000000ffff068224 */ /* 0x001fe400078e0004 */
[----:B------:R-:W0:Y:S01]  /*13a90*/  S2R R16, SR_TID.X ;  /* 0x0000000000107919 */ /* 0x000e220000002100 */
[----:B------:R-:W-:-:S03]  /*13aa0*/  LOP3.LUT R3, R3, 0x3f, RZ, 0xc0, !PT ;  /* 0x0000003f03037812 */ /* 0x000fc600078ec0ff */
[----:B------:R-:W4:Y:S01]  /*13ab0*/  LDL.LU R2, [R1+0x78] ;  /* 0x0000780001027983 */ /* 0x000f220000300800 */
[----:B---3--:R-:W-:-:S04]  /*13ac0*/  @!P0 LOP3.LUT R9, R9, R8, RZ, 0x3c, !PT ;  /* 0x0000000809098212 */ /* 0x008fc800078e3cff */
[----:B------:R-:W-:-:S04]  /*13ad0*/  @!P0 LOP3.LUT R8, R9, R8, RZ, 0x3c, !PT ;  /* 0x0000000809088212 */ /* 0x000fc800078e3cff */
[----:B------:R-:W-:-:S05]  /*13ae0*/  @!P0 LOP3.LUT R9, R9, R8, RZ, 0x3c, !PT ;  /* 0x0000000809098212 */ /* 0x000fca00078e3cff */
[----:B------:R-:W3:Y:S04]  /*13af0*/  @!P0 LDG.E.U16 R17, [R8.64] ;  /* 0x0000000808118981 */ /* 0x000ee8000c1e1500 */
[----:B--2---:R-:W2:Y:S01]  /*13b00*/  @!P0 LDG.E.U16 R20, [R6.64] ;  /* 0x0000000806148981 */ /* 0x004ea2000c1e1500 */
[----:B0-----:R-:W-:Y:S01]  /*13b10*/  LOP3.LUT P1, RZ, R16, 0x40, RZ, 0xc0, !PT ;  /* 0x0000004010ff7812 */ /* 0x001fe2000782c0ff */
[----:B------:R-:W-:Y:S02]  /*13b20*/  IMAD.SHL.U32 R3, R3, 0x2, RZ ;  /* 0x0000000203037824 */ /* 0x000fe400078e00ff */
[----:B---3--:R0:W-:Y:S02]  /*13b30*/  STL [R1+0x1a4], R17 ;  /* 0x0001a41101007387 */ /* 0x0081e40000100800 */
[----:B0-----:R-:W-:-:S04]  /*13b40*/  SEL R17, RZ, 0x90, !P1 ;  /* 0x00000090ff117807 */ /* 0x001fc80004800000 */
[----:B------:R-:W-:Y:S02]  /*13b50*/  LOP3.LUT R17, R17, R3, RZ, 0x3c, !PT ;  /* 0x0000000311117212 */ /* 0x000fe400078e3cff */
[----:B------:R-:W3:Y:S04]  /*13b60*/  LDL.LU R3, [R1+0x74] ;  /* 0x0000740001037983 */ /* 0x000ee80000300800 */
[----:B------:R-:W3:Y:S04]  /*13b70*/  LDL.LU R4, [R1+0x70] ;  /* 0x0000700001047983 */ /* 0x000ee80000300800 */
[----:B--2---:R0:W-:Y:S04]  /*13b80*/  STL [R1], R20 ;  /* 0x0000001401007387 */ /* 0x0041e80000100800 */
[----:B0-----:R-:W2:Y:S04]  /*13b90*/  LDL.LU R20, [R1+0x1480] ;  /* 0x0014800001147983 */ /* 0x001ea80000300800 */
[----:B------:R-:W3:Y:S04]  /*13ba0*/  LDL R6, [R1+0x6c4] ;  /* 0x0006c40001067983 */ /* 0x000ee80000100800 */
[----:B------:R-:W3:Y:S01]  /*13bb0*/  LDL R7, [R1+0x6c8] ;  /* 0x0006c80001077983 */ /* 0x000ee20000100800 */
[----:B--2---:R-:W-:-:S02]  /*13bc0*/  PRMT R20, RZ, 0x7610, R20 ;  /* 0x00007610ff147816 */ /* 0x004fc40000000014 */
[----:B---3--:R-:W-:-:S04]  /*13bd0*/  @!P0 LOP3.LUT R7, R7, R6, RZ, 0x3c, !PT ;  /* 0x0000000607078212 */ /* 0x008fc800078e3cff */
[----:B------:R-:W-:-:S04]  /*13be0*/  @!P0 LOP3.LUT R6, R7, R6, RZ, 0x3c, !PT ;  /* 0x0000000607068212 */ /* 0x000fc800078e3cff */
[----:B------:R-:W-:-:S05]  /*13bf0*/  @!P0 LOP3.LUT R7, R7, R6, RZ, 0x3c, !PT ;  /* 0x0000000607078212 */ /* 0x000fca00078e3cff */
[----:B------:R-:W2:Y:S01]  /*13c00*/  @!P0 LDG.E.U16 R20, [R6.64] ;  /* 0x0000000806148981 */ /* 0x000ea2000c1e1500 */
[----:B------:R-:W-:-:S05]  /*13c10*/  LOP3.LUT R17, R17, 0x40, RZ, 0x3c, !PT ;  /* 0x0000004011117812 */ /* 0x000fca00078e3cff */
[----:B------:R0:W-:Y:S04]  /*13c20*/  STS.U16 [R17+0x8200], R5 ;  /* 0x0082000511007388 */ /* 0x0001e80000000400 */
[----:B0-----:R-:W3:Y:S04]  /*13c30*/  LDL.LU R5, [R1+0x6c] ;  /* 0x00006c0001057983 */ /* 0x001ee80000300800 */
[----:B--2---:R0:W-:Y:S04]  /*13c40*/  STL [R1+0x1bc], R20 ;  /* 0x0001bc1401007387 */ /* 0x0041e80000100800 */
[----:B0-----:R-:W2:Y:S04]  /*13c50*/  LDL.LU R20, [R1+0x147c] ;  /* 0x00147c0001147983 */ /* 0x001ea80000300800 */
[----:B------:R-:W3:Y:S04]  /*13c60*/  LDL R6, [R1+0x684] ;  /* 0x0006840001067983 */ /* 0x000ee80000100800 */
[----:B------:R-:W3:Y:S01]  /*13c70*/  LDL R7, [R1+0x688] ;  /* 0x0006880001077983 */ /* 0x000ee20000100800 */
[----:B--2---:R-:W-:-:S02]  /*13c80*/  PRMT R20, RZ, 0x7610, R20 ;  /* 0x00007610ff147816 */ /* 0x004fc40000000014 */
[----:B---3--:R-:W-:-:S04]  /*13c90*/  @!P0 LOP3.LUT R7, R7, R6, RZ, 0x3c, !PT ;  /* 0x0000000607078212 */ /* 0x008fc800078e3cff */
[----:B------:R-:W-:-:S04]  /*13ca0*/  @!P0 LOP3.LUT R6, R7, R6, RZ, 0x3c, !PT ;  /* 0x0000000607068212 */ /* 0x000fc800078e3cff */
[----:B------:R-:W-:-:S05]  /*13cb0*/  @!P0 LOP3.LUT R7, R7, R6, RZ, 0x3c, !PT ;  /* 0x0000000607078212 */ /* 0x000fca00078e3cff */
[----:B------:R-:W2:Y:S04]  /*13cc0*/  @!P0 LDG.E.U16 R20, [R6.64] ;  /* 0x0000000806148981 */ /* 0x000ea8000c1e1500 */
        /* <DEDUP_REMOVED lines=13> */
[----:B----4-:R-:W-:Y:S04]  /*13da0*/  STS.U16 [R17+0x8e00], R0 ;  /* 0x008e000011007388 */ /* 0x010fe80000000400 */
[----:B--2---:R0:W-:Y:S04]  /*13db0*/  STL [R1+0x1d8], R20 ;  /* 0x0001d81401007387 */ /* 0x0041e80000100800 */
[----:B0-----:R-:W2:Y:S04]  /*13dc0*/  LDL.LU R20, [R1+0x1474] ;  /* 0x0014740001147983 */ /* 0x001ea80000300800 */
[----:B------:R-:W4:Y:S04]  /*13dd0*/  LDL R6, [R1+0x604] ;  /* 0x0006040001067983 */ /* 0x000f280000100800 */
[----:B------:R-:W4:Y:S04]  /*13de0*/  LDL R7, [R1+0x608] ;  /* 0x0006080001077983 */ /* 0x000f280000100800 */
[----:B------:R-:W2:Y:S01]  /*13df0*/  LDL.LU R0, [R1+0x1470] ;  /* 0x0014700001007983 */ /* 0x000ea20000300800 */
[----:B----4-:R-:W-:-:S04]  /*13e00*/  @!P0 LOP3.LUT R7, R7, R6, RZ, 0x3c, !PT ;  /* 0x0000000607078212 */ /* 0x010fc800078e3cff */
[C---:B------:R-:W-:Y:S02]  /*13e10*/  @!P0 LOP3.LUT R6, R7.reuse, R6, RZ, 0x3c, !PT ;  /* 0x0000000607068212 */ /* 0x040fe400078e3cff */
[----:B--2---:R-:W-:Y:S02]  /*13e20*/  PRMT R0, RZ, 0x7610, R0 ;  /* 0x00007610ff007816 */ /* 0x004fe40000000000 */
[----:B------:R-:W-:-:S05]  /*13e30*/  @!P0 LOP3.LUT R7, R7, R6, RZ, 0x3c, !PT ;  /* 0x0000000607078212 */ /* 0x000fca00078e3cff */
[----:B------:R-:W2:Y:S04]  /*13e40*/  @!P0 LDG.E.U16 R0, [R6.64] ;  /* 0x0000000806008981 */ /* 0x000ea8000c1e1500 */
[----:B------:R-:W-:Y:S04]  /*13e50*/  STS.U16 [R17+0x9200], R2 ;  /* 0x0092000211007388 */ /* 0x000fe80000000400 */
        /* <DEDUP_REMOVED lines=32> */
[----:B--2---:R0:W-:Y:S04]  /*14060*/  STL [R1+0x200], R4 ;  /* 0x0002000401007387 */ /* 0x0041e80000100800 */
[----:B0-----:R-:W2:Y:S04]  /*14070*/  LDL.LU R4, [R1+0x1454] ;  /* 0x0014540001047983 */ /* 0x001ea80000300800 */
[----:B------:R-:W4:Y:S04]  /*14080*/  LDL R6, [R1+0x504] ;  /* 0x0005040001067983 */ /* 0x000f280000100800 */
[----:B------:R-:W4:Y:S01]  /*14090*/  LDL R7, [R1+0x508] ;  /* 0x0005080001077983 */ /* 0x000f220000100800 */
[----:B------:R-:W-:-:S03]  /*140a0*/  PRMT R22, RZ, 0x7610, R22 ;  /* 0x00007610ff167816 */ /* 0x000fc60000000016 */
[----:B------:R0:W-:Y:S04]  /*140b0*/  STS.U16 [R17+0x9e00], R5 ;  /* 0x009e000511007388 */ /* 0x0001e80000000400 */
[----:B0-----:R-:W2:Y:S01]  /*140c0*/  LDL.LU R5, [R1+0x1450] ;  /* 0x0014500001057983 */ /* 0x001ea20000300800 */
[----:B----4-:R-:W-:-:S04]  /*140d0*/  @!P0 LOP3.LUT R7, R7, R6, RZ, 0x3c, !PT ;  /* 0x0000000607078212 */ /* 0x010fc800078e3cff */
[----:B------:R-:W-:-:S04]  /*140e0*/  @!P0 LOP3.LUT R6, R7, R6, RZ, 0x3c, !PT ;  /* 0x0000000607068212 */ /* 0x000fc800078e3cff */
[----:B------:R-:W-:-:S05]  /*140f0*/  @!P0 LOP3.LUT R7, R7, R6, RZ, 0x3c, !PT ;  /* 0x0000000607078212 */ /* 0x000fca00078e3cff */
[----:B------:R0:W4:Y:S04]  /*14100*/  @!P0 LDG.E.U16 R22, [R6.64] ;  /* 0x0000000806168981 */ /* 0x000128000c1e1500 */
        /* <DEDUP_REMOVED lines=8> */
[----:B0-----:R-:W3:Y:S04]  /*14190*/  LDL R24, [R1+0x450] ;  /* 0x0004500001187983 */ /* 0x001ee80000100800 */
[----:B----4-:R0:W-:Y:S04]  /*141a0*/  STL [R1+0x1fc], R22 ;  /* 0x0001fc1601007387 */ /* 0x0101e80000100800 */
[----:B0-----:R-:W4:Y:S04]  /*141b0*/  LDL R22, [R1+0x82c] ;  /* 0x00082c0001167983 */ /* 0x001f280000100800 */
[----:B--2---:R0:W-:Y:S04]  /*141c0*/  STL [R1+0x1f8], R5 ;  /* 0x0001f80501007387 */ /* 0x0041e80000100800 */
[----:B0-----:R-:W2:Y:S04]  /*141d0*/  LDL.LU R5, [R1+0x144c] ;  /* 0x00144c0001057983 */ /* 0x001ea80000300800 */
[----:B------:R-:W2:Y:S04]  /*141e0*/  LDL R6, [R1+0x484] ;  /* 0x0004840001067983 */ /* 0x000ea80000100800 */
[----:B------:R-:W2:Y:S01]  /*141f0*/  LDL R7, [R1+0x488] ;  /* 0x0004880001077983 */ /* 0x000ea20000100800 */
[----:B------:R-:W-:-:S03]  /*14200*/  PRMT R14, RZ, 0x7610, R14 ;  /* 0x00007610ff0e7816 */ /* 0x000fc6000000000e */
[----:B------:R0:W-:Y:S04]  /*14210*/  STS.U16 [R17+0xa600], R26 ;  /* 0x00a6001a11007388 */ /* 0x0001e80000000400 */
[----:B0-----:R-:W3:Y:S01]  /*14220*/  LDL.LU R26, [R1+0x1448] ;  /* 0x00144800011a7983 */ /* 0x001ee20000300800 */
[----:B--2---:R-:W-:-:S04]  /*14230*/  @!P0 LOP3.LUT R7, R7, R6, RZ, 0x3c, !PT ;  /* 0x0000000607078212 */ /* 0x004fc800078e3cff */
[----:B------:R-:W-:-:S04]  /*14240*/  @!P0 LOP3.LUT R6, R7, R6, RZ, 0x3c, !PT ;  /* 0x0000000607068212 */ /* 0x000fc800078e3cff */
[----:B------:R-:W-:Y:S02]  /*14250*/  @!P0 LOP3.LUT R7, R7, R6, RZ, 0x3c, !PT ;  /* 0x0000000607078212 */ /* 0x000fe400078e3cff */
[----:B------:R-:W-:-:S03]  /*14260*/  PRMT R5, RZ, 0x7610, R5 ;  /* 0x00007610ff057816 */ /* 0x000fc60000000005 */
[----:B------:R4:W2:Y:S02]  /*14270*/  @!P0 LDG.E.U16 R14, [R6.64] ;  /* 0x00000008060e8981 */ /* 0x0008a4000c1e1500 */
[----:B----4-:R-:W-:Y:S02]  /*14280*/  @!P0 IMAD.MOV.U32 R6, RZ, RZ, R22 ;  /* 0x000000ffff068224 */ /* 0x010fe400078e0016 */
[----:B---3--:R-:W-:-:S05]  /*14290*/  @!P0 IMAD.MOV.U32 R7, RZ, RZ, R24 ;  /* 0x000000ffff078224 */ /* 0x008fca00078e0018 */
[----:B------:R-:W3:Y:S04]  /*142a0*/  @!P0 LDG.E.U16 R5, [R6.64] ;  /* 0x0000000806058981 */ /* 0x000ee8000c1e1500 */
[----:B--2---:R0:W-:Y:S04]  /*142b0*/  STL [R1+0x1f4], R14 ;  /* 0x0001f40e01007387 */ /* 0x0041e80000100800 */
[----:B0-----:R-:W2:Y:S04]  /*142c0*/  LDL R14, [R1+0x7c0] ;  /* 0x0007c000010e7983 */ /* 0x001ea80000100800 */
[----:B------:R-:W-:Y:S04]  /*142d0*/  STL [R1+0x137c], R26 ;  /* 0x00137c1a01007387 */ /* 0x000fe80000100800 */
[----:B------:R-:W-:Y:S04]  /*142e0*/  STL [R1+0x1380], R26 ;  /* 0x0013801a01007387 */ /* 0x000fe80000100800 */
[----:B------:R-:W-:Y:S04]  /*142f0*/  STL [R1+0x1384], R26 ;  /* 0x0013841a01007387 */ /* 0x000fe80000100800 */
[----:B------:R-:W-:Y:S04]  /*14300*/  STL [R1+0x1388], R26 ;  /* 0x0013881a01007387 */ /* 0x000fe80000100800 */
[----:B------:R-:W-:Y:S04]  /*14310*/  STL [R1+0x1398], R26 ;  /* 0x0013981a01007387 */ /* 0x000fe80000100800 */
[----:B------:R-:W-:Y:S04]  /*14320*/  STL [R1+0x139c], R26 ;  /* 0x00139c1a01007387 */ /* 0x000fe80000100800 */
[----:B------:R-:W4:Y:S04]  /*14330*/  LDL R24, [R1+0x77c] ;  /* 0x00077c0001187983 */ /* 0x000f280000100800 */
[----:B------:R-:W2:Y:S04]  /*14340*/  LDL R22, [R1+0x780] ;  /* 0x0007800001167983 */ /* 0x000ea80000100800 */
[----:B---3--:R0:W-:Y:S04]  /*14350*/  STL [R1+0x21c], R5 ;  /* 0x00021c0501007387 */ /* 0x0081e80000100800 */
[----:B0-----:R-:W3:Y:S04]  /*14360*/  LDL.LU R5, [R1+0x1444] ;  /* 0x0014440001057983 */ /* 0x001ee80000300800 */
[----:B------:R-:W2:Y:S04]  /*14370*/  LDL R6, [R1+0x7fc] ;  /* 0x0007fc0001067983 */ /* 0x000ea80000100800 */
[----:B------:R-:W2:Y:S04]  /*14380*/  LDL R7, [R1+0x800] ;  /* 0x0008000001077983 */ /* 0x000ea80000100800 */
[----:B------:R-:W-:Y:S04]  /*14390*/  STS.U16 [R17+0xaa00], R26 ;  /* 0x00aa001a11007388 */ /* 0x000fe80000000400 */
[----:B---3--:R0:W-:Y:S04]  /*143a0*/  STS.U16 [R17+0xae00], R5 ;  /* 0x00ae000511007388 */ /* 0x0081e80000000400 */
[----:B0-----:R-:W3:Y:S01]  /*143b0*/  LDL R5, [R1+0x7bc] ;  /* 0x0007bc0001057983 */ /* 0x001ee20000100800 */
[----:B--2---:R-:W-:-:S04]  /*143c0*/  @!P0 LOP3.LUT R7, R7, R6, RZ, 0x3c, !PT ;  /* 0x0000000607078212 */ /* 0x004fc800078e3cff */
[C---:B------:R-:W-:Y:S02]  /*143d0*/  @!P0 LOP3.LUT R6, R7.reuse, R6, RZ, 0x3c, !PT ;  /* 0x0000000607068212 */ /* 0x040fe400078e3cff */
[----:B------:R-:W-:Y:S02]  /*143e0*/  PRMT R23, RZ, 0x7610, R23 ;  /* 0x00007610ff177816 */ /* 0x000fe40000000017 */
[----:B------:R-:W-:Y:S01]  /*143f0*/  @!P0 LOP3.LUT R7, R7, R6, RZ, 0x3c, !PT ;  /* 0x0000000607078212 */ /* 0x000fe200078e3cff */
[----:B------:R0:W-:Y:S01]  /*14400*/  STS.U16 [R17+0xb200], R4 ;  /* 0x00b2000411007388 */ /* 0x0001e20000000400 */
[----:B------:R-:W-:-:S03]  /*14410*/  PRMT R3, RZ, 0x7610, R3 ;  /* 0x00007610ff037816 */ /* 0x000fc60000000003 */
[----:B------:R-:W2:Y:S01]  /*14420*/  @!P0 LDG.E.U16 R23, [R6.64] ;  /* 0x0000000806178981 */ /* 0x000ea2000c1e1500 */
[----:B0-----:R-:W-:-:S05]  /*14430*/  @!P0 IMAD.MOV.U32 R4, RZ, RZ, R14 ;  /* 0x000000ffff048224 */ /* 0x001fca00078e000e */
[----:B---3--:R-:W3:Y:S04]  /*14440*/  @!P0 LDG.E.U16 R3, [R4.64] ;  /* 0x0000000804038981 */ /* 0x008ee8000c1e1500 */
[----:B--2---:R0:W-:Y:S04]  /*14450*/  STL [R1+0x218], R23 ;  /* 0x0002181701007387 */ /* 0x0041e80000100800 */
[----:B0-----:R-:W2:Y:S04]  /*14460*/  LDL.LU R23, [R1+0x220] ;  /* 0x0002200001177983 */ /* 0x001ea80000300800 */
[----:B------:R-:W-:Y:S04]  /*14470*/  STL [R1+0x13a8], R7 ;  /* 0x0013a80701007387 */ /* 0x000fe80000100800 */
[----:B------:R-:W-:Y:S04]  /*14480*/  STL [R1+0x13a4], R6 ;  /* 0x0013a40601007387 */ /* 0x000fe80000100800 */
[----:B------:R-:W2:Y:S04]  /*14490*/  LDL.LU R14, [R1+0x228] ;  /* 0x00022800010e7983 */ /* 0x000ea80000300800 */
[----:B---3--:R0:W-:Y:S04]  /*144a0*/  STL [R1+0x214], R3 ;  /* 0x0002140301007387 */ /* 0x0081e80000100800 */
[----:B0-----:R-:W3:Y:S01]  /*144b0*/  LDL.LU R3, [R1+0x1440] ;  /* 0x0014400001037983 */ /* 0x001ee20000300800 */
[----:B----4-:R-:W-:-:S02]  /*144c0*/  @!P0 IMAD.MOV.U32 R5, RZ, RZ, R24 ;  /* 0x000000ffff058224 */ /* 0x010fc400078e0018 */
[----:B------:R-:W-:Y:S01]  /*144d0*/  @!P0 IMAD.MOV.U32 R4, RZ, RZ, R22 ;  /* 0x000000ffff048224 */ /* 0x000fe200078e0016 */
[----:B------:R-:W-:-:S06]  /*144e0*/  PRMT R18, RZ, 0x7610, R18 ;  /* 0x00007610ff127816 */ /* 0x000fcc0000000012 */
[----:B------:R-:W4:Y:S04]  /*144f0*/  @!P0 LDG.E.U16 R18, [R4.64] ;  /* 0x0000000804128981 */ /* 0x000f28000c1e1500 */
[----:B---3--:R0:W-:Y:S04]  /*14500*/  STS.U16 [R17+0xb600], R3 ;  /* 0x00b6000311007388 */ /* 0x0081e80000000400 */
[----:B------:R1:W-:Y:S04]  /*14510*/  STS.U16 [R17+0xba00], R2 ;  /* 0x00ba000211007388 */ /* 0x0003e80000000400 */
[----:B0-----:R-:W3:Y:S04]  /*14520*/  LDL R3, [R1+0x740] ;  /* 0x0007400001037983 */ /* 0x001ee80000100800 */
[----:B------:R-:W2:Y:S04]  /*14530*/  LDL.LU R22, [R1+0x22c] ;  /* 0x00022c0001167983 */ /* 0x000ea80000300800 */
[----:B------:R-:W2:Y:S04]  /*14540*/  LDL.LU R24, [R1+0x230] ;  /* 0x0002300001187983 */ /* 0x000ea80000300800 */
[----:B------:R-:W-:Y:S04]  /*14550*/  STL [R1+0x13a0], R5 ;  /* 0x0013a00501007387 */ /* 0x000fe80000100800 */
[----:B-1----:R-:W3:Y:S01]  /*14560*/  LDL R2, [R1+0x73c] ;  /* 0x00073c0001027983 */ /* 0x002ee20000100800 */
[----:B------:R-:W-:-:S03]  /*14570*/  PRMT R20, RZ, 0x7610, R20 ;  /* 0x00007610ff147816 */ /* 0x000fc60000000014 */
[----:B----4-:R0:W-:Y:S01]  /*14580*/  STL [R1+0x210], R18 ;  /* 0x0002101201007387 */ /* 0x0101e20000100800 */
[----:B---3--:R-:W-:-:S04]  /*14590*/  @!P0 LOP3.LUT R3, R3, R2, RZ, 0x3c, !PT ;  /* 0x0000000203038212 */ /* 0x008fc800078e3cff */
[----:B------:R-:W-:-:S04]  /*145a0*/  @!P0 LOP3.LUT R2, R3, R2, RZ, 0x3c, !PT ;  /* 0x0000000203028212 */ /* 0x000fc800078e3cff */
[----:B------:R-:W-:-:S05]  /*145b0*/  @!P0 LOP3.LUT R3, R3, R2, RZ, 0x3c, !PT ;  /* 0x0000000203038212 */ /* 0x000fca00078e3cff */
[----:B------:R1:W3:Y:S04]  /*145c0*/  @!P0 LDG.E.U16 R20, [R2.64] ;  /* 0x0000000802148981 */ /* 0x0002e8000c1e1500 */
[----:B-1----:R-:W4:Y:S04]  /*145d0*/  LDL R2, [R1+0x6fc] ;  /* 0x0006fc0001027983 */ /* 0x002f280000100800 */
[----:B------:R-:W4:Y:S01]  /*145e0*/  LDL R3, [R1+0x700] ;  /* 0x0007000001037983 */ /* 0x000f220000100800 */
[----:B------:R-:W-:-:S03]  /*145f0*/  PRMT R19, RZ, 0x7610, R19 ;  /* 0x00007610ff137816 */ /* 0x000fc60000000013 */
[----:B0-----:R-:W0:Y:S01]  /*14600*/  S2R R18, SR_TID.X ;  /* 0x0000000000127919 */ /* 0x001e220000002100 */
[----:B----4-:R-:W-:-:S04]  /*14610*/  @!P0 LOP3.LUT R3, R3, R2, RZ, 0x3c, !PT ;  /* 0x0000000203038212 */ /* 0x010fc800078e3cff */
[----:B------:R-:W-:-:S04]  /*14620*/  @!P0 LOP3.LUT R2, R3, R2, RZ, 0x3c, !PT ;  /* 0x0000000203028212 */ /* 0x000fc800078e3cff */
[----:B------:R-:W-:-:S05]  /*14630*/  @!P0 LOP3.LUT R3, R3, R2, RZ, 0x3c, !PT ;  /* 0x0000000203038212 */ /* 0x000fca00078e3cff */
[----:B------:R-:W4:Y:S01]  /*14640*/  @!P0 LDG.E.U16 R19, [R2.64] ;  /* 0x0000000802138981 */ /* 0x000f22000c1e1500 */
[----:B------:R-:W-:Y:S02]  /*14650*/  LOP3.LUT R16, R16, 0x3f, RZ, 0xc0, !PT ;  /* 0x0000003f10107812 */ /* 0x000fe400078ec0ff */
[----:B0-----:R-:W-:Y:S01]  /*14660*/  LOP3.LUT P1, RZ, R18, 0x40, RZ, 0xc0, !PT ;  /* 0x0000004012ff7812 */ /* 0x001fe2000782c0ff */
[----:B---3--:R0:W-:Y:S04]  /*14670*/  STL [R1+0x20c], R20 ;  /* 0x00020c1401007387 */ /* 0x0081e80000100800 */
[----:B------:R1:W-:Y:S01]  /*14680*/  STS.U16 [R17+0xbe00], R0 ;  /* 0x00be000011007388 */ /* 0x0003e20000000400 */
[----:B0-----:R-:W-:Y:S01]  /*14690*/  IMAD.SHL.U32 R20, R16, 0x2, RZ ;  /* 0x0000000210147824 */ /* 0x001fe200078e00ff */
[----:B------:R-:W-:-:S02]  /*146a0*/  SEL R16, RZ, 0x90, !P1 ;  /* 0x00000090ff107807 */ /* 0x000fc40004800000 */
[----:B-1----:R-:W3:Y:S02]  /*146b0*/  LDL.LU R17, [R1+0x224] ;  /* 0x0002240001117983 */ /* 0x002ee40000300800 */
[----:B------:R-:W-:Y:S02]  /*146c0*/  LOP3.LUT R16, R16, R20, RZ, 0x3c, !PT ;  /* 0x0000001410107212 */ /* 0x000fe400078e3cff */
[----:B------:R-:W2:Y:S04]  /*146d0*/  LDL.LU R20, [R1+0x204] ;  /* 0x0002040001147983 */ /* 0x000ea80000300800 */
[----:B----4-:R0:W-:Y:S04]  /*146e0*/  STL [R1+0x208], R19 ;  /* 0x0002081301007387 */ /* 0x0101e80000100800 */
[----:B0-----:R-:W4:Y:S04]  /*146f0*/  LDL.LU R19, [R1+0x143c] ;  /* 0x00143c0001137983 */ /* 0x001f280000300800 */
[----:B------:R-:W2:Y:S04]  /*14700*/  LDL R2, [R1+0x6bc] ;  /* 0x0006bc0001027983 */ /* 0x000ea80000100800 */
[----:B------:R-:W2:Y:S01]  /*14710*/  LDL R3, [R1+0x6c0] ;  /* 0x0006c00001037983 */ /* 0x000ea20000100800 */
[----:B----4-:R-:W-:-:S02]  /*14720*/  PRMT R19, RZ, 0x7610, R19 ;  /* 0x00007610ff137816 */ /* 0x010fc40000000013 */
[----:B--2---:R-:W-:-:S04]  /*14730*/  @!P0 LOP3.LUT R3, R3, R2, RZ, 0x3c, !PT ;  /* 0x0000000203038212 */ /* 0x004fc800078e3cff */
[----:B------:R-:W-:-:S04]  /*14740*/  @!P0 LOP3.LUT R2, R3, R2, RZ, 0x3c, !PT ;  /* 0x0000000203028212 */ /* 0x000fc800078e3cff */
[----:B------:R-:W-:-:S05]  /*14750*/  @!P0 LOP3.LUT R3, R3, R2, RZ, 0x3c, !PT ;  /* 0x0000000203038212 */ /* 0x000fca00078e3cff */
[----:B------:R-:W2:Y:S01]  /*14760*/  @!P0 LDG.E.U16 R19, [R2.64] ;  /* 0x0000000802138981 */ /* 0x000ea2000c1e1500 */
[----:B------:R-:W-:-:S05]  /*14770*/  LOP3.LUT R16, R16, 0x60, RZ, 0x3c, !PT ;  /* 0x0000006010107812 */ /* 0x000fca00078e3cff */
[----:B------:R0:W-:Y:S04]  /*14780*/  STS.U16 [R16+0x8300], R23 ;  /* 0x0083001710007388 */ /* 0x0001e80000000400 */
[----:B0-----:R-:W4:Y:S04]  /*14790*/  LDL.LU R23, [R1+0x1ec] ;  /* 0x0001ec0001177983 */ /* 0x001f280000300800 */
        /* <DEDUP_REMOVED lines=54> */
[----:B------:R0:W2:Y:S04]  /*14b00*/  @!P0 LDG.E.U16 R20, [R2.64] ;  /* 0x0000000802148981 */ /* 0x0000a8000c1e1500 */
[----:B----4-:R-:W-:Y:S04]  /*14b10*/  STS.U16 [R16+0x9b00], R23 ;  /* 0x009b001710007388 */ /* 0x010fe80000000400 */
[----:B0-----:R-:W3:Y:S04]  /*14b20*/  LDL R2, [R1+0x53c] ;  /* 0x00053c0001027983 */ /* 0x001ee80000100800 */
[----:B------:R-:W3:Y:S04]  /*14b30*/  LDL R3, [R1+0x540] ;  /* 0x0005400001037983 */ /* 0x000ee80000100800 */
[----:B--2---:R0:W-:Y:S04]  /*14b40*/  STL [R1+0x204], R20 ;  /* 0x0002041401007387 */ /* 0x0041e80000100800 */
[----:B0-----:R-:W2:Y:S04]  /*14b50*/  LDL.LU R20, [R1+0x68] ;  /* 0x0000680001147983 */ /* 0x001ea80000300800 */
[----:B------:R-:W4:Y:S01]  /*14b60*/  LDL.LU R23, [R1+0x1424] ;  /* 0x0014240001177983 */ /* 0x000f220000300800 */
[----:B---3--:R-:W-:-:S04]  /*14b70*/  @!P0 LOP3.LUT R3, R3, R2, RZ, 0x3c, !PT ;  /* 0x0000000203038212 */ /* 0x008fc800078e3cff */
[----:B------:R-:W-:-:S04]  /*14b80*/  @!P0 LOP3.LUT R2, R3, R2, RZ, 0x3c, !PT ;  /* 0x0000000203028212 */ /* 0x000fc800078e3cff */
[----:B------:R-:W-:Y:S02]  /*14b90*/  @!P0 LOP3.LUT R3, R3, R2, RZ, 0x3c, !PT ;  /* 0x0000000203038212 */ /* 0x000fe400078e3cff */
[----:B----4-:R-:W-:-:S06]  /*14ba0*/  PRMT R23, RZ, 0x7610, R23 ;  /* 0x00007610ff177816 */ /* 0x010fcc0000000017 */
[----:B------:R0:W3:Y:S04]  /*14bb0*/  @!P0 LDG.E.U16 R23, [R2.64] ;  /* 0x0000000802178981 */ /* 0x0000e8000c1e1500 */
[----:B------:R-:W-:Y:S04]  /*14bc0*/  STS.U16 [R16+0x9f00], R14 ;  /* 0x009f000e10007388 */ /* 0x000fe80000000400 */
[----:B0-----:R-:W4:Y:S04]  /*14bd0*/  LDL R2, [R1+0x4fc] ;  /* 0x0004fc0001027983 */ /* 0x001f280000100800 */
[----:B------:R-:W4:Y:S04]  /*14be0*/  LDL R3, [R1+0x500] ;  /* 0x0005000001037983 */ /* 0x000f280000100800 */
[----:B---3--:R0:W-:Y:S04]  /*14bf0*/  STL [R1+0x1ec], R23 ;  /* 0x0001ec1701007387 */ /* 0x0081e80000100800 */
[----:B0-----:R-:W3:Y:S04]  /*14c00*/  LDL.LU R23, [R1+0x34] ;  /* 0x0000340001177983 */ /* 0x001ee80000300800 */
[----:B------:R-:W2:Y:S01]  /*14c10*/  LDL.LU R14, [R1+0x1420] ;  /* 0x00142000010e7983 */ /* 0x000ea20000300800 */
[----:B----4-:R-:W-:-:S04]  /*14c20*/  @!P0 LOP3.LUT R3, R3, R2, RZ, 0x3c, !PT ;  /* 0x0000000203038212 */ /* 0x010fc800078e3cff */
[----:B------:R-:W-:-:S04]  /*14c30*/  @!P0 LOP3.LUT R2, R3, R2, RZ, 0x3c, !PT ;  /* 0x0000000203028212 */ /* 0x000fc800078e3cff */
[----:B------:R-:W-:Y:S02]  /*14c40*/  @!P0 LOP3.LUT R3, R3, R2, RZ, 0x3c, !PT ;  /* 0x0000000203038212 */ /* 0x000fe400078e3cff */
[----:B--2---:R-:W-:-:S06]  /*14c50*/  PRMT R14, RZ, 0x7610, R14 ;  /* 0x00007610ff0e7816 */ /* 0x004fcc000000000e */
[----:B------:R0:W2:Y:S04]  /*14c60*/  @!P0 LDG.E.U16 R14, [R2.64] ;  /* 0x00000008020e8981 */ /* 0x0000a8000c1e1500 */
[----:B------:R-:W-:Y:S04]  /*14c70*/  STS.U16 [R16+0xa300], R22 ;  /* 0x00a3001610007388 */ /* 0x000fe80000000400 */
[----:B0-----:R-:W4:Y:S04]  /*14c80*/  LDL R2, [R1+0x4bc] ;  /* 0x0004bc0001027983 */ /* 0x001f280000100800 */
[----:B------:R-:W4:Y:S04]  /*14c90*/  LDL R3, [R1+0x4c0] ;  /* 0x0004c00001037983 */ /* 0x000f280000100800 */
[----:B--2---:R0:W-:Y:S04]  /*14ca0*/  STL [R1+0x1dc], R14 ;  /* 0x0001dc0e01007387 */ /* 0x0041e80000100800 */
[----:B0-----:R-:W2:Y:S04]  /*14cb0*/  LDL.LU R14, [R1+0x28] ;  /* 0x00002800010e7983 */ /* 0x001ea80000300800 */
        /* <DEDUP_REMOVED lines=8> */
[----:B------:R-:W4:Y:S04]  /*14d40*/  LDL R2, [R1+0x47c] ;  /* 0x00047c0001027983 */ /* 0x000f280000100800 */
[----:B------:R-:W4:Y:S01]  /*14d50*/  LDL R3, [R1+0x480] ;  /* 0x0004800001037983 */ /* 0x000f220000100800 */
[----:B--2---:R-:W-:-:S02]  /*14d60*/  PRMT R22, RZ, 0x7610, R22 ;  /* 0x00007610ff167816 */ /* 0x004fc40000000016 */
[----:B----4-:R-:W-:-:S04]  /*14d70*/  @!P0 LOP3.LUT R3, R3, R2, RZ, 0x3c, !PT ;  /* 0x0000000203038212 */ /* 0x010fc800078e3cff */
[----:B------:R-:W-:-:S04]  /*14d80*/  @!P0 LOP3.LUT R2, R3, R2, RZ, 0x3c, !PT ;  /* 0x0000000203028212 */ /* 0x000fc800078e3cff */
[----:B------:R-:W-:-:S05]  /*14d90*/  @!P0 LOP3.LUT R3, R3, R2, RZ, 0x3c, !PT ;  /* 0x0000000203038212 */ /* 0x000fca00078e3cff */
[----:B------:R-:W2:Y:S04]  /*14da0*/  @!P0 LDG.E.U16 R22, [R2.64] ;  /* 0x0000000802168981 */ /* 0x000ea8000c1e1500 */
[----:B------:R0:W-:Y:S04]  /*14db0*/  STS.U16 [R16+0xa700], R24 ;  /* 0x00a7001810007388 */ /* 0x0001e80000000400 */
[----:B0-----:R-:W4:Y:S04]  /*14dc0*/  LDL.LU R24, [R1+0x1c] ;  /* 0x00001c0001187983 */ /* 0x001f280000300800 */
        /* <DEDUP_REMOVED lines=57> */
[----:B----4-:R-:W-:Y:S04]  /*15160*/  STS.U16 [R16+0xbf00], R24 ;  /* 0x00bf001810007388 */ /* 0x010fe80000000400 */
[----:B--2---:R0:W-:Y:S04]  /*15170*/  STL [R1+0x7c], R17 ;  /* 0x00007c1101007387 */ /* 0x0041e80000100800 */
[----:B0-----:R-:W2:Y:S04]  /*15180*/  LDL.LU R17, [R1+0x58] ;  /* 0x0000580001117983 */ /* 0x001ea80000300800 */
[----:B------:R-:W4:Y:S04]  /*15190*/  LDL.LU R16, [R1+0x13fc] ;  /* 0x0013fc0001107983 */ /* 0x000f280000300800 */
[----:B------:R-:W2:Y:S01]  /*151a0*/  LDL R24, [R1+0x638] ;  /* 0x0006380001187983 */ /* 0x000ea20000100800 */
[----:B---3--:R-:W-:-:S04]  /*151b0*/  @!P0 LOP3.LUT R3, R3, R2, RZ, 0x3c, !PT ;  /* 0x0000000203038212 */ /* 0x008fc800078e3cff */
[----:B------:R-:W-:-:S04]  /*151c0*/  @!P0 LOP3.LUT R2, R3, R2, RZ, 0x3c, !PT ;  /* 0x0000000203028212 */ /* 0x000fc800078e3cff */
[----:B------:R-:W-:Y:S02]  /*151d0*/  @!P0 LOP3.LUT R3, R3, R2, RZ, 0x3c, !PT ;  /* 0x0000000203038212 */ /* 0x000fe400078e3cff */
[----:B----4-:R-:W-:-:S06]  /*151e0*/  PRMT R16, RZ, 0x7610, R16 ;  /* 0x00007610ff107816 */ /* 0x010fcc0000000010 */
[----:B------:R-:W3:Y:S04]  /*151f0*/  @!P0 LDG.E.U16 R16, [R2.64] ;  /* 0x0000000802108981 */ /* 0x000ee8000c1e1500 */
[----:B---3--:R0:W-:Y:S04]  /*15200*/  STL [R1+0x78], R16 ;  /* 0x0000781001007387 */ /* 0x0081e80000100800 */
[----:B0-----:R-:W3:Y:S04]  /*15210*/  LDL.LU R16, [R1+0x13f8] ;  /* 0x0013f80001107983 */ /* 0x001ee80000300800 */
[----:B------:R-:W4:Y:S04]  /*15220*/  LDL R2, [R1+0x6b4] ;  /* 0x0006b40001027983 */ /* 0x000f280000100800 */
[----:B------:R-:W4:Y:S01]  /*15230*/  LDL R3, [R1+0x6b8] ;  /* 0x0006b80001037983 */ /* 0x000f220000100800 */
[----:B------:R-:W-:-:S02]  /*15240*/  PRMT R22, RZ, 0x7610, R22 ;  /* 0x00007610ff167816 */ /* 0x000fc40000000016 */
[----:B----4-:R-:W-:-:S04]  /*15250*/  @!P0 LOP3.LUT R3, R3, R2, RZ, 0x3c, !PT ;  /* 0x0000000203038212 */ /* 0x010fc800078e3cff */
[----:B------:R-:W-:-:S04]  /*15260*/  @!P0 LOP3.LUT R2, R3, R2, RZ, 0x3c, !PT ;  /* 0x0000000203028212 */ /* 0x000fc800078e3cff */
[----:B------:R-:W-:-:S05]  /*15270*/  @!P0 LOP3.LUT R3, R3, R2, RZ, 0x3c, !PT ;  /* 0x0000000203038212 */ /* 0x000fca00078e3cff */
[----:B------:R-:W4:Y:S04]  /*15280*/  @!P0 LDG.E.U16 R22, [R2.64] ;  /* 0x0000000802168981 */ /* 0x000f28000c1e1500 */
        /* <DEDUP_REMOVED lines=10> */
[----:B------:R-:W-:-:S05]  /*15330*/  IMAD.SHL.U32 R18, R18, 0x2, RZ ;  /* 0x0000000212127824 */ /* 0x000fca00078e00ff */
[----:B---3--:R-:W-:Y:S04]  /*15340*/  STS.U16 [R18], R16 ;  /* 0x0000001012007388 */ /* 0x008fe80000000400 */
[----:B------:R0:W-:Y:S04]  /*15350*/  STS.U16 [R18+0x800], R19 ;  /* 0x0008001312007388 */ /* 0x0001e80000000400 */
[----:B0-----:R-:W3:Y:S04]  /*15360*/  LDL.LU R19, [R1+0x48] ;  /* 0x0000480001137983 */ /* 0x001ee80000300800 */
[----:B--2---:R0:W-:Y:S04]  /*15370*/  STL [R1+0x54], R22 ;  /* 0x0000541601007387 */ /* 0x0041e80000100800 */
[----:B0-----:R-:W2:Y:S04]  /*15380*/  LDL.LU R22, [R1+0x13f0] ;  /* 0x0013f00001167983 */ /* 0x001ea80000300800 */
[----:B------:R-:W4:Y:S01]  /*15390*/  LDL R3, [R1+0x634] ;  /* 0x0006340001037983 */ /* 0x000f220000100800 */
[----:B------:R-:W-:Y:S01]  /*153a0*/  @!P0 IMAD.MOV.U32 R2, RZ, RZ, R24 ;  /* 0x000000ffff028224 */ /* 0x000fe200078e0018 */
[----:B--2---:R-:W-:-:S06]  /*153b0*/  PRMT R22, RZ, 0x7610, R22 ;  /* 0x00007610ff167816 */ /* 0x004fcc0000000016 */
[----:B----4-:R-:W2:Y:S04]  /*153c0*/  @!P0 LDG.E.U16 R22, [R2.64] ;  /* 0x0000000802168981 */ /* 0x010ea8000c1e1500 */
[----:B------:R0:W-:Y:S04]  /*153d0*/  STS.U16 [R18+0x1000], R20 ;  /* 0x0010001412007388 */ /* 0x0001e80000000400 */
[----:B0-----:R-:W4:Y:S04]  /*153e0*/  LDL.LU R20, [R1+0x40] ;  /* 0x0000400001147983 */ /* 0x001f280000300800 */
[----:B------:R-:W3:Y:S04]  /*153f0*/  LDL R24, [R1+0x538] ;  /* 0x0005380001187983 */ /* 0x000ee80000100800 */
        /* <DEDUP_REMOVED lines=11> */
[----:B------:R-:W-:Y:S04]  /*154b0*/  STS.U16 [R18+0x2000], R14 ;  /* 0x0020000e12007388 */ /* 0x000fe80000000400 */
[----:B--2---:R0:W-:Y:S04]  /*154c0*/  STL [R1+0x44], R23 ;  /* 0x0000441701007387 */ /* 0x0041e80000100800 */
[----:B0-----:R-:W2:Y:S04]  /*154d0*/  LDL.LU R23, [R1+0x13e4] ;  /* 0x0013e40001177983 */ /* 0x001ea80000300800 */
[----:B------:R-:W3:Y:S04]  /*154e0*/  LDL R2, [R1+0x5b4] ;  /* 0x0005b40001027983 */ /* 0x000ee80000100800 */
[----:B------:R-:W3:Y:S04]  /*154f0*/  LDL R3, [R1+0x5b8] ;  /* 0x0005b80001037983 */ /* 0x000ee80000100800 */
[----:B------:R-:W2:Y:S01]  /*15500*/  LDL.LU R14, [R1+0x13e0] ;  /* 0x0013e000010e7983 */ /* 0x000ea20000300800 */
[----:B---3--:R-:W-:-:S04]  /*15510*/  @!P0 LOP3.LUT R3, R3, R2, RZ, 0x3c, !PT ;  /* 0x0000000203038212 */ /* 0x008fc800078e3cff */
[C---:B------:R-:W-:Y:S02]  /*15520*/  @!P0 LOP3.LUT R2, R3.reuse, R2, RZ, 0x3c, !PT ;  /* 0x0000000203028212 */ /* 0x040fe400078e3cff */
[----:B--2---:R-:W-:Y:S02]  /*15530*/  PRMT R14, RZ, 0x7610, R14 ;  /* 0x00007610ff0e7816 */ /* 0x004fe4000000000e */
[----:B------:R-:W-:-:S05]  /*15540*/  @!P0 LOP3.LUT R3, R3, R2, RZ, 0x3c, !PT ;  /* 0x0000000203038212 */ /* 0x000fca00078e3cff */
[----:B------:R-:W2:Y:S04]  /*15550*/  @!P0 LDG.E.U16 R14, [R2.64] ;  /* 0x00000008020e8981 */ /* 0x000ea8000c1e1500 */
[----:B--2---:R0:W-:Y:S04]  /*15560*/  STL [R1+0x14], R14 ;  /* 0x0000140e01007387 */ /* 0x0041e80000100800 */
[----:B0-----:R-:W2:Y:S04]  /*15570*/  LDL.LU R14, [R1+0x13dc] ;  /* 0x0013dc00010e7983 */ /* 0x001ea80000300800 */
[----:B------:R-:W3:Y:S04]  /*15580*/  LDL R2, [R1+0x574] ;  /* 0x0005740001027983 */ /* 0x000ee80000100800 */
[----:B------:R-:W3:Y:S01]  /*15590*/  LDL R3, [R1+0x578] ;  /* 0x0005780001037983 */ /* 0x000ee20000100800 */
[----:B------:R-:W-:-:S02]  /*155a0*/  PRMT R28, RZ, 0x7610, R28 ;  /* 0x00007610ff1c7816 */ /* 0x000fc4000000001c */
[----:B---3--:R-:W-:-:S04]  /*155b0*/  @!P0 LOP3.LUT R3, R3, R2, RZ, 0x3c, !PT ;  /* 0x0000000203038212 */ /* 0x008fc800078e3cff */
[----:B------:R-:W-:-:S04]  /*155c0*/  @!P0 LOP3.LUT R2, R3, R2, RZ, 0x3c, !PT ;  /* 0x0000000203028212 */ /* 0x000fc800078e3cff */
[----:B------:R-:W-:-:S05]  /*155d0*/  @!P0 LOP3.LUT R3, R3, R2, RZ, 0x3c, !PT ;  /* 0x0000000203038212 */ /* 0x000fca00078e3cff */
[----:B------:R0:W3:Y:S04]  /*155e0*/  @!P0 LDG.E.U16 R28, [R2.64] ;  /* 0x00000008021c8981 */ /* 0x0000e8000c1e1500 */
[----:B------:R1:W-:Y:S04]  /*155f0*/  STS.U16 [R18+0x2800], R17 ;  /* 0x0028001112007388 */ /* 0x0003e80000000400 */
[----:B-1----:R-:W2:Y:S04]  /*15600*/  LDL.LU R17, [R1+0x13d8] ;  /* 0x0013d80001117983 */ /* 0x002ea80000300800 */
[----:B0-----:R-:W2:Y:S04]  /*15610*/  LDL.LU R2, [R1+0x50] ;  /* 0x0000500001027983 */ /* 0x001ea80000300800 */
[----:B---3--:R-:W-:Y:S04]  /*15620*/  STL [R1+0x8], R28 ;  /* 0x0000081c01007387 */ /* 0x008fe80000100800 */
[----:B------:R-:W3:Y:S01]  /*15630*/  LDL R3, [R1+0x534] ;  /* 0x0005340001037983 */ /* 0x000ee20000100800 */
[----:B------:R-:W-:-:S03]  /*15640*/  PRMT R13, RZ, 0x7610, R13 ;  /* 0x00007610ff0d7816 */ /* 0x000fc6000000000d */
[----:B--2---:R0:W-:Y:S02]  /*15650*/  STS.U16 [R18+0x3000], R2 ;  /* 0x0030000212007388 */ /* 0x0041e40000000400 */
[----:B0-----:R-:W-:Y:S02]  /*15660*/  @!P0 IMAD.MOV.U32 R2, RZ, RZ, R24 ;  /* 0x000000ffff028224 */ /* 0x001fe400078e0018 */
[----:B------:R-:W2:Y:S04]  /*15670*/  LDL.LU R18, [R1+0x13d4] ;  /* 0x0013d40001127983 */ /* 0x000ea80000300800 */
[----:B------:R-:W0:Y:S01]  /*15680*/  S2R R28, SR_TID.X ;  /* 0x00000000001c7919 */ /* 0x000e220000002100 */
[----:B------:R-:W-:-:S03]  /*15690*/  PRMT R12, RZ, 0x7610, R12 ;  /* 0x00007610ff0c7816 */ /* 0x000fc6000000000c */
[----:B------:R-:W2:Y:S04]  /*156a0*/  LDL R24, [R1+0x478] ;  /* 0x0004780001187983 */ /* 0x000ea80000100800 */
[----:B---3--:R1:W3:Y:S04]  /*156b0*/  @!P0 LDG.E.U16 R13, [R2.64] ;  /* 0x00000008020d8981 */ /* 0x0082e8000c1e1500 */
[----:B-1----:R-:W2:Y:S04]  /*156c0*/  LDL R2, [R1+0x4f4] ;  /* 0x0004f40001027983 */ /* 0x002ea80000100800 */
[----:B------:R-:W2:Y:S01]  /*156d0*/  LDL R3, [R1+0x4f8] ;  /* 0x0004f80001037983 */ /* 0x000ea20000100800 */
[----:B0-----:R-:W-:-:S03]  /*156e0*/  LOP3.LUT R28, R28, 0x7f, RZ, 0xc0, !PT ;  /* 0x0000007f1c1c7812 */ /* 0x001fc600078ec0ff */
[----:B---3--:R0:W-:Y:S01]  /*156f0*/  STL [R1+0x1368], R13 ;  /* 0x0013680d01007387 */ /* 0x0081e20000100800 */
[----:B--2---:R-:W-:Y:S01]  /*15700*/  @!P0 LOP3.LUT R3, R3, R2, RZ, 0x3c, !PT ;  /* 0x0000000203038212 */ /* 0x004fe200078e3cff */
[----:B0-----:R-:W-:-:S03]  /*15710*/  IMAD.SHL.U32 R13, R28, 0x2, RZ ;  /* 0x000000021c0d7824 */ /* 0x001fc600078e00ff */
[----:B------:R-:W-:-:S04]  /*15720*/  @!P0 LOP3.LUT R2, R3, R2, RZ, 0x3c, !PT ;  /* 0x0000000203028212 */ /* 0x000fc800078e3cff */
[----:B------:R-:W-:Y:S01]  /*15730*/  @!P0 LOP3.LUT R3, R3, R2, RZ, 0x3c, !PT ;  /* 0x0000000203038212 */ /* 0x000fe200078e3cff */
[----:B------:R0:W-:Y:S04]  /*15740*/  STS.U16 [R13+0x3800], R19 ;  /* 0x003800130d007388 */ /* 0x0001e80000000400 */
[----:B------:R1:W2:Y:S04]  /*15750*/  @!P0 LDG.E.U16 R12, [R2.64] ;  /* 0x00000008020c8981 */ /* 0x0002a8000c1e1500 */
[----:B0-----:R-:W3:Y:S04]  /*15760*/  LDL.LU R19, [R1+0x13d0] ;  /* 0x0013d00001137983 */ /* 0x001ee80000300800 */
[----:B-1----:R-:W3:Y:S04]  /*15770*/  LDL R2, [R1+0x4b4] ;  /* 0x0004b40001027983 */ /* 0x002ee80000100800 */
[----:B------:R-:W3:Y:S01]  /*15780*/  LDL R3, [R1+0x4b8] ;  /* 0x0004b80001037983 */ /* 0x000ee20000100800 */
[----:B------:R-:W-:-:S03]  /*15790*/  PRMT R11, RZ, 0x7610, R11 ;  /* 0x00007610ff0b7816 */ /* 0x000fc6000000000b */
[----:B----4-:R0:W-:Y:S04]  /*157a0*/  STS.U16 [R13+0x4000], R20 ;  /* 0x004000140d007388 */ /* 0x0101e80000000400 */
[----:B--2---:R-:W-:Y:S04]  /*157b0*/  STL [R1+0x136c], R12 ;  /* 0x00136c0c01007387 */ /* 0x004fe80000100800 */
[----:B0-----:R-:W2:Y:S01]  /*157c0*/  LDL.LU R20, [R1+0x13cc] ;  /* 0x0013cc0001147983 */ /* 0x001ea20000300800 */
[----:B---3--:R-:W-:-:S04]  /*157d0*/  @!P0 LOP3.LUT R3, R3, R2, RZ, 0x3c, !PT ;  /* 0x0000000203038212 */ /* 0x008fc800078e3cff */
[----:B------:R-:W-:-:S04]  /*157e0*/  @!P0 LOP3.LUT R2, R3, R2, RZ, 0x3c, !PT ;  /* 0x0000000203028212 */ /* 0x000fc800078e3cff */
[----:B------:R-:W-:-:S05]  /*157f0*/  @!P0 LOP3.LUT R3, R3, R2, RZ, 0x3c, !PT ;  /* 0x0000000203038212 */ /* 0x000fca00078e3cff */
[----:B------:R0:W3:Y:S04]  /*15800*/  @!P0 LDG.E.U16 R11, [R2.64] ;  /* 0x00000008020b8981 */ /* 0x0000e8000c1e1500 */
[----:B0-----:R-:W4:Y:S04]  /*15810*/  LDL.LU R2, [R1+0x3c] ;  /* 0x00003c0001027983 */ /* 0x001f280000300800 */
[----:B------:R-:W2:Y:S01]  /*15820*/  LDL R3, [R1+0x474] ;  /* 0x0004740001037983 */ /* 0x000ea20000100800 */
[----:B------:R-:W-:-:S03]  /*15830*/  PRMT R10, RZ, 0x7610, R10 ;  /* 0x00007610ff0a7816 */ /* 0x000fc6000000000a */
[----:B---3--:R0:W-:Y:S04]  /*15840*/  STL [R1+0x1370], R11 ;  /* 0x0013700b01007387 */ /* 0x0081e80000100800 */
[----:B----4-:R1:W-:Y:S04]  /*15850*/  STS.U16 [R13+0x4800], R2 ;  /* 0x004800020d007388 */ /* 0x0103e80000000400 */
[----:B0-----:R-:W3:Y:S01]  /*15860*/  LDL.LU R11, [R1+0x20] ;  /* 0x00002000010b7983 */ /* 0x001ee20000300800 */
[----:B-1----:R-:W-:-:S03]  /*15870*/  @!P0 IMAD.MOV.U32 R2, RZ, RZ, R24 ;  /* 0x000000ffff028224 */ /* 0x002fc600078e0018 */
[----:B------:R-:W4:Y:S04]  /*15880*/  LDL.LU R24, [R1+0x88] ;  /* 0x0000880001187983 */ /* 0x000f280000300800 */
[----:B--2---:R0:W2:Y:S04]  /*15890*/  @!P0 LDG.E.U16 R10, [R2.64] ;  /* 0x00000008020a8981 */ /* 0x0040a8000c1e1500 */
[----:B0-----:R-:W2:Y:S04]  /*158a0*/  LDL R2, [R1+0x448] ;  /* 0x0004480001027983 */ /* 0x001ea80000100800 */
[----:B------:R-:W2:Y:S01]  /*158b0*/  LDL R3, [R1+0x824] ;  /* 0x0008240001037983 */ /* 0x000ea20000100800 */
[----:B------:R-:W-:-:S02]  /*158c0*/  PRMT R20, RZ, 0x7610, R20 ;  /* 0x00007610ff147816 */ /* 0x000fc40000000014 */
[----:B--2---:R-:W-:-:S04]  /*158d0*/  @!P0 LOP3.LUT R3, R3, R2, RZ, 0x3c, !PT ;  /* 0x0000000203038212 */ /* 0x004fc800078e3cff */
[----:B------:R-:W-:-:S04]  /*158e0*/  @!P0 LOP3.LUT R2, R3, R2, RZ, 0x3c, !PT ;  /* 0x0000000203028212 */ /* 0x000fc800078e3cff */
[----:B------:R-:W-:-:S05]  /*158f0*/  @!P0 LOP3.LUT R3, R3, R2, RZ, 0x3c, !PT ;  /* 0x0000000203038212 */ /* 0x000fca00078e3cff */
[----:B------:R-:W2:Y:S04]  /*15900*/  @!P0 LDG.E.U16 R20, [R2.64] ;  /* 0x0000000802148981 */ /* 0x000ea8000c1e1500 */
[----:B------:R-:W-:Y:S04]  /*15910*/  STL [R1+0x1374], R10 ;  /* 0x0013740a01007387 */ /* 0x000fe80000100800 */
[----:B---3--:R0:W-:Y:S04]  /*15920*/  STS.U16 [R13+0x5000], R11 ;  /* 0x0050000b0d007388 */ /* 0x0081e80000000400 */
[----:B0-----:R-:W3:Y:S04]  /*15930*/  LDL R11, [R1+0x730] ;  /* 0x00073000010b7983 */ /* 0x001ee80000100800 */
[----:B--2---:R0:W-:Y:S04]  /*15940*/  STL [R1+0x74], R20 ;  /* 0x0000741401007387 */ /* 0x0041e80000100800 */
[----:B0-----:R-:W2:Y:S04]  /*15950*/  LDL.LU R20, [R1+0x13c8] ;  /* 0x0013c80001147983 */ /* 0x001ea80000300800 */
[----:B------:R-:W2:Y:S04]  /*15960*/  LDL R2, [R1+0x7ec] ;  /* 0x0007ec0001027983 */ /* 0x000ea80000100800 */
[----:B------:R-:W2:Y:S01]  /*15970*/  LDL R3, [R1+0x7f0] ;  /* 0x0007f00001037983 */ /* 0x000ea20000100800 */
[----:B------:R-:W-:-:S02]  /*15980*/  PRMT R19, RZ, 0x7610, R19 ;  /* 0x00007610ff137816 */ /* 0x000fc40000000013 */
[----:B--2---:R-:W-:-:S04]  /*15990*/  @!P0 LOP3.LUT R3, R3, R2, RZ, 0x3c, !PT ;  /* 0x0000000203038212 */ /* 0x004fc800078e3cff */
[----:B------:R-:W-:-:S04]  /*159a0*/  @!P0 LOP3.LUT R2, R3, R2, RZ, 0x3c, !PT ;  /* 0x0000000203028212 */ /* 0x000fc800078e3cff */
[----:B------:R-:W-:-:S05]  /*159b0*/  @!P0 LOP3.LUT R3, R3, R2, RZ, 0x3c, !PT ;  /* 0x0000000203038212 */ /* 0x000fca00078e3cff */
[----:B------:R-:W2:Y:S04]  /*159c0*/  @!P0 LDG.E.U16 R19, [R2.64] ;  /* 0x0000000802138981 */ /* 0x000ea8000c1e1500 */
        /* <DEDUP_REMOVED lines=17> */
[----:B------:R-:W2:Y:S01]  /*15ae0*/  @!P0 LDG.E.U16 R17, [R2.64] ;  /* 0x0000000802118981 */ /* 0x000ea2000c1e1500 */
[----:B------:R-:W-:-:S03]  /*15af0*/  PRMT R10, RZ, 0x7610, R10 ;  /* 0x00007610ff0a7816 */ /* 0x000fc6000000000a */
[----:B--2---:R0:W-:Y:S04]  /*15b00*/  STL [R1+0x68], R17 ;  /* 0x0000681101007387 */ /* 0x0041e80000100800 */
[----:B0-----:R-:W2:Y:S04]  /*15b10*/  LDL.LU R17, [R1+0x13bc] ;  /* 0x0013bc0001117983 */ /* 0x001ea80000300800 */
[----:B------:R-:W2:Y:S01]  /*15b20*/  LDL R3, [R1+0x72c] ;  /* 0x00072c0001037983 */ /* 0x000ea20000100800 */
[----:B---3--:R-:W-:-:S05]  /*15b30*/  @!P0 IMAD.MOV.U32 R2, RZ, RZ, R11 ;  /* 0x000000ffff028224 */ /* 0x008fca00078e000b */
[----:B--2---:R0:W2:Y:S04]  /*15b40*/  @!P0 LDG.E.U16 R10, [R2.64] ;  /* 0x00000008020a8981 */ /* 0x0040a8000c1e1500 */
[----:B0-----:R-:W3:Y:S04]  /*15b50*/  LDL R2, [R1+0x6ec] ;  /* 0x0006ec0001027983 */ /* 0x001ee80000100800 */
[----:B------:R-:W3:Y:S01]  /*15b60*/  LDL R3, [R1+0x6f0] ;  /* 0x0006f00001037983 */ /* 0x000ee20000100800 */
[----:B------:R-:W-:Y:S02]  /*15b70*/  PRMT R23, RZ, 0x7610, R23 ;  /* 0x00007610ff177816 */ /* 0x000fe40000000017 */
[----:B---3--:R-:W-:-:S04]  /*15b80*/  @!P0 LOP3.LUT R3, R3, R2, RZ, 0x3c, !PT ;  /* 0x0000000203038212 */ /* 0x008fc800078e3cff */
[----:B------:R-:W-:-:S04]  /*15b90*/  @!P0 LOP3.LUT R2, R3, R2, RZ, 0x3c, !PT ;  /* 0x0000000203028212 */ /* 0x000fc800078e3cff */
[----:B------:R-:W-:-:S05]  /*15ba0*/  @!P0 LOP3.LUT R3, R3, R2, RZ, 0x3c, !PT ;  /* 0x0000000203038212 */ /* 0x000fca00078e3cff */
[----:B------:R-:W3:Y:S04]  /*15bb0*/  @!P0 LDG.E.U16 R23, [R2.64] ;  /* 0x0000000802178981 */ /* 0x000ee8000c1e1500 */
[----:B--2---:R0:W-:Y:S04]  /*15bc0*/  STL [R1+0x64], R10 ;  /* 0x0000640a01007387 */ /* 0x0041e80000100800 */
[----:B------:R-:W2:Y:S01]  /*15bd0*/  LDL R11, [R1+0x630] ;  /* 0x00063000010b7983 */ /* 0x000ea20000100800 */
[----:B0-----:R-:W-:-:S03]  /*15be0*/  IMAD.SHL.U32 R10, R28, 0x2, RZ ;  /* 0x000000021c0a7824 */ /* 0x001fc600078e00ff */
[----:B------:R-:W2:Y:S02]  /*15bf0*/  LDL R28, [R1+0x62c] ;  /* 0x00062c00011c7983 */ /* 0x000ea40000100800 */
[----:B------:R-:W-:Y:S02]  /*15c00*/  LOP3.LUT R10, R10, 0x10, RZ, 0x3c, !PT ;  /* 0x000000100a0a7812 */ /* 0x000fe400078e3cff */
[----:B------:R-:W-:Y:S04]  /*15c10*/  STS.U16 [R13+0x5800], R20 ;  /* 0x005800140d007388 */ /* 0x000fe80000000400 */
[----:B------:R-:W-:Y:S04]  /*15c20*/  STS.U16 [R13+0x6000], R19 ;  /* 0x006000130d007388 */ /* 0x000fe80000000400 */
[----:B------:R-:W-:Y:S04]  /*15c30*/  STS.U16 [R13+0x6800], R18 ;  /* 0x006800120d007388 */ /* 0x000fe80000000400 */
[----:B------:R-:W-:Y:S04]  /*15c40*/  STS.U16 [R13+0x7000], R17 ;  /* 0x007000110d007388 */ /* 0x000fe80000000400 */
[----:B------:R-:W-:Y:S04]  /*15c50*/  STS.U16 [R13+0x7800], R14 ;  /* 0x0078000e0d007388 */ /* 0x000fe80000000400 */
[----:B----4-:R-:W-:Y:S04]  /*15c60*/  STS.U16 [R10+0x100], R24 ;  /* 0x000100180a007388 */ /* 0x010fe80000000400 */
[----:B---3--:R0:W-:Y:S04]  /*15c70*/  STL [R1+0x60], R23 ;  /* 0x0000601701007387 */ /* 0x0081e80000100800 */
[----:B0-----:R-:W3:Y:S04]  /*15c80*/  LDL.LU R23, [R1+0x13b8] ;  /* 0x0013b80001177983 */ /* 0x001ee80000300800 */
        /* <DEDUP_REMOVED lines=12> */
[----:B------:R-:W-:-:S02]  /*15d50*/  PRMT R29, RZ, 0x7610, R29 ;  /* 0x00007610ff1d7816 */ /* 0x000fc4000000001d */
[----:B----4-:R-:W-:-:S04]  /*15d60*/  @!P0 LOP3.LUT R3, R3, R2, RZ, 0x3c, !PT ;  /* 0x0000000203038212 */ /* 0x010fc800078e3cff */
[----:B------:R-:W-:-:S04]  /*15d70*/  @!P0 LOP3.LUT R2, R3, R2, RZ, 0x3c, !PT ;  /* 0x0000000203028212 */ /* 0x000fc800078e3cff */
[----:B------:R-:W-:-:S05]  /*15d80*/  @!P0 LOP3.LUT R3, R3, R2, RZ, 0x3c, !PT ;  /* 0x0000000203038212 */ /* 0x000fca00078e3cff */
[----:B------:R0:W4:Y:S01]  /*15d90*/  @!P0 LDG.E.U16 R29, [R2.64] ;  /* 0x00000008021d8981 */ /* 0x000122000c1e1500 */
[----:B------:R-:W-:Y:S01]  /*15da0*/  PRMT R7, RZ, 0x7610, R7 ;  /* 0x00007610ff077816 */ /* 0x000fe20000000007 */
[----:B0-----:R-:W-:Y:S02]  /*15db0*/  @!P0 IMAD.MOV.U32 R2, RZ, RZ, R11 ;  /* 0x000000ffff028224 */ /* 0x001fe400078e000b */
[----:B------:R-:W-:-:S05]  /*15dc0*/  @!P0 IMAD.MOV.U32 R3, RZ, RZ, R28 ;  /* 0x000000ffff038224 */ /* 0x000fca00078e001c */
[----:B------:R0:W2:Y:S04]  /*15dd0*/  @!P0 LDG.E.U16 R7, [R2.64] ;  /* 0x0000000802078981 */ /* 0x0000a8000c1e1500 */
[----:B----4-:R1:W-:Y:S04]  /*15de0*/  STL [R1+0x50], R29 ;  /* 0x0000501d01007387 */ /* 0x0103e80000100800 */
[----:B0-----:R-:W4:Y:S04]  /*15df0*/  LDL R2, [R1+0x5ec] ;  /* 0x0005ec0001027983 */ /* 0x001f280000100800 */
[----:B------:R-:W4:Y:S01]  /*15e00*/  LDL R3, [R1+0x5f0] ;  /* 0x0005f00001037983 */ /* 0x000f220000100800 */
[----:B------:R-:W-:-:S03]  /*15e10*/  PRMT R6, RZ, 0x7610, R6 ;  /* 0x00007610ff067816 */ /* 0x000fc60000000006 */
[----:B-1----:R-:W3:Y:S04]  /*15e20*/  LDL R29, [R1+0x570] ;  /* 0x00057000011d7983 */ /* 0x002ee80000100800 */
[----:B------:R-:W3:Y:S04]  /*15e30*/  LDL R28, [R1+0x52c] ;  /* 0x00052c00011c7983 */ /* 0x000ee80000100800 */
[----:B------:R-:W3:Y:S04]  /*15e40*/  LDL R11, [R1+0x530] ;  /* 0x00053000010b7983 */ /* 0x000ee80000100800 */
[----:B--2---:R0:W-:Y:S04]  /*15e50*/  STL [R1+0x48], R7 ;  /* 0x0000480701007387 */ /* 0x0041e80000100800 */
[----:B0-----:R-:W2:Y:S01]  /*15e60*/  LDL.LU R7, [R1+0x1a0] ;  /* 0x0001a00001077983 */ /* 0x001ea20000300800 */
[----:B----4-:R-:W-:-:S04]  /*15e70*/  @!P0 LOP3.LUT R3, R3, R2, RZ, 0x3c, !PT ;  /* 0x0000000203038212 */ /* 0x010fc800078e3cff */
[----:B------:R-:W-:-:S04]  /*15e80*/  @!P0 LOP3.LUT R2, R3, R2, RZ, 0x3c, !PT ;  /* 0x0000000203028212 */ /* 0x000fc800078e3cff */
[----:B------:R-:W-:-:S05]  /*15e90*/  @!P0 LOP3.LUT R3, R3, R2, RZ, 0x3c, !PT ;  /* 0x0000000203038212 */ /* 0x000fca00078e3cff */
[----:B------:R0:W4:Y:S04]  /*15ea0*/  @!P0 LDG.E.U16 R6, [R2.64] ;  /* 0x0000000802068981 */ /* 0x000128000c1e1500 */
[----:B0-----:R-:W2:Y:S04]  /*15eb0*/  LDL R2, [R1+0x5ac] ;  /* 0x0005ac0001027983 */ /* 0x001ea80000100800 */
[----:B------:R-:W2:Y:S01]  /*15ec0*/  LDL R3, [R1+0x5b0] ;  /* 0x0005b00001037983 */ /* 0x000ea20000100800 */
[----:B------:R-:W-:Y:S02]  /*15ed0*/  PRMT R15, RZ, 0x7610, R15 ;  /* 0x00007610ff0f7816 */ /* 0x000fe4000000000f */
[----:B--2---:R-:W-:-:S04]  /*15ee0*/  @!P0 LOP3.LUT R3, R3, R2, RZ, 0x3c, !PT ;  /* 0x0000000203038212 */ /* 0x004fc800078e3cff */
[----:B------:R-:W-:-:S04]  /*15ef0*/  @!P0 LOP3.LUT R2, R3, R2, RZ, 0x3c, !PT ;  /* 0x0000000203028212 */ /* 0x000fc800078e3cff */
[----:B------:R-:W-:-:S05]  /*15f00*/  @!P0 LOP3.LUT R3, R3, R2, RZ, 0x3c, !PT ;  /* 0x0000000203038212 */ /* 0x000fca00078e3cff */
[----:B------:R-:W2:Y:S04]  /*15f10*/  @!P0 LDG.E.U16 R15, [R2.64] ;  /* 0x00000008020f8981 */ /* 0x000ea8000c1e1500 */
[----:B----4-:R0:W-:Y:S04]  /*15f20*/  STL [R1+0x40], R6 ;  /* 0x0000400601007387 */ /* 0x0101e80000100800 */
[----:B0-----:R-:W4:Y:S04]  /*15f30*/  LDL.LU R6, [R1+0x19c] ;  /* 0x00019c0001067983 */ /* 0x001f280000300800 */
[----:B--2---:R0:W-:Y:S04]  /*15f40*/  STL [R1+0x10], R15 ;  /* 0x0000100f01007387 */ /* 0x0041e80000100800 */
[----:B0-----:R-:W2:Y:S04]  /*15f50*/  LDL.LU R15, [R1+0x13ac] ;  /* 0x0013ac00010f7983 */ /* 0x001ea80000300800 */
[----:B------:R-:W2:Y:S01]  /*15f60*/  LDL R3, [R1+0x56c] ;  /* 0x00056c0001037983 */ /* 0x000ea20000100800 */
[----:B------:R-:W-:Y:S01]  /*15f70*/  PRMT R26, RZ, 0x7610, R26 ;  /* 0x00007610ff1a7816 */ /* 0x000fe2000000001a */
[----:B---3--:R-:W-:-:S05]  /*15f80*/  @!P0 IMAD.MOV.U32 R2, RZ, RZ, R29 ;  /* 0x000000ffff028224 */ /* 0x008fca00078e001d */
[----:B--2---:R0:W2:Y:S01]  /*15f90*/  @!P0 LDG.E.U16 R26, [R2.64] ;  /* 0x00000008021a8981 */ /* 0x0040a2000c1e1500 */
[----:B------:R-:W-:-:S03]  /*15fa0*/  PRMT R9, RZ, 0x7610, R9 ;  /* 0x00007610ff097816 */ /* 0x000fc60000000009 */
[----:B------:R-:W-:Y:S04]  /*15fb0*/  STS.U16 [R10+0x900], R24 ;  /* 0x000900180a007388 */ /* 0x000fe80000000400 */
[----:B------:R-:W-:Y:S01]  /*15fc0*/  STS.U16 [R10+0x1100], R23 ;  /* 0x001100170a007388 */ /* 0x000fe20000000400 */
[----:B0-----:R-:W-:-:S03]  /*15fd0*/  @!P0 IMAD.MOV.U32 R2, RZ, RZ, R11 ;  /* 0x000000ffff028224 */ /* 0x001fc600078e000b */
[----:B------:R-:W-:Y:S01]  /*15fe0*/  STS.U16 [R10+0x1900], R22 ;  /* 0x001900160a007388 */ /* 0x000fe20000000400 */
[----:B------:R-:W-:-:S03]  /*15ff0*/  @!P0 IMAD.MOV.U32 R3, RZ, RZ, R28 ;  /* 0x000000ffff038224 */ /* 0x000fc600078e001c */
[----:B------:R-:W-:Y:S04]  /*16000*/  STS.U16 [R10+0x2100], R21 ;  /* 0x002100150a007388 */ /* 0x000fe80000000400 */
[----:B------:R-:W-:Y:S04]  /*16010*/  STS.U16 [R10+0x2900], R15 ;  /* 0x0029000f0a007388 */ /* 0x000fe80000000400 */
[----:B------:R0:W3:Y:S04]  /*16020*/  @!P0 LDG.E.U16 R9, [R2.64] ;  /* 0x0000000802098981 */ /* 0x0000e8000c1e1500 */
[----:B--2---:R1:W-:Y:S04]  /*16030*/  STL [R1+0x4], R26 ;  /* 0x0000041a01007387 */ /* 0x0043e80000100800 */
[----:B-1----:R-:W2:Y:S04]  /*16040*/  LDL.LU R26, [R1+0x194] ;  /* 0x00019400011a7983 */ /* 0x002ea80000300800 */
[----:B------:R-:W2:Y:S04]  /*16050*/  LDL R15, [R1+0x444] ;  /* 0x00044400010f7983 */ /* 0x000ea80000100800 */
[----:B------:R-:W2:Y:S04]  /*16060*/  LDL R11, [R1+0x820] ;  /* 0x00082000010b7983 */ /* 0x000ea80000100800 */
[----:B------:R-:W2:Y:S04]  /*16070*/  LDL.LU R28, [R1+0x2c] ;  /* 0x00002c00011c7983 */ /* 0x000ea80000300800 */
[----:B------:R-:W2:Y:S04]  /*16080*/  LDL.LU R29, [R1+0xc] ;  /* 0x00000c00011d7983 */ /* 0x000ea80000300800 */
[----:B0-----:R-:W2:Y:S04]  /*16090*/  LDL R2, [R1+0x4ec] ;  /* 0x0004ec0001027983 */ /* 0x001ea80000100800 */
[----:B------:R-:W2:Y:S01]  /*160a0*/  LDL R3, [R1+0x4f0] ;  /* 0x0004f00001037983 */ /* 0x000ea20000100800 */
[----:B------:R-:W-:-:S02]  /*160b0*/  PRMT R8, RZ, 0x7610, R8 ;  /* 0x00007610ff087816 */ /* 0x000fc40000000008 */
[----:B--2---:R-:W-:-:S04]  /*160c0*/  @!P0 LOP3.LUT R3, R3, R2, RZ, 0x3c, !PT ;  /* 0x0000000203038212 */ /* 0x004fc800078e3cff */
[----:B------:R-:W-:-:S04]  /*160d0*/  @!P0 LOP3.LUT R2, R3, R2, RZ, 0x3c, !PT ;  /* 0x0000000203028212 */ /* 0x000fc800078e3cff */
[----:B------:R-:W-:-:S05]  /*160e0*/  @!P0 LOP3.LUT R3, R3, R2, RZ, 0x3c, !PT ;  /* 0x0000000203038212 */ /* 0x000fca00078e3cff */
[----:B------:R0:W2:Y:S04]  /*160f0*/  @!P0 LDG.E.U16 R8, [R2.64] ;  /* 0x0000000802088981 */ /* 0x0000a8000c1e1500 */
[----:B---3--:R1:W-:Y:S04]  /*16100*/  STL [R1+0x1348], R9 ;  /* 0x0013480901007387 */ /* 0x0083e80000100800 */
[----:B------:R-:W-:Y:S04]  /*16110*/  STS.U16 [R10+0x3100], R25 ;  /* 0x003100190a007388 */ /* 0x000fe80000000400 */
[----:B-1----:R-:W3:Y:S04]  /*16120*/  LDL.LU R9, [R1+0x198] ;  /* 0x0001980001097983 */ /* 0x002ee80000300800 */
[----:B0-----:R-:W3:Y:S04]  /*16130*/  LDL R2, [R1+0x4ac] ;  /* 0x0004ac0001027983 */ /* 0x001ee80000100800 */
[----:B------:R-:W3:Y:S04]  /*16140*/  LDL R3, [R1+0x4b0] ;  /* 0x0004b00001037983 */ /* 0x000ee80000100800 */
[----:B------:R-:W-:Y:S04]  /*16150*/  STS.U16 [R10+0x3900], R27 ;  /* 0x0039001b0a007388 */ /* 0x000fe80000000400 */
[----:B------:R0:W-:Y:S04]  /*16160*/  STS.U16 [R10+0x4100], R7 ;  /* 0x004100070a007388 */ /* 0x0001e80000000400 */
[----:B--2---:R-:W-:Y:S04]  /*16170*/  STL [R1+0x134c], R8 ;  /* 0x00134c0801007387 */ /* 0x004fe80000100800 */
[----:B0-----:R-:W2:Y:S01]  /*16180*/  LDL.LU R7, [R1+0x13a8] ;  /* 0x0013a80001077983 */ /* 0x001ea20000300800 */
[----:B---3--:R-:W-:-:S04]  /*16190*/  @!P0 LOP3.LUT R3, R3, R2, RZ, 0x3c, !PT ;  /* 0x0000000203038212 */ /* 0x008fc800078e3cff */
[----:B------:R-:W-:-:S04]  /*161a0*/  @!P0 LOP3.LUT R2, R3, R2, RZ, 0x3c, !PT ;  /* 0x0000000203028212 */ /* 0x000fc800078e3cff */
[----:B------:R-:W-:Y:S02]  /*161b0*/  @!P0 LOP3.LUT R3, R3, R2, RZ, 0x3c, !PT ;  /* 0x0000000203038212 */ /* 0x000fe400078e3cff */
[----:B--2---:R-:W-:-:S06]  /*161c0*/  PRMT R7, RZ, 0x7610, R7 ;  /* 0x00007610ff077816 */ /* 0x004fcc0000000007 */
[----:B------:R0:W2:Y:S04]  /*161d0*/  @!P0 LDG.E.U16 R7, [R2.64] ;  /* 0x0000000802078981 */ /* 0x0000a8000c1e1500 */
[----:B----4-:R1:W-:Y:S04]  /*161e0*/  STS.U16 [R10+0x4900], R6 ;  /* 0x004900060a007388 */ /* 0x0103e80000000400 */
[----:B0-----:R-:W3:Y:S04]  /*161f0*/  LDL R2, [R1+0x46c] ;  /* 0x00046c0001027983 */ /* 0x001ee80000100800 */
[----:B------:R-:W3:Y:S04]  /*16200*/  LDL R3, [R1+0x470] ;  /* 0x0004700001037983 */ /* 0x000ee80000100800 */
[----:B--2---:R-:W-:Y:S04]  /*16210*/  STL [R1+0x1350], R7 ;  /* 0x0013500701007387 */ /* 0x004fe80000100800 */
[----:B-1----:R-:W2:Y:S01]  /*16220*/  LDL.LU R6, [R1+0x13a4] ;  /* 0x0013a40001067983 */ /* 0x002ea20000300800 */
[----:B---3--:R-:W-:-:S04]  /*16230*/  @!P0 LOP3.LUT R3, R3, R2, RZ, 0x3c, !PT ;  /* 0x0000000203038212 */ /* 0x008fc800078e3cff */
[----:B------:R-:W-:-:S04]  /*16240*/  @!P0 LOP3.LUT R2, R3, R2, RZ, 0x3c, !PT ;  /* 0x0000000203028212 */ /* 0x000fc800078e3cff */
[----:B------:R-:W-:Y:S02]  /*16250*/  @!P0 LOP3.LUT R3, R3, R2, RZ, 0x3c, !PT ;  /* 0x0000000203038212 */ /* 0x000fe400078e3cff */
[----:B------:R-:W-:Y:S02]  /*16260*/  PRMT R5, RZ, 0x7610, R5 ;  /* 0x00007610ff057816 */ /* 0x000fe40000000005 */
[----:B--2---:R-:W-:-:S06]  /*16270*/  PRMT R6, RZ, 0x7610, R6 ;  /* 0x00007610ff067816 */ /* 0x004fcc0000000006 */
[----:B------:R0:W2:Y:S02]  /*16280*/  @!P0 LDG.E.U16 R6, [R2.64] ;  /* 0x0000000802068981 */ /* 0x0000a4000c1e1500 */
[----:B0-----:R-:W-:Y:S02]  /*16290*/  @!P0 IMAD.MOV.U32 R2, RZ, RZ, R11 ;  /* 0x000000ffff028224 */ /* 0x001fe400078e000b */
[----:B------:R-:W-:-:S05]  /*162a0*/  @!P0 IMAD.MOV.U32 R3, RZ, RZ, R15 ;  /* 0x000000ffff038224 */ /* 0x000fca00078e000f */
[----:B------:R-:W3:Y:S04]  /*162b0*/  @!P0 LDG.E.U16 R5, [R2.64] ;  /* 0x0000000802058981 */ /* 0x000ee8000c1e1500 */
[----:B------:R0:W-:Y:S04]  /*162c0*/  STS.U16 [R10+0x5100], R9 ;  /* 0x005100090a007388 */ /* 0x0001e80000000400 */
[----:B------:R-:W-:Y:S04]  /*162d0*/  STS.U16 [R10+0x5900], R26 ;  /* 0x0059001a0a007388 */ /* 0x000fe80000000400 */
[----:B--2---:R-:W-:Y:S04]  /*162e0*/  STL [R1+0x1354], R6 ;  /* 0x0013540601007387 */ /* 0x004fe80000100800 */
[----:B0-----:R-:W2:Y:S04]  /*162f0*/  LDL.LU R9, [R1+0x1b4] ;  /* 0x0001b40001097983 */ /* 0x001ea80000300800 */
[----:B------:R-:W4:Y:S04]  /*16300*/  LDL R15, [R1+0x724] ;  /* 0x00072400010f7983 */ /* 0x000f280000100800 */
[----:B------:R-:W2:Y:S04]  /*16310*/  LDL R11, [R1+0x728] ;  /* 0x00072800010b7983 */ /* 0x000ea80000100800 */
[----:B---3--:R0:W-:Y:S04]  /*16320*/  STL [R1+0x3c], R5 ;  /* 0x00003c0501007387 */ /* 0x0081e80000100800 */
[----:B0-----:R-:W3:Y:S04]  /*16330*/  LDL.LU R5, [R1+0x13a0] ;  /* 0x0013a00001057983 */ /* 0x001ee80000300800 */
        /* <DEDUP_REMOVED lines=27> */
[----:B------:R0:W3:Y:S01]  /*164f0*/  @!P0 LDG.E.U16 R12, [R2.64] ;  /* 0x00000008020c8981 */ /* 0x0000e2000c1e1500 */
[----:B------:R-:W-:-:S03]  /*16500*/  PRMT R6, RZ, 0x7610, R6 ;  /* 0x00007610ff067816 */ /* 0x000fc60000000006 */
[----:B------:R1:W-:Y:S01]  /*16510*/  STS.U16 [R10+0x6900], R29 ;  /* 0x0069001d0a007388 */ /* 0x0003e20000000400 */
[----:B0-----:R-:W-:Y:S02]  /*16520*/  @!P0 IMAD.MOV.U32 R2, RZ, RZ, R11 ;  /* 0x000000ffff028224 */ /* 0x001fe400078e000b */
[----:B----4-:R-:W-:Y:S01]  /*16530*/  @!P0 IMAD.MOV.U32 R3, RZ, RZ, R15 ;  /* 0x000000ffff038224 */ /* 0x010fe200078e000f */
[----:B-1----:R-:W4:Y:S04]  /*16540*/  LDL.LU R29, [R1+0x138c] ;  /* 0x00138c00011d7983 */ /* 0x002f280000300800 */
[----:B------:R0:W2:Y:S04]  /*16550*/  @!P0 LDG.E.U16 R6, [R2.64] ;  /* 0x0000000802068981 */ /* 0x0000a8000c1e1500 */
[----:B---3--:R1:W-:Y:S04]  /*16560*/  STL [R1+0x30], R12 ;  /* 0x0000300c01007387 */ /* 0x0083e80000100800 */
[----:B------:R-:W3:Y:S04]  /*16570*/  LDL R15, [R1+0x668] ;  /* 0x00066800010f7983 */ /* 0x000ee80000100800 */
[----:B------:R-:W3:Y:S04]  /*16580*/  LDL.LU R11, [R1+0x1a4] ;  /* 0x0001a400010b7983 */ /* 0x000ee80000300800 */
[----:B0-----:R-:W3:Y:S04]  /*16590*/  LDL R2, [R1+0x6e4] ;  /* 0x0006e40001027983 */ /* 0x001ee80000100800 */
[----:B------:R-:W3:Y:S04]  /*165a0*/  LDL R3, [R1+0x6e8] ;  /* 0x0006e80001037983 */ /* 0x000ee80000100800 */
[----:B-1----:R-:W0:Y:S01]  /*165b0*/  S2R R12, SR_TID.X ;  /* 0x00000000000c7919 */ /* 0x002e220000002100 */
[----:B------:R-:W-:-:S03]  /*165c0*/  PRMT R8, RZ, 0x7610, R8 ;  /* 0x00007610ff087816 */ /* 0x000fc60000000008 */
[----:B--2---:R1:W-:Y:S04]  /*165d0*/  STL [R1+0x2c], R6 ;  /* 0x00002c0601007387 */ /* 0x0043e80000100800 */
[----:B----4-:R-:W-:Y:S04]  /*165e0*/  STS.U16 [R10+0x7100], R29 ;  /* 0x0071001d0a007388 */ /* 0x010fe80000000400 */
[----:B------:R2:W-:Y:S01]  /*165f0*/  STS.U16 [R10+0x7900], R28 ;  /* 0x0079001c0a007388 */ /* 0x0005e20000000400 */
[----:B0-----:R-:W-:-:S05]  /*16600*/  LOP3.LUT R12, R12, 0x7f, RZ, 0xc0, !PT ;  /* 0x0000007f0c0c7812 */ /* 0x001fca00078ec0ff */
[----:B------:R-:W-:-:S05]  /*16610*/  IMAD.SHL.U32 R12, R12, 0x2, RZ ;  /* 0x000000020c0c7824 */ /* 0x000fca00078e00ff */
[----:B-1----:R-:W-:Y:S02]  /*16620*/  LOP3.LUT R6, R12, 0x20, RZ, 0x3c, !PT ;  /* 0x000000200c067812 */ /* 0x002fe400078e3cff */
[----:B------:R-:W4:Y:S04]  /*16630*/  LDL R12, [R1+0x628] ;  /* 0x00062800010c7983 */ /* 0x000f280000100800 */
[----:B--2---:R-:W2:Y:S01]  /*16640*/  LDL.LU R10, [R1] ;  /* 0x00000000010a7983 */ /* 0x004ea20000300800 */
[----:B---3--:R-:W-:-:S04]  /*16650*/  @!P0 LOP3.LUT R3, R3, R2, RZ, 0x3c, !PT ;  /* 0x0000000203038212 */ /* 0x008fc800078e3cff */
[----:B------:R-:W-:-:S04]  /*16660*/  @!P0 LOP3.LUT R2, R3, R2, RZ, 0x3c, !PT ;  /* 0x0000000203028212 */ /* 0x000fc800078e3cff */
[----:B------:R-:W-:-:S05]  /*16670*/  @!P0 LOP3.LUT R3, R3, R2, RZ, 0x3c, !PT ;  /* 0x0000000203038212 */ /* 0x000fca00078e3cff */
[----:B------:R0:W3:Y:S04]  /*16680*/  @!P0 LDG.E.U16 R8, [R2.64] ;  /* 0x0000000802088981 */ /* 0x0000e8000c1e1500 */
[----:B0-----:R-:W2:Y:S04]  /*16690*/  LDL R2, [R1+0x6a4] ;  /* 0x0006a40001027983 */ /* 0x001ea80000100800 */
[----:B------:R-:W2:Y:S01]  /*166a0*/  LDL R3, [R1+0x6a8] ;  /* 0x0006a80001037983 */ /* 0x000ea20000100800 */
[----:B------:R-:W-:Y:S02]  /*166b0*/  PRMT R26, RZ, 0x7610, R26 ;  /* 0x00007610ff1a7816 */ /* 0x000fe4000000001a */
[----:B--2---:R-:W-:-:S04]  /*166c0*/  @!P0 LOP3.LUT R3, R3, R2, RZ, 0x3c, !PT ;  /* 0x0000000203038212 */ /* 0x004fc800078e3cff */
[----:B------:R-:W-:-:S04]  /*166d0*/  @!P0 LOP3.LUT R2, R3, R2, RZ, 0x3c, !PT ;  /* 0x0000000203028212 */ /* 0x000fc800078e3cff */
[----:B------:R-:W-:-:S05]  /*166e0*/  @!P0 LOP3.LUT R3, R3, R2, RZ, 0x3c, !PT ;  /* 0x0000000203038212 */ /* 0x000fca00078e3cff */
[----:B------:R-:W2:Y:S04]  /*166f0*/  @!P0 LDG.E.U16 R26, [R2.64] ;  /* 0x00000008021a8981 */ /* 0x000ea8000c1e1500 */
[----:B------:R0:W-:Y:S04]  /*16700*/  STS.U16 [R6+0x200], R9 ;  /* 0x0002000906007388 */ /* 0x0001e80000000400 */
[----:B0-----:R-:W4:Y:S04]  /*16710*/  LDL R9, [R1+0x5e4] ;  /* 0x0005e40001097983 */ /* 0x001f280000100800 */
[----:B---3--:R0:W-:Y:S04]  /*16720*/  STL [R1+0x28], R8 ;  /* 0x0000280801007387 */ /* 0x0081e80000100800 */
[----:B0-----:R-:W3:Y:S04]  /*16730*/  LDL R8, [R1+0x5e8] ;  /* 0x0005e80001087983 */ /* 0x001ee80000100800 */
[----:B--2---:R0:W-:Y:S04]  /*16740*/  STL [R1+0x24], R26 ;  /* 0x0000241a01007387 */ /* 0x0041e80000100800 */
[----:B0-----:R-:W2:Y:S04]  /*16750*/  LDL.LU R26, [R1+0x1388] ;  /* 0x00138800011a7983 */ /* 0x001ea80000300800 */
[----:B------:R-:W3:Y:S04]  /*16760*/  LDL.LU R2, [R1+0x1b0] ;  /* 0x0001b00001027983 */ /* 0x000ee80000300800 */
[----:B------:R-:W4:Y:S01]  /*16770*/  LDL R3, [R1+0x664] ;  /* 0x0006640001037983 */ /* 0x000f220000100800 */
[----:B--2---:R-:W-:-:S03]  /*16780*/  PRMT R26, RZ, 0x7610, R26 ;  /* 0x00007610ff1a7816 */ /* 0x004fc6000000001a */
[----:B---3--:R0:W-:Y:S02]  /*16790*/  STS.U16 [R6+0xa00], R2 ;  /* 0x000a000206007388 */ /* 0x0081e40000000400 */
[----:B0-----:R-:W-:Y:S02]  /*167a0*/  @!P0 IMAD.MOV.U32 R2, RZ, RZ, R15 ;  /* 0x000000ffff028224 */ /* 0x001fe400078e000f */
[----:B------:R-:W2:Y:S04]  /*167b0*/  LDL.LU R15, [R1+0x1d4] ;  /* 0x0001d400010f7983 */ /* 0x000ea80000300800 */
[----:B----4-:R-:W3:Y:S04]  /*167c0*/  @!P0 LDG.E.U16 R26, [R2.64] ;  /* 0x00000008021a8981 */ /* 0x010ee8000c1e1500 */
[----:B---3--:R0:W-:Y:S04]  /*167d0*/  STL [R1+0x20], R26 ;  /* 0x0000201a01007387 */ /* 0x0081e80000100800 */
[----:B0-----:R-:W3:Y:S04]  /*167e0*/  LDL.LU R26, [R1+0x1384] ;  /* 0x00138400011a7983 */ /* 0x001ee80000300800 */
[----:B------:R-:W4:Y:S04]  /*167f0*/  LDL.LU R2, [R1+0x1ac] ;  /* 0x0001ac0001027983 */ /* 0x000f280000300800 */
[----:B------:R-:W2:Y:S01]  /*16800*/  LDL R3, [R1+0x624] ;  /* 0x0006240001037983 */ /* 0x000ea20000100800 */
[----:B------:R-:W-:-:S03]  /*16810*/  PRMT R7, RZ, 0x7610, R7 ;  /* 0x00007610ff077816 */ /* 0x000fc60000000007 */
[----:B----4-:R0:W-:Y:S02]  /*16820*/  STS.U16 [R6+0x1200], R2 ;  /* 0x0012000206007388 */ /* 0x0101e40000000400 */
[----:B0-----:R-:W-:-:S05]  /*16830*/  @!P0 IMAD.MOV.U32 R2, RZ, RZ, R12 ;  /* 0x000000ffff028224 */ /* 0x001fca00078e000c */
[----:B--2---:R0:W2:Y:S04]  /*16840*/  @!P0 LDG.E.U16 R7, [R2.64] ;  /* 0x0000000802078981 */ /* 0x0040a8000c1e1500 */
[----:B0-----:R-:W4:Y:S01]  /*16850*/  LDL.LU R3, [R1+0x1a8] ;  /* 0x0001a80001037983 */ /* 0x001f220000300800 */
[----:B---3--:R-:W-:Y:S01]  /*16860*/  PRMT R26, RZ, 0x7610, R26 ;  /* 0x00007610ff1a7816 */ /* 0x008fe2000000001a */
[----:B------:R-:W-:Y:S02]  /*16870*/  @!P0 IMAD.MOV.U32 R2, RZ, RZ, R8 ;  /* 0x000000ffff028224 */ /* 0x000fe400078e0008 */
[----:B----4-:R0:W-:Y:S02]  /*16880*/  STS.U16 [R6+0x1a00], R3 ;  /* 0x001a000306007388 */ /* 0x0101e40000000400 */
[----:B0-----:R-:W-:-:S05]  /*16890*/  @!P0 IMAD.MOV.U32 R3, RZ, RZ, R9 ;  /* 0x000000ffff038224 */ /* 0x001fca00078e0009 */
[----:B------:R-:W3:Y:S04]  /*168a0*/  @!P0 LDG.E.U16 R26, [R2.64] ;  /* 0x00000008021a8981 */ /* 0x000ee8000c1e1500 */
[----:B--2---:R0:W-:Y:S04]  /*168b0*/  STL [R1+0x1c], R7 ;  /* 0x00001c0701007387 */ /* 0x0041e80000100800 */
[----:B0-----:R-:W2:Y:S04]  /*168c0*/  LDL R7, [R1+0x568] ;  /* 0x0005680001077983 */ /* 0x001ea80000100800 */
[----:B------:R-:W4:Y:S04]  /*168d0*/  LDL.LU R12, [R1+0x1d8] ;  /* 0x0001d800010c7983 */ /* 0x000f280000300800 */
[----:B------:R-:W2:Y:S04]  /*168e0*/  LDL R9, [R1+0x524] ;  /* 0x0005240001097983 */ /* 0x000ea80000100800 */
[----:B------:R-:W2:Y:S04]  /*168f0*/  LDL R8, [R1+0x528] ;  /* 0x0005280001087983 */ /* 0x000ea80000100800 */
[----:B---3--:R0:W-:Y:S04]  /*16900*/  STL [R1+0x18], R26 ;  /* 0x0000181a01007387 */ /* 0x0081e80000100800 */
[----:B0-----:R-:W3:Y:S04]  /*16910*/  LDL.LU R26, [R1+0x1380] ;  /* 0x00138000011a7983 */ /* 0x001ee80000300800 */
[----:B------:R-:W2:Y:S04]  /*16920*/  LDL R2, [R1+0x5a4] ;  /* 0x0005a40001027983 */ /* 0x000ea80000100800 */
[----:B------:R-:W2:Y:S01]  /*16930*/  LDL R3, [R1+0x5a8] ;  /* 0x0005a80001037983 */ /* 0x000ea20000100800 */
[----:B------:R-:W-:-:S03]  /*16940*/  PRMT R14, RZ, 0x7610, R14 ;  /* 0x00007610ff0e7816 */ /* 0x000fc6000000000e */
[----:B------:R0:W-:Y:S04]  /*16950*/  STS.U16 [R6+0x2200], R11 ;  /* 0x0022000b06007388 */ /* 0x0001e80000000400 */
[----:B0-----:R-:W3:Y:S01]  /*16960*/  LDL.LU R11, [R1+0x1e0] ;  /* 0x0001e000010b7983 */ /* 0x001ee20000300800 */
[----:B--2---:R-:W-:-:S04]  /*16970*/  @!P0 LOP3.LUT R3, R3, R2, RZ, 0x3c, !PT ;  /* 0x0000000203038212 */ /* 0x004fc800078e3cff */
[----:B------:R-:W-:-:S04]  /*16980*/  @!P0 LOP3.LUT R2, R3, R2, RZ, 0x3c, !PT ;  /* 0x0000000203028212 */ /* 0x000fc800078e3cff */
[----:B------:R-:W-:-:S05]  /*16990*/  @!P0 LOP3.LUT R3, R3, R2, RZ, 0x3c, !PT ;  /* 0x0000000203038212 */ /* 0x000fca00078e3cff */
[----:B------:R0:W2:Y:S04]  /*169a0*/  @!P0 LDG.E.U16 R14, [R2.64] ;  /* 0x00000008020e8981 */ /* 0x0000a8000c1e1500 */
[----:B0-----:R-:W3:Y:S01]  /*169b0*/  LDL R3, [R1+0x564] ;  /* 0x0005640001037983 */ /* 0x001ee20000100800 */
[----:B------:R-:W-:Y:S01]  /*169c0*/  PRMT R5, RZ, 0x7610, R5 ;  /* 0x00007610ff057816 */ /* 0x000fe20000000005 */
[----:B------:R-:W-:Y:S02]  /*169d0*/  @!P0 IMAD.MOV.U32 R2, RZ, RZ, R7 ;  /* 0x000000ffff028224 */ /* 0x000fe400078e0007 */
[----:B------:R0:W-:Y:S04]  /*169e0*/  STS.U16 [R6+0x2a00], R10 ;  /* 0x002a000a06007388 */ /* 0x0001e80000000400 */
[----:B--2---:R1:W-:Y:S04]  /*169f0*/  STL [R1+0xc], R14 ;  /* 0x00000c0e01007387 */ /* 0x0043e80000100800 */
[----:B0-----:R-:W2:Y:S04]  /*16a00*/  LDL R10, [R1+0x4e8] ;  /* 0x0004e800010a7983 */ /* 0x001ea80000100800 */
[----:B-1----:R-:W2:Y:S04]  /*16a10*/  LDL R14, [R1+0x4e4] ;  /* 0x0004e400010e7983 */ /* 0x002ea80000100800 */
[----:B------:R-:W2:Y:S04]  /*16a20*/  LDL.LU R7, [R1+0x1e4] ;  /* 0x0001e40001077983 */ /* 0x000ea80000300800 */
[----:B---3--:R0:W3:Y:S04]  /*16a30*/  @!P0 LDG.E.U16 R5, [R2.64] ;  /* 0x0000000802058981 */ /* 0x0080e8000c1e1500 */
[----:B0-----:R-:W2:Y:S01]  /*16a40*/  LDL.LU R3, [R1+0x1bc] ;  /* 0x0001bc0001037983 */ /* 0x001ea20000300800 */
[----:B------:R-:W-:Y:S01]  /*16a50*/  PRMT R4, RZ, 0x7610, R4 ;  /* 0x00007610ff047816 */ /* 0x000fe20000000004 */
[----:B------:R-:W-:-:S02]  /*16a60*/  @!P0 IMAD.MOV.U32 R2, RZ, RZ, R8 ;  /* 0x000000ffff028224 */ /* 0x000fc400078e0008 */
[----:B--2---:R0:W-:Y:S02]  /*16a70*/  STS.U16 [R6+0x3200], R3 ;  /* 0x0032000306007388 */ /* 0x0041e40000000400 */
[----:B0-----:R-:W-:-:S05]  /*16a80*/  @!P0 IMAD.MOV.U32 R3, RZ, RZ, R9 ;  /* 0x000000ffff038224 */ /* 0x001fca00078e0009 */
[----:B------:R0:W2:Y:S04]  /*16a90*/  @!P0 LDG.E.U16 R4, [R2.64] ;  /* 0x0000000802048981 */ /* 0x0000a8000c1e1500 */
[----:B---3--:R-:W-:Y:S04]  /*16aa0*/  STL [R1+0x1330], R5 ;  /* 0x0013300501007387 */ /* 0x008fe80000100800 */
[----:B------:R1:W-:Y:S01]  /*16ab0*/  STS.U16 [R6+0x3a00], R15 ;  /* 0x003a000f06007388 */ /* 0x0003e20000000400 */
[----:B0-----:R-:W-:-:S03]  /*16ac0*/  PRMT R3, RZ, 0x7610, R3 ;  /* 0x00007610ff037816 */ /* 0x001fc60000000003 */
[----:B------:R-:W3:Y:S01]  /*16ad0*/  LDL.LU R8, [R1+0x1f0] ;  /* 0x0001f00001087983 */ /* 0x000ee20000300800 */
[----:B-1----:R-:W-:Y:S02]  /*16ae0*/  @!P0 IMAD.MOV.U32 R15, RZ, RZ, R14 ;  /* 0x000000ffff0f8224 */ /* 0x002fe400078e000e */
[----:B------:R-:W-:-:S05]  /*16af0*/  @!P0 IMAD.MOV.U32 R14, RZ, RZ, R10 ;  /* 0x000000ffff0e8224 */ /* 0x000fca00078e000a */
[----:B------:R0:W3:Y:S04]  /*16b00*/  @!P0 LDG.E.U16 R3, [R14.64] ;  /* 0x000000080e038981 */ /* 0x0000e8000c1e1500 */
[----:B--2---:R1:W-:Y:S04]  /*16b10*/  STL [R1+0x1334], R4 ;  /* 0x0013340401007387 */ /* 0x0043e80000100800 */
[----:B------:R-:W2:Y:S04]  /*16b20*/  LDL R5, [R1+0x468] ;  /* 0x0004680001057983 */ /* 0x000ea80000100800 */
[----:B-1----:R-:W2:Y:S04]  /*16b30*/  LDL R4, [R1+0x4a8] ;  /* 0x0004a80001047983 */ /* 0x002ea80000100800 */
[----:B------:R-:W3:Y:S04]  /*16b40*/  LDL.LU R9, [R1+0x200] ;  /* 0x0002000001097983 */ /* 0x000ee80000300800 */
[----:B0-----:R-:W3:Y:S01]  /*16b50*/  LDL R15, [R1+0x4a4] ;  /* 0x0004a400010f7983 */ /* 0x001ee20000100800 */
[----:B------:R-:W-:Y:S01]  /*16b60*/  PRMT R2, RZ, 0x7610, R2 ;  /* 0x00007610ff027816 */ /* 0x000fe20000000002 */
[----:B--2---:R-:W-:-:S05]  /*16b70*/  @!P0 IMAD.MOV.U32 R14, RZ, RZ, R4 ;  /* 0x000000ffff0e8224 */ /* 0x004fca00078e0004 */
[----:B---3--:R0:W2:Y:S04]  /*16b80*/  @!P0 LDG.E.U16 R2, [R14.64] ;  /* 0x000000080e028981 */ /* 0x0080a8000c1e1500 */
[----:B------:R-:W-:Y:S04]  /*16b90*/  STL [R1+0x1338], R3 ;  /* 0x0013380301007387 */ /* 0x000fe80000100800 */
[----:B----4-:R1:W-:Y:S04]  /*16ba0*/  STS.U16 [R6+0x4200], R12 ;  /* 0x0042000c06007388 */ /* 0x0103e80000000400 */
[----:B-1----:R-:W3:Y:S04]  /*16bb0*/  LDL R12, [R1+0x81c] ;  /* 0x00081c00010c7983 */ /* 0x002ee80000100800 */
[----:B------:R-:W4:Y:S04]  /*16bc0*/  LDL.LU R10, [R1+0x1fc] ;  /* 0x0001fc00010a7983 */ /* 0x000f280000300800 */
[----:B0-----:R-:W3:Y:S04]  /*16bd0*/  LDL R15, [R1+0x464] ;  /* 0x00046400010f7983 */ /* 0x001ee80000100800 */
[----:B--2---:R0:W-:Y:S01]  /*16be0*/  STL [R1+0x133c], R2 ;  /* 0x00133c0201007387 */ /* 0x0041e20000100800 */
[----:B------:R-:W-:Y:S01]  /*16bf0*/  PRMT R0, RZ, 0x7610, R0 ;  /* 0x00007610ff007816 */ /* 0x000fe20000000000 */
[----:B------:R-:W-:Y:S01]  /*16c00*/  @!P0 IMAD.MOV.U32 R14, RZ, RZ, R5 ;  /* 0x000000ffff0e8224 */ /* 0x000fe200078e0005 */
[----:B------:R-:W-:Y:S01]  /*16c10*/  PRMT R26, RZ, 0x7610, R26 ;  /* 0x00007610ff1a7816 */ /* 0x000fe2000000001a */
[----:B------:R1:W-:Y:S04]  /*16c20*/  STS.U16 [R6+0x4a00], R11 ;  /* 0x004a000b06007388 */ /* 0x0003e80000000400 */
[----:B------:R-:W2:Y:S04]  /*16c30*/  LDL R4, [R1+0x7dc] ;  /* 0x0007dc0001047983 */ /* 0x000ea80000100800 */
[----:B0-----:R-:W2:Y:S04]  /*16c40*/  LDL R2, [R1+0x440] ;  /* 0x0004400001027983 */ /* 0x001ea80000100800 */
[----:B------:R-:W4:Y:S04]  /*16c50*/  LDL R3, [R1+0x7e0] ;  /* 0x0007e00001037983 */ /* 0x000f280000100800 */
[----:B-1----:R-:W4:Y:S04]  /*16c60*/  LDL.LU R11, [R1+0x1f8] ;  /* 0x0001f800010b7983 */ /* 0x002f280000300800 */
[----:B---3--:R0:W3:Y:S02]  /*16c70*/  @!P0 LDG.E.U16 R0, [R14.64] ;  /* 0x000000080e008981 */ /* 0x0080e4000c1e1500 */
[----:B0-----:R-:W-:-:S02]  /*16c80*/  @!P0 IMAD.MOV.U32 R14, RZ, RZ, R12 ;  /* 0x000000ffff0e8224 */ /* 0x001fc400078e000c */
[----:B--2---:R-:W-:-:S05]  /*16c90*/  @!P0 IMAD.MOV.U32 R15, RZ, RZ, R2 ;  /* 0x000000ffff0f8224 */ /* 0x004fca00078e0002 */
[----:B------:R-:W2:Y:S04]  /*16ca0*/  @!P0 LDG.E.U16 R26, [R14.64] ;  /* 0x000000080e1a8981 */ /* 0x000ea8000c1e1500 */
[----:B------:R0:W-:Y:S04]  /*16cb0*/  STS.U16 [R6+0x5200], R7 ;  /* 0x0052000706007388 */ /* 0x0001e80000000400 */
[----:B---3--:R1:W-:Y:S04]  /*16cc0*/  STL [R1+0x1340], R0 ;  /* 0x0013400001007387 */ /* 0x0083e80000100800 */
[----:B------:R-:W3:Y:S04]  /*16cd0*/  LDL R5, [R1+0x7a0] ;  /* 0x0007a00001057983 */ /* 0x000ee80000100800 */
[----:B0-----:R-:W3:Y:S04]  /*16ce0*/  LDL R7, [R1+0x79c] ;  /* 0x00079c0001077983 */ /* 0x001ee80000100800 */
[----:B------:R-:W3:Y:S04]  /*16cf0*/  LDL R2, [R1+0x75c] ;  /* 0x00075c0001027983 */ /* 0x000ee80000100800 */
[----:B-1----:R-:W3:Y:S04]  /*16d00*/  LDL R0, [R1+0x760] ;  /* 0x0007600001007983 */ /* 0x002ee80000100800 */
[----:B------:R-:W3:Y:S04]  /*16d10*/  LDL.LU R12, [R1+0x1f4] ;  /* 0x0001f400010c7983 */ /* 0x000ee80000300800 */
[----:B--2---:R0:W-:Y:S04]  /*16d20*/  STL [R1], R26 ;  /* 0x0000001a01007387 */ /* 0x0041e80000100800 */
[----:B0-----:R-:W2:Y:S01]  /*16d30*/  LDL.LU R26, [R1+0x137c] ;  /* 0x00137c00011a7983 */ /* 0x001ea20000300800 */
[----:B------:R-:W-:Y:S01]  /*16d40*/  PRMT R28, RZ, 0x7610, R28 ;  /* 0x00007610ff1c7816 */ /* 0x000fe2000000001c */
[----:B----4-:R-:W-:-:S02]  /*16d50*/  @!P0 IMAD.MOV.U32 R14, RZ, RZ, R3 ;  /* 0x000000ffff0e8224 */ /* 0x010fc400078e0003 */
[----:B------:R-:W-:-:S05]  /*16d60*/  @!P0 IMAD.MOV.U32 R15, RZ, RZ, R4 ;  /* 0x000000ffff0f8224 */ /* 0x000fca00078e0004 */
[----:B------:R3:W4:Y:S02]  /*16d70*/  @!P0 LDG.E.U16 R28, [R14.64] ;  /* 0x000000080e1c8981 */ /* 0x000724000c1e1500 */
[----:B---3--:R-:W-:Y:S02]  /*16d80*/  @!P0 IMAD.MOV.U32 R14, RZ, RZ, R5 ;  /* 0x000000ffff0e8224 */ /* 0x008fe400078e0005 */
[----:B------:R-:W-:Y:S01]  /*16d90*/  @!P0 IMAD.MOV.U32 R15, RZ, RZ, R7 ;  /* 0x000000ffff0f8224 */ /* 0x000fe200078e0007 */
[----:B--2---:R-:W-:-:S06]  /*16da0*/  PRMT R26, RZ, 0x7610, R26 ;  /* 0x00007610ff1a7816 */ /* 0x004fcc000000001a */
[----:B------:R0:W2:Y:S04]  /*16db0*/  @!P0 LDG.E.U16 R26, [R14.64] ;  /* 0x000000080e1a8981 */ /* 0x0000a8000c1e1500 */
[----:B----4-:R-:W-:Y:S01]  /*16dc0*/  STL [R1+0x1344], R28 ;  /* 0x0013441c01007387 */ /* 0x010fe20000100800 */
[----:B------:R-:W-:-:S03]  /*16dd0*/  PRMT R24, RZ, 0x7610, R24 ;  /* 0x00007610ff187816 */ /* 0x000fc60000000018 */
[----:B------:R-:W3:Y:S04]  /*16de0*/  LDL R4, [R1+0x71c] ;  /* 0x00071c0001047983 */ /* 0x000ee80000100800 */
[----:B------:R-:W4:Y:S01]  /*16df0*/  LDL R3, [R1+0x720] ;  /* 0x0007200001037983 */ /* 0x000f220000100800 */
[----:B0-----:R-:W-:Y:S02]  /*16e00*/  @!P0 IMAD.MOV.U32 R14, RZ, RZ, R0 ;  /* 0x000000ffff0e8224 */ /* 0x001fe400078e0000 */
[----:B------:R-:W-:Y:S01]  /*16e10*/  @!P0 IMAD.MOV.U32 R15, RZ, RZ, R2 ;  /* 0x000000ffff0f8224 */ /* 0x000fe200078e0002 */
[----:B------:R-:W-:Y:S04]  /*16e20*/  STS.U16 [R6+0x5a00], R8 ;  /* 0x005a000806007388 */ /* 0x000fe80000000400 */
[----:B------:R0:W-:Y:S04]  /*16e30*/  STS.U16 [R6+0x6200], R9 ;  /* 0x0062000906007388 */ /* 0x0001e80000000400 */
[----:B------:R3:W4:Y:S04]  /*16e40*/  @!P0 LDG.E.U16 R24, [R14.64] ;  /* 0x000000080e188981 */ /* 0x000728000c1e1500 */
[----:B0-----:R-:W4:Y:S04]  /*16e50*/  LDL.LU R9, [R1+0x21c] ;  /* 0x00021c0001097983 */ /* 0x001f280000300800 */
[----:B--2---:R0:W-:Y:S04]  /*16e60*/  STL [R1+0x1358], R26 ;  /* 0x0013581a01007387 */ /* 0x0041e80000100800 */
[----:B------:R-:W2:Y:S04]  /*16e70*/  LDL R2, [R1+0x6dc] ;  /* 0x0006dc0001027983 */ /* 0x000ea80000100800 */
[----:B------:R-:W2:Y:S01]  /*16e80*/  LDL R0, [R1+0x6e0] ;  /* 0x0006e00001007983 */ /* 0x000ea20000100800 */
[----:B------:R-:W-:Y:S01]  /*16e90*/  PRMT R22, RZ, 0x7610, R22 ;  /* 0x00007610ff167816 */ /* 0x000fe20000000016 */
[----:B---3--:R-:W-:-:S02]  /*16ea0*/  @!P0 IMAD.MOV.U32 R15, RZ, RZ, R4 ;  /* 0x000000ffff0f8224 */ /* 0x008fc400078e0004 */
[----:B----4-:R-:W-:Y:S01]  /*16eb0*/  @!P0 IMAD.MOV.U32 R14, RZ, RZ, R3 ;  /* 0x000000ffff0e8224 */ /* 0x010fe200078e0003 */
[----:B------:R-:W-:Y:S01]  /*16ec0*/  PRMT R20, RZ, 0x7610, R20 ;  /* 0x00007610ff147816 */ /* 0x000fe20000000014 */
[----:B0-----:R-:W3:Y:S04]  /*16ed0*/  LDL.LU R26, [R1+0x218] ;  /* 0x00021800011a7983 */ /* 0x001ee80000300800 */
[----:B------:R2:W4:Y:S04]  /*16ee0*/  @!P0 LDG.E.U16 R22, [R14.64] ;  /* 0x000000080e168981 */ /* 0x000528000c1e1500 */
[----:B------:R-:W-:Y:S04]  /*16ef0*/  STL [R1+0x135c], R24 ;  /* 0x00135c1801007387 */ /* 0x000fe80000100800 */
[----:B------:R-:W3:Y:S04]  /*16f00*/  LDL.LU R28, [R1+0x214] ;  /* 0x00021400011c7983 */ /* 0x000ee80000300800 */
[----:B------:R-:W3:Y:S04]  /*16f10*/  LDL R5, [R1+0x69c] ;  /* 0x00069c0001057983 */ /* 0x000ee80000100800 */
[----:B------:R-:W3:Y:S01]  /*16f20*/  LDL R4, [R1+0x6a0] ;  /* 0x0006a00001047983 */ /* 0x000ee20000100800 */
[----:B--2---:R-:W-:-:S02]  /*16f30*/  @!P0 IMAD.MOV.U32 R15, RZ, RZ, R2 ;  /* 0x000000ffff0f8224 */ /* 0x004fc400078e0002 */
[----:B------:R-:W-:-:S05]  /*16f40*/  @!P0 IMAD.MOV.U32 R14, RZ, RZ, R0 ;  /* 0x000000ffff0e8224 */ /* 0x000fca00078e0000 */
[----:B------:R3:W2:Y:S04]  /*16f50*/  @!P0 LDG.E.U16 R20, [R14.64] ;  /* 0x000000080e148981 */ /* 0x0006a8000c1e1500 */
[----:B------:R0:W-:Y:S04]  /*16f60*/  STS.U16 [R6+0x6a00], R10 ;  /* 0x006a000a06007388 */ /* 0x0001e80000000400 */
[----:B------:R1:W-:Y:S01]  /*16f70*/  STS.U16 [R6+0x7200], R11 ;  /* 0x0072000b06007388 */ /* 0x0003e20000000400 */
[----:B------:R-:W-:-:S03]  /*16f80*/  LOP3.LUT R3, R13, 0x30, RZ, 0x3c, !PT ;  /* 0x000000300d037812 */ /* 0x000fc600078e3cff */
[----:B------:R3:W-:Y:S04]  /*16f90*/  STS.U16 [R6+0x7a00], R12 ;  /* 0x007a000c06007388 */ /* 0x0007e80000000400 */
[----:B0-----:R-:W2:Y:S04]  /*16fa0*/  LDL.LU R10, [R1+0x210] ;  /* 0x00021000010a7983 */ /* 0x001ea80000300800 */
[----:B-1----:R-:W2:Y:S04]  /*16fb0*/  LDL.LU R11, [R1+0x20c] ;  /* 0x00020c00010b7983 */ /* 0x002ea80000300800 */
[----:B----4-:R-:W-:Y:S04]  /*16fc0*/  STL [R1+0x1360], R22 ;  /* 0x0013601601007387 */ /* 0x010fe80000100800 */
[----:B---3--:R-:W3:Y:S01]  /*16fd0*/  LDL.LU R12, [R1+0x208] ;  /* 0x00020800010c7983 */ /* 0x008ee20000300800 */
[----:B------:R-:W-:-:S03]  /*16fe0*/  PRMT R18, RZ, 0x7610, R18 ;  /* 0x00007610ff127816 */ /* 0x000fc60000000012 */
[----:B------:R-:W4:Y:S04]  /*16ff0*/  LDL R2, [R1+0x65c] ;  /* 0x00065c0001027983 */ /* 0x000f280000100800 */
[----:B------:R-:W3:Y:S01]  /*17000*/  LDL R0, [R1+0x660] ;  /* 0x0006600001007983 */ /* 0x000ee20000100800 */
[----:B------:R-:W-:Y:S02]  /*17010*/  @!P0 IMAD.MOV.U32 R14, RZ, RZ, R4 ;  /* 0x000000ffff0e8224 */ /* 0x000fe400078e0004 */
[----:B------:R-:W-:Y:S01]  /*17020*/  @!P0 IMAD.MOV.U32 R15, RZ, RZ, R5 ;  /* 0x000000ffff0f8224 */ /* 0x000fe200078e0005 */
[----:B------:R-:W3:Y:S04]  /*17030*/  LDL.LU R13, [R1+0x220] ;  /* 0x00022000010d7983 */ /* 0x000ee80000300800 */
[----:B------:R0:W-:Y:S04]  /*17040*/  STS.U16 [R3+0x300], R9 ;  /* 0x0003000903007388 */ /* 0x0001e80000000400 */
[----:B------:R4:W3:Y:S04]  /*17050*/  @!P0 LDG.E.U16 R18, [R14.64] ;  /* 0x000000080e128981 */ /* 0x0008e8000c1e1500 */
[----:B--2---:R-:W-:Y:S04]  /*17060*/  STL [R1+0x1364], R20 ;  /* 0x0013641401007387 */ /* 0x004fe80000100800 */
[----:B0-----:R-:W2:Y:S04]  /*17070*/  LDL R9, [R1+0x61c] ;  /* 0x00061c0001097983 */ /* 0x001ea80000100800 */
[----:B------:R-:W2:Y:S04]  /*17080*/  LDL R8, [R1+0x620] ;  /* 0x0006200001087983 */ /* 0x000ea80000100800 */
[----:B------:R-:W2:Y:S04]  /*17090*/  LDL R7, [R1+0x5dc] ;  /* 0x0005dc0001077983 */ /* 0x000ea80000100800 */
[----:B------:R-:W2:Y:S04]  /*170a0*/  LDL R6, [R1+0x5e0] ;  /* 0x0005e00001067983 */ /* 0x000ea80000100800 */
[----:B------:R-:W2:Y:S01]  /*170b0*/  LDL R4, [R1+0x5a0] ;  /* 0x0005a00001047983 */ /* 0x000ea20000100800 */
[----:B------:R-:W-:-:S02]  /*170c0*/  PRMT R16, RZ, 0x7610, R16 ;  /* 0x00007610ff107816 */ /* 0x000fc40000000010 */
[----:B------:R-:W-:Y:S01]  /*170d0*/  PRMT R17, RZ, 0x7610, R17 ;  /* 0x00007610ff117816 */ /* 0x000fe20000000011 */
[----:B------:R-:W2:Y:S01]  /*170e0*/  LDL R5, [R1+0x59c] ;  /* 0x00059c0001057983 */ /* 0x000ea20000100800 */
[----:B----4-:R-:W-:Y:S02]  /*170f0*/  @!P0 IMAD.MOV.U32 R15, RZ, RZ, R2 ;  /* 0x000000ffff0f8224 */ /* 0x010fe400078e0002 */
[----:B---3--:R-:W-:-:S05]  /*17100*/  @!P0 IMAD.MOV.U32 R14, RZ, RZ, R0 ;  /* 0x000000ffff0e8224 */ /* 0x008fca00078e0000 */
[----:B------:R2:W3:Y:S01]  /*17110*/  @!P0 LDG.E.U16 R16, [R14.64] ;  /* 0x000000080e108981 */ /* 0x0004e2000c1e1500 */
[----:B------:R-:W-:-:S03]  /*17120*/  PRMT R19, RZ, 0x7610, R19 ;  /* 0x00007610ff137816 */ /* 0x000fc60000000013 */
[----:B------:R0:W-:Y:S04]  /*17130*/  STL [R1+0x1378], R18 ;  /* 0x0013781201007387 */ /* 0x0001e80000100800 */
[----:B------:R-:W4:Y:S04]  /*17140*/  LDL R2, [R1+0x55c] ;  /* 0x00055c0001027983 */ /* 0x000f280000100800 */
[----:B------:R-:W3:Y:S01]  /*17150*/  LDL R0, [R1+0x560] ;  /* 0x0005600001007983 */ /* 0x000ee20000100800 */
[----:B--2---:R-:W-:Y:S02]  /*17160*/  @!P0 IMAD.MOV.U32 R15, RZ, RZ, R9 ;  /* 0x000000ffff0f8224 */ /* 0x004fe400078e0009 */
[----:B------:R-:W-:-:S05]  /*17170*/  @!P0 IMAD.MOV.U32 R14, RZ, RZ, R8 ;  /* 0x000000ffff0e8224 */ /* 0x000fca00078e0008 */
[----:B------:R1:W2:Y:S02]  /*17180*/  @!P0 LDG.E.U16 R17, [R14.64] ;  /* 0x000000080e118981 */ /* 0x0002a4000c1e1500 */
[----:B-1----:R-:W-:Y:S02]  /*17190*/  @!P0 IMAD.MOV.U32 R14, RZ, RZ, R6 ;  /* 0x000000ffff0e8224 */ /* 0x002fe400078e0006 */
[----:B------:R-:W-:-:S05]  /*171a0*/  @!P0 IMAD.MOV.U32 R15, RZ, RZ, R7 ;  /* 0x000000ffff0f8224 */ /* 0x000fca00078e0007 */
[----:B------:R1:W2:Y:S02]  /*171b0*/  @!P0 LDG.E.U16 R19, [R14.64] ;  /* 0x000000080e138981 */ /* 0x0002a4000c1e1500 */
[----:B-1----:R-:W-:Y:S02]  /*171c0*/  @!P0 IMAD.MOV.U32 R14, RZ, RZ, R4 ;  /* 0x000000ffff0e8224 */ /* 0x002fe400078e0004 */
[----:B------:R-:W2:Y:S04]  /*171d0*/  LDL.LU R4, [R1+0x22c] ;  /* 0x00022c0001047983 */ /* 0x000ea80000300800 */
[----:B------:R-:W2:Y:S04]  /*171e0*/  LDL R8, [R1+0x51c] ;  /* 0x00051c0001087983 */ /* 0x000ea80000100800 */
[----:B------:R-:W2:Y:S01]  /*171f0*/  LDL R7, [R1+0x520] ;  /* 0x0005200001077983 */ /* 0x000ea20000100800 */
[----:B------:R-:W-:Y:S01]  /*17200*/  PRMT R21, RZ, 0x7610, R21 ;  /* 0x00007610ff157816 */ /* 0x000fe20000000015 */
[----:B------:R-:W-:-:S02]  /*17210*/  @!P0 IMAD.MOV.U32 R15, RZ, RZ, R5 ;  /* 0x000000ffff0f8224 */ /* 0x000fc400078e0005 */
[----:B------:R-:W-:Y:S04]  /*17220*/  STS.U16 [R3+0xb00], R26 ;  /* 0x000b001a03007388 */ /* 0x000fe80000000400 */
[----:B------:R3:W2:Y:S01]  /*17230*/  @!P0 LDG.E.U16 R21, [R14.64] ;  /* 0x000000080e158981 */ /* 0x0006a2000c1e1500 */
[----:B------:R-:W-:-:S03]  /*17240*/  PRMT R23, RZ, 0x7610, R23 ;  /* 0x00007610ff177816 */ /* 0x000fc60000000017 */
[----:B------:R-:W-:Y:S04]  /*17250*/  STS.U16 [R3+0x1300], R28 ;  /* 0x0013001c03007388 */ /* 0x000fe80000000400 */
[----:B------:R-:W2:Y:S01]  /*17260*/  LDL R5, [R1+0x4e0] ;  /* 0x0004e00001057983 */ /* 0x000ea20000100800 */
[----:B---3--:R-:W-:Y:S02]  /*17270*/  @!P0 IMAD.MOV.U32 R14, RZ, RZ, R0 ;  /* 0x000000ffff0e8224 */ /* 0x008fe400078e0000 */
[----:B----4-:R-:W-:Y:S01]  /*17280*/  @!P0 IMAD.MOV.U32 R15, RZ, RZ, R2 ;  /* 0x000000ffff0f8224 */ /* 0x010fe200078e0002 */
[----:B------:R-:W3:Y:S04]  /*17290*/  LDL R0, [R1+0x4a0] ;  /* 0x0004a00001007983 */ /* 0x000ee80000100800 */
[----:B------:R-:W4:Y:S04]  /*172a0*/  LDL R2, [R1+0x49c] ;  /* 0x00049c0001027983 */ /* 0x000f280000100800 */
[----:B------:R1:W-:Y:S04]  /*172b0*/  STS.U16 [R3+0x1b00], R10 ;  /* 0x001b000a03007388 */ /* 0x0003e80000000400 */
[----:B0-----:R-:W3:Y:S04]  /*172c0*/  LDL.LU R18, [R1+0x230] ;  /* 0x0002300001127983 */ /* 0x001ee80000300800 */
[----:B------:R0:W-:Y:S04]  /*172d0*/  STS.U16 [R3+0x2300], R11 ;  /* 0x0023000b03007388 */ /* 0x0001e80000000400 */
[----:B-1----:R-:W3:Y:S04]  /*172e0*/  LDL.LU R10, [R1+0x224] ;  /* 0x00022400010a7983 */ /* 0x002ee80000300800 */
[----:B------:R1:W-:Y:S04]  /*172f0*/  STS.U16 [R3+0x2b00], R12 ;  /* 0x002b000c03007388 */ /* 0x0003e80000000400 */
[----:B0-----:R-:W3:Y:S04]  /*17300*/  LDL.LU R11, [R1+0x204] ;  /* 0x00020400010b7983 */ /* 0x001ee80000300800 */
[----:B------:R0:W-:Y:S04]  /*17310*/  STS.U16 [R3+0x3300], R13 ;  /* 0x0033000d03007388 */ /* 0x0001e80000000400 */
[----:B-1----:R-:W3:Y:S01]  /*17320*/  LDL.LU R12, [R1+0x1ec] ;  /* 0x0001ec00010c7983 */ /* 0x002ee20000300800 */
[----:B------:R-:W-:-:S03]  /*17330*/  PRMT R25, RZ, 0x7610, R25 ;  /* 0x00007610ff197816 */ /* 0x000fc60000000019 */
[----:B------:R2:W3:Y:S04]  /*17340*/  @!P0 LDG.E.U16 R23, [R14.64] ;  /* 0x000000080e178981 */ /* 0x0004e8000c1e1500 */
[----:B0-----:R-:W3:Y:S04]  /*17350*/  LDL.LU R13, [R1+0x1dc] ;  /* 0x0001dc00010d7983 */ /* 0x001ee80000300800 */
[----:B------:R-:W3:Y:S04]  /*17360*/  LDL.LU R20, [R1+0x1b8] ;  /* 0x0001b80001147983 */ /* 0x000ee80000300800 */
[----:B------:R-:W3:Y:S04]  /*17370*/  LDL.LU R22, [R1+0x190] ;  /* 0x0001900001167983 */ /* 0x000ee80000300800 */
[----:B------:R-:W3:Y:S04]  /*17380*/  LDL.LU R24, [R1+0x8c] ;  /* 0x00008c0001187983 */ /* 0x000ee80000300800 */
[----:B------:R-:W3:Y:S04]  /*17390*/  LDL.LU R26, [R1+0x84] ;  /* 0x00008400011a7983 */ /* 0x000ee80000300800 */
[----:B------:R-:W3:Y:S04]  /*173a0*/  LDL.LU R28, [R1+0x80] ;  /* 0x00008000011c7983 */ /* 0x000ee80000300800 */
[----:B------:R-:W3:Y:S01]  /*173b0*/  LDL.LU R6, [R1+0x7c] ;  /* 0x00007c0001067983 */ /* 0x000ee20000300800 */
[----:B--2---:R-:W-:-:S02]  /*173c0*/  @!P0 IMAD.MOV.U32 R15, RZ, RZ, R8 ;  /* 0x000000ffff0f8224 */ /* 0x004fc400078e0008 */
[----:B------:R-:W-:Y:S02]  /*173d0*/  @!P0 IMAD.MOV.U32 R14, RZ, RZ, R7 ;  /* 0x000000ffff0e8224 */ /* 0x000fe400078e0007 */
[----:B------:R-:W2:Y:S04]  /*173e0*/  LDL.LU R7, [R1+0x78] ;  /* 0x0000780001077983 */ /* 0x000ea80000300800 */
[----:B------:R-:W2:Y:S04]  /*173f0*/  LDL.LU R8, [R1+0x5c] ;  /* 0x00005c0001087983 */ /* 0x000ea80000300800 */
[----:B------:R-:W2:Y:S04]  /*17400*/  LDL.LU R9, [R1+0x54] ;  /* 0x0000540001097983 */ /* 0x000ea80000300800 */
[----:B------:R0:W2:Y:S04]  /*17410*/  @!P0 LDG.E.U16 R25, [R14.64] ;  /* 0x000000080e198981 */ /* 0x0000a8000c1e1500 */
[----:B0-----:R-:W2:Y:S04]  /*17420*/  LDL.LU R14, [R1+0x228] ;  /* 0x00022800010e7983 */ /* 0x001ea80000300800 */
[----:B------:R-:W3:Y:S01]  /*17430*/  LDL R15, [R1+0x4dc] ;  /* 0x0004dc00010f7983 */ /* 0x000ee20000100800 */
[----:B------:R-:W-:-:S02]  /*17440*/  PRMT R27, RZ, 0x7610, R27 ;  /* 0x00007610ff1b7816 */ /* 0x000fc4000000001b */
[----:B------:R-:W-:Y:S01]  /*17450*/  PRMT R29, RZ, 0x7610, R29 ;  /* 0x00007610ff1d7816 */ /* 0x000fe2000000001d */
[----:B--2---:R0:W-:Y:S02]  /*17460*/  STS.U16 [R3+0x3b00], R14 ;  /* 0x003b000e03007388 */ /* 0x0041e40000000400 */
[----:B0-----:R-:W-:Y:S02]  /*17470*/  @!P0 IMAD.MOV.U32 R14, RZ, RZ, R5 ;  /* 0x000000ffff0e8224 */ /* 0x001fe400078e0005 */
[----:B------:R-:W0:Y:S04]  /*17480*/  S2R R5, SR_TID.X ;  /* 0x0000000000057919 */ /* 0x000e280000002100 */
[----:B---3--:R1:W2:Y:S04]  /*17490*/  @!P0 LDG.E.U16 R27, [R14.64] ;  /* 0x000000080e1b8981 */ /* 0x0082a8000c1e1500 */
[----:B------:R3:W-:Y:S01]  /*174a0*/  STS.U16 [R3+0x4300], R4 ;  /* 0x0043000403007388 */ /* 0x0007e20000000400 */
[----:B-1----:R-:W-:-:S02]  /*174b0*/  @!P0 IMAD.MOV.U32 R14, RZ, RZ, R0 ;  /* 0x000000ffff0e8224 */ /* 0x002fc400078e0000 */
[----:B----4-:R-:W-:Y:S02]  /*174c0*/  @!P0 IMAD.MOV.U32 R15, RZ, RZ, R2 ;  /* 0x000000ffff0f8224 */ /* 0x010fe400078e0002 */
[----:B------:R-:W4:Y:S04]  /*174d0*/  LDL.LU R2, [R1+0x4c] ;  /* 0x00004c0001027983 */ /* 0x000f280000300800 */
[----:B---3--:R-:W2:Y:S01]  /*174e0*/  LDL.LU R3, [R1+0x44] ;  /* 0x0000440001037983 */ /* 0x008ea20000300800 */
[----:B0-----:R-:W-:-:S03]  /*174f0*/  LOP3.LUT R5, R5, 0x7f, RZ, 0xc0, !PT ;  /* 0x0000007f05057812 */ /* 0x001fc600078ec0ff */
[----:B------:R-:W2:Y:S02]  /*17500*/  LDL.LU R4, [R1+0x14] ;  /* 0x0000140001047983 */ /* 0x000ea40000300800 */
[----:B------:R-:W-:Y:S02]  /*17510*/  IMAD.SHL.U32 R0, R5, 0x2, RZ ;  /* 0x0000000205007824 */ /* 0x000fe400078e00ff */
[----:B------:R0:W2:Y:S04]  /*17520*/  @!P0 LDG.E.U16 R29, [R14.64] ;  /* 0x000000080e1d8981 */ /* 0x0000a8000c1e1500 */
[----:B------:R-:W2:Y:S04]  /*17530*/  LDL.LU R5, [R1+0x8] ;  /* 0x0000080001057983 */ /* 0x000ea80000300800 */
[----:B0-----:R-:W2:Y:S01]  /*17540*/  LDL.LU R14, [R1+0x1d0] ;  /* 0x0001d000010e7983 */ /* 0x001ea20000300800 */
[----:B------:R-:W-:-:S05]  /*17550*/  LOP3.LUT R15, R0, 0x30, RZ, 0x3c, !PT ;  /* 0x00000030000f7812 */ /* 0x000fca00078e3cff */
[----:B------:R0:W-:Y:S04]  /*17560*/  STS.U16 [R15+0x4b00], R18 ;  /* 0x004b00120f007388 */ /* 0x0001e80000000400 */
[----:B------:R1:W-:Y:S04]  /*17570*/  STS.U16 [R15+0x5300], R10 ;  /* 0x0053000a0f007388 */ /* 0x0003e80000000400 */
[----:B------:R1:W-:Y:S04]  /*17580*/  STS.U16 [R15+0x5b00], R11 ;  /* 0x005b000b0f007388 */ /* 0x0003e80000000400 */
[----:B0-----:R-:W2:Y:S04]  /*17590*/  LDL.LU R18, [R1+0x1378] ;  /* 0x0013780001127983 */ /* 0x001ea80000300800 */
[----:B-1----:R-:W2:Y:S04]  /*175a0*/  LDL.LU R10, [R1+0x1374] ;  /* 0x00137400010a7983 */ /* 0x002ea80000300800 */
[----:B------:R-:W2:Y:S04]  /*175b0*/  LDL.LU R11, [R1+0x1370] ;  /* 0x00137000010b7983 */ /* 0x000ea80000300800 */
[----:B------:R0:W-:Y:S04]  /*175c0*/  STS.U16 [R15+0x6300], R12 ;  /* 0x0063000c0f007388 */ /* 0x0001e80000000400 */
[----:B------:R1:W-:Y:S04]  /*175d0*/  STS.U16 [R15+0x6b00], R13 ;  /* 0x006b000d0f007388 */ /* 0x0003e80000000400 */
[----:B0-----:R-:W2:Y:S04]  /*175e0*/  LDL.LU R12, [R1+0x136c] ;  /* 0x00136c00010c7983 */ /* 0x001ea80000300800 */
[----:B-1----:R-:W2:Y:S01]  /*175f0*/  LDL.LU R13, [R1+0x1368] ;  /* 0x00136800010d7983 */ /* 0x002ea20000300800 */
[----:B------:R-:W-:-:S03]  /*17600*/  LOP3.LUT R0, R0, 0x40, RZ, 0x3c, !PT ;  /* 0x0000004000007812 */ /* 0x000fc600078e3cff */
[----:B--2---:R-:W-:Y:S04]  /*17610*/  STS.U16 [R15+0x7300], R14 ;  /* 0x0073000e0f007388 */ /* 0x004fe80000000400 */
[----:B------:R0:W-:Y:S04]  /*17620*/  STS.U16 [R15+0x7b00], R20 ;  /* 0x007b00140f007388 */ /* 0x0001e80000000400 */
[----:B------:R1:W-:Y:S04]  /*17630*/  STS.U16 [R0+0x400], R22 ;  /* 0x0004001600007388 */ /* 0x0003e80000000400 */
[----:B------:R2:W-:Y:S04]  /*17640*/  STS.U16 [R0+0xc00], R24 ;  /* 0x000c001800007388 */ /* 0x0005e80000000400 */
[----:B------:R1:W-:Y:S04]  /*17650*/  STS.U16 [R0+0x1400], R26 ;  /* 0x0014001a00007388 */ /* 0x0003e80000000400 */
[----:B------:R-:W-:Y:S04]  /*17660*/  STS.U16 [R0+0x1c00], R28 ;  /* 0x001c001c00007388 */ /* 0x000fe80000000400 */
[----:B0-----:R-:W3:Y:S04]  /*17670*/  LDL.LU R20, [R1+0x74] ;  /* 0x0000740001147983 */ /* 0x001ee80000300800 */
[----:B------:R0:W-:Y:S04]  /*17680*/  STS.U16 [R0+0x2400], R6 ;  /* 0x0024000600007388 */ /* 0x0001e80000000400 */
[----:B------:R-:W3:Y:S04]  /*17690*/  LDL.LU R14, [R1+0x6c] ;  /* 0x00006c00010e7983 */ /* 0x000ee80000300800 */
[----:B------:R-:W3:Y:S04]  /*176a0*/  LDL.LU R15, [R1+0x68] ;  /* 0x00006800010f7983 */ /* 0x000ee80000300800 */
[----:B------:R0:W-:Y:S04]  /*176b0*/  STS.U16 [R0+0x2c00], R7 ;  /* 0x002c000700007388 */ /* 0x0001e80000000400 */
[----:B------:R0:W-:Y:S04]  /*176c0*/  STS.U16 [R0+0x3400], R8 ;  /* 0x0034000800007388 */ /* 0x0001e80000000400 */
[----:B-1----:R-:W3:Y:S04]  /*176d0*/  LDL.LU R22, [R1+0x64] ;  /* 0x0000640001167983 */ /* 0x002ee80000300800 */
[----:B------:R1:W-:Y:S04]  /*176e0*/  STS.U16 [R0+0x3c00], R9 ;  /* 0x003c000900007388 */ /* 0x0003e80000000400 */
[----:B--2---:R-:W2:Y:S04]  /*176f0*/  LDL.LU R24, [R1+0x60] ;  /* 0x0000600001187983 */ /* 0x004ea80000300800 */
[----:B------:R-:W2:Y:S04]  /*17700*/  LDL.LU R26, [R1+0x58] ;  /* 0x00005800011a7983 */ /* 0x000ea80000300800 */
[----:B----4-:R-:W-:Y:S04]  /*17710*/  STS.U16 [R0+0x4400], R2 ;  /* 0x0044000200007388 */ /* 0x010fe80000000400 */
[----:B0-----:R-:W4:Y:S04]  /*17720*/  LDL.LU R6, [R1+0x50] ;  /* 0x0000500001067983 */ /* 0x001f280000300800 */
[----:B------:R-:W-:Y:S04]  /*17730*/  STS.U16 [R0+0x4c00], R3 ;  /* 0x004c000300007388 */ /* 0x000fe80000000400 */
[----:B------:R-:W2:Y:S04]  /*17740*/  LDL.LU R7, [R1+0x48] ;  /* 0x0000480001077983 */ /* 0x000ea80000300800 */
[----:B------:R-:W-:Y:S04]  /*17750*/  STS.U16 [R0+0x5400], R4 ;  /* 0x0054000400007388 */ /* 0x000fe80000000400 */
[----:B------:R-:W2:Y:S04]  /*17760*/  LDL.LU R8, [R1+0x40] ;  /* 0x0000400001087983 */ /* 0x000ea80000300800 */
[----:B------:R-:W-:Y:S04]  /*17770*/  STS.U16 [R0+0x5c00], R5 ;  /* 0x005c000500007388 */ /* 0x000fe80000000400 */
[----:B-1----:R-:W2:Y:S04]  /*17780*/  LDL.LU R9, [R1+0x10] ;  /* 0x0000100001097983 */ /* 0x002ea80000300800 */
[----:B------:R0:W-:Y:S04]  /*17790*/  STS.U16 [R0+0x6400], R13 ;  /* 0x0064000d00007388 */ /* 0x0001e80000000400 */
[----:B0-----:R-:W2:Y:S04]  /*177a0*/  LDL.LU R13, [R1+0x70] ;  /* 0x00007000010d7983 */ /* 0x001ea80000300800 */
[----:B------:R-:W0:Y:S04]  /*177b0*/  S2R R5, SR_TID.X ;  /* 0x0000000000057919 */ /* 0x000e280000002100 */
[----:B------:R-:W-:Y:S04]  /*177c0*/  STS.U16 [R0+0x6c00], R12 ;  /* 0x006c000c00007388 */ /* 0x000fe80000000400 */
[----:B------:R-:W-:Y:S04]  /*177d0*/  STS.U16 [R0+0x7400], R11 ;  /* 0x0074000b00007388 */ /* 0x000fe80000000400 */
[----:B------:R1:W-:Y:S04]  /*177e0*/  STS.U16 [R0+0x7c00], R10 ;  /* 0x007c000a00007388 */ /* 0x0003e80000000400 */
[----:B-1----:R-:W4:Y:S01]  /*177f0*/  LDL.LU R10, [R1+0x4] ;  /* 0x00000400010a7983 */ /* 0x002f220000300800 */
[----:B0-----:R-:W-:-:S03]  /*17800*/  LOP3.LUT R5, R5, 0x7f, RZ, 0xc0, !PT ;  /* 0x0000007f05057812 */ /* 0x001fc600078ec0ff */
[----:B------:R-:W4:Y:S02]  /*17810*/  LDL.LU R0, [R1+0x3c] ;  /* 0x00003c0001007983 */ /* 0x000f240000300800 */
[----:B------:R-:W-:Y:S02]  /*17820*/  IMAD.SHL.U32 R5, R5, 0x2, RZ ;  /* 0x0000000205057824 */ /* 0x000fe400078e00ff */
[----:B------:R-:W4:Y:S03]  /*17830*/  LDL.LU R2, [R1+0x38] ;  /* 0x0000380001027983 */ /* 0x000f260000300800 */
[----:B------:R-:W-:Y:S01]  /*17840*/  LOP3.LUT R28, R5, 0x50, RZ, 0x3c, !PT ;  /* 0x00000050051c7812 */ /* 0x000fe200078e3cff */
[----:B------:R-:W4:Y:S04]  /*17850*/  LDL.LU R3, [R1+0x34] ;  /* 0x0000340001037983 */ /* 0x000f280000300800 */
[----:B------:R-:W4:Y:S04]  /*17860*/  LDL.LU R4, [R1+0x30] ;  /* 0x0000300001047983 */ /* 0x000f280000300800 */
[----:B------:R-:W4:Y:S04]  /*17870*/  LDL.LU R5, [R1+0x2c] ;  /* 0x00002c0001057983 */ /* 0x000f280000300800 */
[----:B------:R-:W4:Y:S04]  /*17880*/  LDL.LU R11, [R1+0x18] ;  /* 0x00001800010b7983 */ /* 0x000f280000300800 */
[----:B------:R-:W4:Y:S04]  /*17890*/  LDL.LU R12, [R1+0xc] ;  /* 0x00000c00010c7983 */ /* 0x000f280000300800 */
[----:B---3--:R0:W-:Y:S04]  /*178a0*/  STS.U16 [R28+0x500], R20 ;  /* 0x000500141c007388 */ /* 0x0081e80000000400 */
[----:B0-----:R-:W3:Y:S04]  /*178b0*/  LDL.LU R20, [R1+0x1364] ;  /* 0x0013640001147983 */ /* 0x001ee80000300800 */
[----:B--2---:R-:W-:Y:S04]  /*178c0*/  STS.U16 [R28+0xd00], R13 ;  /* 0x000d000d1c007388 */ /* 0x004fe80000000400 */
[----:B------:R0:W-:Y:S04]  /*178d0*/  STS.U16 [R28+0x1500], R14 ;  /* 0x0015000e1c007388 */ /* 0x0001e80000000400 */
[----:B------:R1:W-:Y:S04]  /*178e0*/  STS.U16 [R28+0x1d00], R15 ;  /* 0x001d000f1c007388 */ /* 0x0003e80000000400 */
[----:B------:R2:W-:Y:S04]  /*178f0*/  STS.U16 [R28+0x2500], R22 ;  /* 0x002500161c007388 */ /* 0x0005e80000000400 */
[----:B0-----:R-:W3:Y:S04]  /*17900*/  LDL.LU R14, [R1+0x238] ;  /* 0x00023800010e7983 */ /* 0x001ee80000300800 */
[----:B-1----:R-:W3:Y:S04]  /*17910*/  LDL.LU R15, [R1] ;  /* 0x00000000010f7983 */ /* 0x002ee80000300800 */
[----:B--2---:R-:W2:Y:S04]  /*17920*/  LDL.LU R22, [R1+0x1360] ;  /* 0x0013600001167983 */ /* 0x004ea80000300800 */
[----:B------:R0:W-:Y:S04]  /*17930*/  STS.U16 [R28+0x2d00], R24 ;  /* 0x002d00181c007388 */ /* 0x0001e80000000400 */
[----:B------:R1:W-:Y:S04]  /*17940*/  STS.U16 [R28+0x3500], R26 ;  /* 0x0035001a1c007388 */ /* 0x0003e80000000400 */
[----:B----4-:R4:W-:Y:S04]  /*17950*/  STS.U16 [R28+0x3d00], R6 ;  /* 0x003d00061c007388 */ /* 0x0109e80000000400 */
[----:B0-----:R-:W2:Y:S04]  /*17960*/  LDL.LU R24, [R1+0x135c] ;  /* 0x00135c0001187983 */ /* 0x001ea80000300800 */
[----:B-1----:R-:W2:Y:S04]  /*17970*/  LDL.LU R26, [R1+0x1358] ;  /* 0x00135800011a7983 */ /* 0x002ea80000300800 */
[----:B----4-:R-:W4:Y:S04]  /*17980*/  LDL.LU R6, [R1+0x1354] ;  /* 0x0013540001067983 */ /* 0x010f280000300800 */
[----:B------:R0:W-:Y:S04]  /*17990*/  STS.U16 [R28+0x4500], R7 ;  /* 0x004500071c007388 */ /* 0x0001e80000000400 */
[----:B------:R1:W-:Y:S04]  /*179a0*/  STS.U16 [R28+0x4d00], R8 ;  /* 0x004d00081c007388 */ /* 0x0003e80000000400 */
[----:B------:R1:W-:Y:S04]  /*179b0*/  STS.U16 [R28+0x5500], R9 ;  /* 0x005500091c007388 */ /* 0x0003e80000000400 */
[----:B0-----:R-:W2:Y:S04]  /*179c0*/  LDL.LU R7, [R1+0x1350] ;  /* 0x0013500001077983 */ /* 0x001ea80000300800 */
[----:B-1----:R-:W2:Y:S04]  /*179d0*/  LDL.LU R8, [R1+0x134c] ;  /* 0x00134c0001087983 */ /* 0x002ea80000300800 */
[----:B------:R-:W2:Y:S04]  /*179e0*/  LDL.LU R9, [R1+0x1348] ;  /* 0x0013480001097983 */ /* 0x000ea80000300800 */
[----:B------:R-:W0:Y:S04]  /*179f0*/  S2R R13, SR_TID.X ;  /* 0x00000000000d7919 */ /* 0x000e280000002100 */
[----:B------:R1:W-:Y:S01]  /*17a00*/  STS.U16 [R28+0x5d00], R10 ;  /* 0x005d000a1c007388 */ /* 0x0003e20000000400 */
[----:B0-----:R-:W-:-:S05]  /*17a10*/  LOP3.LUT R13, R13, 0x7f, RZ, 0xc0, !PT ;  /* 0x0000007f0d0d7812 */ /* 0x001fca00078ec0ff */
[----:B------:R-:W-:-:S05]  /*17a20*/  IMAD.SHL.U32 R13, R13, 0x2, RZ ;  /* 0x000000020d0d7824 */ /* 0x000fca00078e00ff */
[C---:B-1----:R-:W-:Y:S01]  /*17a30*/  LOP3.LUT R10, R13.reuse, 0x60, RZ, 0x3c, !PT ;  /* 0x000000600d0a7812 */ /* 0x042fe200078e3cff */
[----:B--2---:R0:W-:Y:S04]  /*17a40*/  STS.U16 [R28+0x6500], R9 ;  /* 0x006500091c007388 */ /* 0x0041e80000000400 */
[----:B------:R1:W-:Y:S04]  /*17a50*/  STS.U16 [R28+0x6d00], R8 ;  /* 0x006d00081c007388 */ /* 0x0003e80000000400 */
[----:B------:R2:W-:Y:S04]  /*17a60*/  STS.U16 [R28+0x7500], R7 ;  /* 0x007500071c007388 */ /* 0x0005e80000000400 */
[----:B0-----:R-:W3:Y:S04]  /*17a70*/  LDL.LU R9, [R1+0x1c] ;  /* 0x00001c0001097983 */ /* 0x001ee80000300800 */
[----:B-1----:R-:W3:Y:S04]  /*17a80*/  LDL.LU R8, [R1+0x20] ;  /* 0x0000200001087983 */ /* 0x002ee80000300800 */
[----:B--2---:R-:W2:Y:S04]  /*17a90*/  LDL.LU R7, [R1+0x24] ;  /* 0x0000240001077983 */ /* 0x004ea80000300800 */
[----:B----4-:R0:W-:Y:S04]  /*17aa0*/  STS.U16 [R28+0x7d00], R6 ;  /* 0x007d00061c007388 */ /* 0x0101e80000000400 */
[----:B------:R1:W-:Y:S04]  /*17ab0*/  STS.U16 [R10+0x600], R0 ;  /* 0x000600000a007388 */ /* 0x0003e80000000400 */
[----:B0-----:R-:W4:Y:S04]  /*17ac0*/  LDL.LU R28, [R1+0x1344] ;  /* 0x00134400011c7983 */ /* 0x001f280000300800 */
[----:B------:R-:W2:Y:S04]  /*17ad0*/  LDL.LU R6, [R1+0x28] ;  /* 0x0000280001067983 */ /* 0x000ea80000300800 */
[----:B-1----:R-:W3:Y:S04]  /*17ae0*/  LDL.LU R0, [R1+0x1340] ;  /* 0x0013400001007983 */ /* 0x002ee80000300800 */
[----:B------:R0:W-:Y:S04]  /*17af0*/  STS.U16 [R10+0xe00], R2 ;  /* 0x000e00020a007388 */ /* 0x0001e80000000400 */
[----:B------:R1:W-:Y:S04]  /*17b00*/  STS.U16 [R10+0x1600], R3 ;  /* 0x001600030a007388 */ /* 0x0003e80000000400 */
[----:B------:R1:W-:Y:S04]  /*17b10*/  STS.U16 [R10+0x1e00], R4 ;  /* 0x001e00040a007388 */ /* 0x0003e80000000400 */
[----:B0-----:R-:W4:Y:S04]  /*17b20*/  LDL.LU R2, [R1+0x133c] ;  /* 0x00133c0001027983 */ /* 0x001f280000300800 */
[----:B-1----:R-:W4:Y:S04]  /*17b30*/  LDL.LU R3, [R1+0x1338] ;  /* 0x0013380001037983 */ /* 0x002f280000300800 */
[----:B------:R-:W4:Y:S04]  /*17b40*/  LDL.LU R4, [R1+0x1334] ;  /* 0x0013340001047983 */ /* 0x000f280000300800 */
[----:B------:R0:W-:Y:S04]  /*17b50*/  STS.U16 [R10+0x2600], R5 ;  /* 0x002600050a007388 */ /* 0x0001e80000000400 */
[----:B0-----:R-:W4:Y:S04]  /*17b60*/  LDL.LU R5, [R1+0x1330] ;  /* 0x0013300001057983 */ /* 0x001f280000300800 */
[----:B--2---:R0:W-:Y:S04]  /*17b70*/  STS.U16 [R10+0x2e00], R6 ;  /* 0x002e00060a007388 */ /* 0x0041e80000000400 */
[----:B------:R-:W-:Y:S04]  /*17b80*/  STS.U16 [R10+0x3600], R7 ;  /* 0x003600070a007388 */ /* 0x000fe80000000400 */
[----:B---3--:R-:W-:Y:S04]  /*17b90*/  STS.U16 [R10+0x3e00], R8 ;  /* 0x003e00080a007388 */ /* 0x008fe80000000400 */
[----:B------:R-:W-:Y:S04]  /*17ba0*/  STS.U16 [R10+0x4600], R9 ;  /* 0x004600090a007388 */ /* 0x000fe80000000400 */
[----:B------:R-:W-:Y:S04]  /*17bb0*/  STS.U16 [R10+0x4e00], R11 ;  /* 0x004e000b0a007388 */ /* 0x000fe80000000400 */
[----:B------:R-:W-:Y:S04]  /*17bc0*/  STS.U16 [R10+0x5600], R12 ;  /* 0x0056000c0a007388 */ /* 0x000fe80000000400 */
[----:B----4-:R-:W-:Y:S04]  /*17bd0*/  STS.U16 [R10+0x5e00], R5 ;  /* 0x005e00050a007388 */ /* 0x010fe80000000400 */
[----:B------:R-:W-:Y:S04]  /*17be0*/  STS.U16 [R10+0x6600], R4 ;  /* 0x006600040a007388 */ /* 0x000fe80000000400 */
[----:B------:R1:W-:Y:S04]  /*17bf0*/  STS.U16 [R10+0x6e00], R3 ;  /* 0x006e00030a007388 */ /* 0x0003e80000000400 */
[----:B------:R2:W-:Y:S04]  /*17c00*/  STS.U16 [R10+0x7600], R2 ;  /* 0x007600020a007388 */ /* 0x0005e80000000400 */
[----:B------:R3:W-:Y:S01]  /*17c10*/  STS.U16 [R10+0x7e00], R0 ;  /* 0x007e00000a007388 */ /* 0x0007e20000000400 */
[----:B0-----:R-:W-:-:S03]  /*17c20*/  LOP3.LUT R6, R13, 0x70, RZ, 0x3c, !PT ;  /* 0x000000700d067812 */ /* 0x001fc600078e3cff */
[----:B-1----:R-:W4:Y:S04]  /*17c30*/  LDL R3, [R1+0x870] ;  /* 0x0008700001037983 */ /* 0x002f280000100800 */
[----:B--2---:R-:W2:Y:S04]  /*17c40*/  LDL R2, [R1+0x1e8] ;  /* 0x0001e80001027983 */ /* 0x004ea80000100800 */
[----:B---3--:R-:W3:Y:S04]  /*17c50*/  LDL R0, [R1+0x1c8] ;  /* 0x0001c80001007983 */ /* 0x008ee80000100800 */
[----:B------:R-:W-:Y:S04]  /*17c60*/  STS.U16 [R6+0x7f00], R14 ;  /* 0x007f000e06007388 */ /* 0x000fe80000000400 */
[----:B------:R-:W-:Y:S04]  /*17c70*/  STS.U16 [R6+0x700], R15 ;  /* 0x0007000f06007388 */ /* 0x000fe80000000400 */
[----:B------:R0:W-:Y:S04]  /*17c80*/  STS.U16 [R6+0xf00], R28 ;  /* 0x000f001c06007388 */ /* 0x0001e80000000400 */
[----:B------:R-:W-:Y:S04]  /*17c90*/  STS.U16 [R6+0x1700], R26 ;  /* 0x0017001a06007388 */ /* 0x000fe80000000400 */
        /* <DEDUP_REMOVED lines=12> */
[----:B------:R-:W-:Y:S06]  /*17d60*/  BAR.SYNC.DEFER_BLOCKING 0x0 ;  /* 0x0000000000007b1d */ /* 0x000fec0000010000 */
[----:B0-----:R-:W3:Y:S04]  /*17d70*/  LDL R28, [R1+0x86c] ;  /* 0x00086c00011c7983 */ /* 0x001ee80000100800 */
[----:B----4-:R-:W-:Y:S04]  /*17d80*/  LDSM.16.MT88.4 R16, [R3+0x8000] ;  /* 0x008000000310783b */ /* 0x010fe80000004200 */
[----:B--2---:R-:W-:Y:S04]  /*17d90*/  LDSM.16.M88.4 R8, [R2] ;  /* 0x000000000208783b */ /* 0x004fe80000000200 */
[----:B---3--:R-:W0:Y:S04]  /*17da0*/  LDSM.16.MT88.4 R24, [R0+0x8000] ;  /* 0x008000000018783b */ /* 0x008e280000004200 */
[----:B------:R-:W1:Y:S04]  /*17db0*/  LDSM.16.M88.4 R12, [R2+0x4000] ;  /* 0x00400000020c783b */ /* 0x000e680000000200 */
[----:B------:R-:W2:Y:S04]  /*17dc0*/  LDSM.16.M88.4 R4, [R2+0x2000] ;  /* 0x002000000204783b */ /* 0x000ea80000000200 */
[----:B0-----:R-:W-:Y:S04]  /*17dd0*/  STL.64 [R1+0x1328], R26 ;  /* 0x0013281a01007387 */ /* 0x001fe80000100a00 */
[----:B------:R-:W-:Y:S04]  /*17de0*/  STL.64 [R1+0x1320], R24 ;  /* 0x0013201801007387 */ /* 0x000fe80000100a00 */
[----:B------:R-:W-:Y:S04]  /*17df0*/  STL.64 [R1+0x20], R8 ;  /* 0x0000200801007387 */ /* 0x000fe80000100a00 */
[----:B------:R-:W-:Y:S04]  /*17e00*/  STL.64 [R1+0x28], R10 ;  /* 0x0000280a01007387 */ /* 0x000fe80000100a00 */
[----:B------:R-:W0:Y:S04]  /*17e10*/  LDSM.16.M88.4 R8, [R2+0x6000] ;  /* 0x006000000208783b */ /* 0x000e280000000200 */
[----:B-1----:R-:W-:Y:S04]  /*17e20*/  STL [R1+0x11fc], R14 ;  /* 0x0011fc0e01007387 */ /* 0x002fe80000100800 */
[----:B--2---:R-:W-:Y:S04]  /*17e30*/  STL.64 [R1+0x10], R4 ;  /* 0x0000100401007387 */ /* 0x004fe80000100a00 */
[----:B------:R-:W-:Y:S04]  /*17e40*/  STL.64 [R1+0x18], R6 ;  /* 0x0000180601007387 */ /* 0x000fe80000100a00 */
[----:B------:R-:W-:Y:S04]  /*17e50*/  STL [R1+0x11f8], R15 ;  /* 0x0011f80f01007387 */ /* 0x000fe80000100800 */
[----:B------:R-:W-:Y:S04]  /*17e60*/  STL.64 [R1+0x12f8], R12 ;  /* 0x0012f80c01007387 */ /* 0x000fe80000100a00 */
[----:B------:R-:W-:Y:S04]  /*17e70*/  LDSM.16.MT88.4 R4, [R28+0x8000] ;  /* 0x008000001c04783b */ /* 0x000fe80000004200 */
[----:B------:R-:W-:Y:S04]  /*17e80*/  LDSM.16.MT88.4 R24, [R0+0x8800] ;  /* 0x008800000018783b */ /* 0x000fe80000004200 */
[----:B0-----:R0:W-:Y:S04]  /*17e90*/  STL [R1+0x1204], R10 ;  /* 0x0012040a01007387 */ /* 0x0011e80000100800 */
[----:B0-----:R-:W2:Y:S04]  /*17ea0*/  LDL R10, [R1+0x874] ;  /* 0x00087400010a7983 */ /* 0x001ea80000100800 */
[----:B------:R-:W-:Y:S04]  /*17eb0*/  STL [R1+0x1200], R11 ;  /* 0x0012000b01007387 */ /* 0x000fe80000100800 */
[----:B------:R-:W-:Y:S04]  /*17ec0*/  STL [R1+0xf28], R2 ;  /* 0x000f280201007387 */ /* 0x000fe80000100800 */
[----:B--2---:R-:W0:Y:S04]  /*17ed0*/  LDSM.16.MT88.4 R20, [R10+0x8000] ;  /* 0x008000000a14783b */ /* 0x004e280000004200 */
[----:B------:R-:W-:Y:S04]  /*17ee0*/  STL [R1+0x1308], R10 ;  /* 0x0013080a01007387 */ /* 0x000fe80000100800 */
[----:B------:R1:W-:Y:S04]  /*17ef0*/  STL.64 [R1+0x1300], R8 ;  /* 0x0013000801007387 */ /* 0x0003e80000100a00 */
[----:B0-----:R0:W-:Y:S04]  /*17f00*/  STL [R1+0x12f0], R23 ;  /* 0x0012f01701007387 */ /* 0x0011e80000100800 */
[----:B-1----:R-:W2:Y:S04]  /*17f10*/  LDL.LU.64 R8, [R1+0x180] ;  /* 0x0001800001087983 */ /* 0x002ea80000300a00 */
[----:B------:R-:W2:Y:S04]  /*17f20*/  LDL.LU.64 R10, [R1+0x188] ;  /* 0x00018800010a7983 */ /* 0x000ea80000300a00 */
[----:B------:R-:W3:Y:S04]  /*17f30*/  LDL.LU.64 R12, [R1+0x170] ;  /* 0x00017000010c7983 */ /* 0x000ee80000300a00 */
[----:B------:R-:W4:Y:S01]  /*17f40*/  LDL.LU.64 R14, [R1+0x178] ;  /* 0x00017800010e7983 */ /* 0x000f220000300a00 */
[----:B0-----:R-:W-:-:S03]  /*17f50*/  IMAD.MOV.U32 R23, RZ, RZ, R24 ;  /* 0x000000ffff177224 */ /* 0x001fc600078e0018 */
[----:B----4-:R-:W-:Y:S04]  /*17f60*/  STL.64 [R1+0x1318], R14 ;  /* 0x0013180e01007387 */ /* 0x010fe80000100a00 */
[----:B---3--:R0:W-:Y:S04]  /*17f70*/  STL.64 [R1+0x1310], R12 ;  /* 0x0013100c01007387 */ /* 0x0081e80000100a00 */
[----:B0-----:R-:W3:Y:S04]  /*17f80*/  LDL.64 R12, [R1+0x20] ;  /* 0x00002000010c7983 */ /* 0x001ee80000100a00 */
[----:B------:R-:W-:Y:S04]  /*17f90*/  STL.64 [R1+0x12e0], R18 ;  /* 0x0012e01201007387 */ /* 0x000fe80000100a00 */
[----:B------:R0:W-:Y:S04]  /*17fa0*/  STL.64 [R1+0x12d8], R16 ;  /* 0x0012d81001007387 */ /* 0x0001e80000100a00 */
[----:B0-----:R-:W4:Y:S04]  /*17fb0*/  LDL.LU.64 R16, [R1+0x10] ;  /* 0x0000100001107983 */ /* 0x001f280000300a00 */
[----:B------:R-:W-:Y:S04]  /*17fc0*/  STL [R1+0x1288], R5 ;  /* 0x0012880501007387 */ /* 0x000fe80000100800 */
[----:B------:R-:W-:Y:S04]  /*17fd0*/  STL [R1+0x1284], R6 ;  /* 0x0012840601007387 */ /* 0x000fe80000100800 */
[----:B------:R-:W-:Y:S04]  /*17fe0*/  STL [R1+0x1280], R7 ;  /* 0x0012800701007387 */ /* 0x000fe80000100800 */
[----:B------:R-:W-:Y:S04]  /*17ff0*/  STL [R1+0x1208], R28 ;  /* 0x0012081c01007387 */ /* 0x000fe80000100800 */
[----:B------:R-:W-:Y:S04]  /*18000*/  STL [R1+0x4], R25 ;  /* 0x0000041901007387 */ /* 0x000fe80000100800 */
[----:B------:R0:W-:Y:S04]  /*18010*/  STL.64 [R1+0x8], R26 ;  /* 0x0000081a01007387 */ /* 0x0001e80000100a00 */
[----:B0-----:R-:W2:Y:S04]  /*18020*/  LDL.LU.64 R26, [R1+0x1328] ;  /* 0x00132800011a7983 */ /* 0x001ea80000300a00 */
[----:B------:R-:W2:Y:S04]  /*18030*/  LDL.LU.64 R24, [R1+0x1320] ;  /* 0x0013200001187983 */ /* 0x000ea80000300a00 */
[----:B------:R0:W-:Y:S04]  /*18040*/  STL [R1+0x11c0], R0 ;  /* 0x0011c00001007387 */ /* 0x0001e80000100800 */
[----:B------:R-:W4:Y:S01]  /*18050*/  LDL.LU.64 R14, [R1+0x1318] ;  /* 0x00131800010e7983 */ /* 0x000f220000300a00 */
[----:B---3--:R-:W-:-:S02]  /*18060*/  IMAD.MOV.U32 R29, RZ, RZ, R12 ;  /* 0x000000ffff1d7224 */ /* 0x008fc400078e000c */
[----:B0-----:R-:W-:Y:S01]  /*18070*/  IMAD.MOV.U32 R0, RZ, RZ, R13 ;  /* 0x000000ffff007224 */ /* 0x001fe200078e000d */
[----:B--2---:R-:W-:Y:S01]  /*18080*/  HMMA.16816.F32.BF16 R8, R24, R12, R8 ;  /* 0x0000000c1808723c */ /* 0x004fe20000041808 */
[----:B------:R-:W4:Y:S11]  /*18090*/  LDL.LU.64 R12, [R1+0x1310] ;  /* 0x00131000010c7983 */ /* 0x000f360000300a00 */
[----:B------:R-:W-:Y:S11]  /*180a0*/  @!UPT UIADD3 URZ, URZ, URZ, URZ ;  /* 0x0000003f3f3ff290 */ /* 0x000ff6000fffe03f */
[----:B------:R-:W-:Y:S01]  /*180b0*/  @!UPT UIADD3 URZ, URZ, URZ, URZ ;  /* 0x0000003f3f3ff290 */ /* 0x000fe2000fffe03f */
[----:B------:R-:W-:Y:S01]  /*180c0*/  IMAD.MOV.U32 R2, RZ, RZ, R11 ;  /* 0x000000ffff027224 */ /* 0x000fe200078e000b */
[----:B------:R0:W-:Y:S01]  /*180d0*/  STL.64 [R1+0x30], R8 ;  /* 0x0000300801007387 */ /* 0x0001e20000100a00 */
[----:B------:R-:W-:-:S03]  /*180e0*/  IMAD.MOV.U32 R3, RZ, RZ, R10 ;  /* 0x000000ffff037224 */ /* 0x000fc600078e000a */
[----:B------:R-:W2:Y:S04]  /*180f0*/  LDL.LU R10, [R1+0x1308] ;  /* 0x00130800010a7983 */ /* 0x000ea80000300800 */
[----:B0-----:R-:W3:Y:S04]  /*18100*/  LDL.LU.64 R8, [R1+0x1300] ;  /* 0x0013000001087983 */ /* 0x001ee80000300a00 */
[----:B------:R-:W-:Y:S04]  /*18110*/  STL [R1+0x12a4], R2 ;  /* 0x0012a40201007387 */ /* 0x000fe80000100800 */
[----:B------:R-:W-:Y:S01]  /*18120*/  STL [R1+0x12a0], R3 ;  /* 0x0012a00301007387 */ /* 0x000fe20000100800 */
[C---:B----4-:R-:W-:Y:S11]  /*18130*/  HMMA.16816.F32.BF16 R12, R24.reuse, R16, R12 ;  /* 0x00000010180c723c */ /* 0x050ff6000004180c */
[----:B------:R-:W-:Y:S11]  /*18140*/  @!UPT UIADD3 URZ, URZ, URZ, URZ ;  /* 0x0000003f3f3ff290 */ /* 0x000ff6000fffe03f */
[----:B------:R-:W-:Y:S01]  /*18150*/  @!UPT UIADD3 URZ, URZ, URZ, URZ ;  /* 0x0000003f3f3ff290 */ /* 0x000fe2000fffe03f */
[----:B------:R-:W-:Y:S01]  /*18160*/  STL [R1+0x7c], R15 ;  /* 0x00007c0f01007387 */ /* 0x000fe20000100800 */
[----:B------:R-:W-:Y:S02]  /*18170*/  IMAD.MOV.U32 R5, RZ, RZ, R12 ;  /* 0x000000ffff057224 */ /* 0x000fe400078e000c */
[----:B------:R-:W-:Y:S02]  /*18180*/  IMAD.MOV.U32 R6, RZ, RZ, R13 ;  /* 0x000000ffff067224 */ /* 0x000fe400078e000d */
[----:B------:R-:W-:Y:S01]  /*18190*/  IMAD.MOV.U32 R7, RZ, RZ, R14 ;  /* 0x000000ffff077224 */ /* 0x000fe200078e000e */
[----:B------:R-:W4:Y:S04]  /*181a0*/  LDL.LU.64 R12, [R1+0x12f8] ;  /* 0x0012f800010c7983 */ /* 0x000f280000300a00 */
[----:B------:R0:W-:Y:S04]  /*181b0*/  STL.64 [R1+0x12e8], R16 ;  /* 0x0012e81001007387 */ /* 0x0001e80000100a00 */
[----:B0-----:R-:W4:Y:S04]  /*181c0*/  LDL.LU.64 R16, [R1+0x160] ;  /* 0x0001600001107983 */ /* 0x001f280000300a00 */
[----:B------:R-:W4:Y:S04]  /*181d0*/  LDL.LU.64 R18, [R1+0x168] ;  /* 0x0001680001127983 */ /* 0x000f280000300a00 */
[----:B------:R-:W-:Y:S04]  /*181e0*/  STL.64 [R1+0x1298], R6 ;  /* 0x0012980601007387 */ /* 0x000fe80000100a00 */
[----:B------:R0:W-:Y:S04]  /*181f0*/  STL.64 [R1+0x1290], R4 ;  /* 0x0012900401007387 */ /* 0x0001e80000100a00 */
[----:B0-----:R-:W3:Y:S04]  /*18200*/  LDL.LU.64 R4, [R1+0x130] ;  /* 0x0001300001047983 */ /* 0x001ee80000300a00 */
[----:B------:R-:W3:Y:S01]  /*18210*/  LDL.LU.64 R6, [R1+0x138] ;  /* 0x0001380001067983 */ /* 0x000ee20000300a00 */
[----:B--2---:R-:W-:Y:S01]  /*18220*/  IMAD.MOV.U32 R2, RZ, RZ, R10 ;  /* 0x000000ffff027224 */ /* 0x004fe200078e000a */
[C---:B----4-:R-:W-:Y:S08]  /*18230*/  HMMA.16816.F32.BF16 R16, R24.reuse, R12, R16 ;  /* 0x0000000c1810723c */ /* 0x050ff00000041810 */
[----:B---3--:R-:W-:Y:S01]  /*18240*/  HMMA.16816.F32.BF16 R4, R24, R8, R4 ;  /* 0x000000081804723c */ /* 0x008fe20000041804 */
[----:B------:R-:W0:Y:S11]  /*18250*/  LDSM.16.MT88.4 R24, [R2+0x8800] ;  /* 0x008800000218783b */ /* 0x000e360000004200 */
[----:B------:R-:W-:Y:S04]  /*18260*/  @!UPT UIADD3 URZ, URZ, URZ, URZ ;  /* 0x0000003f3f3ff290 */ /* 0x000fe8000fffe03f */
[----:B------:R-:W-:Y:S02]  /*18270*/  IMAD.MOV.U32 R15, RZ, RZ, R19 ;  /* 0x000000ffff0f7224 */ /* 0x000fe400078e0013 */
[----:B------:R-:W-:Y:S02]  /*18280*/  IMAD.MOV.U32 R14, RZ, RZ, R18 ;  /* 0x000000ffff0e7224 */ /* 0x000fe400078e0012 */
[----:B------:R-:W-:Y:S02]  /*18290*/  IMAD.MOV.U32 R10, RZ, RZ, R16 ;  /* 0x000000ffff0a7224 */ /* 0x000fe400078e0010 */
[----:B------:R-:W-:Y:S02]  /*182a0*/  IMAD.MOV.U32 R11, RZ, RZ, R17 ;  /* 0x000000ffff0b7224 */ /* 0x000fe400078e0011 */
[----:B------:R-:W2:Y:S04]  /*182b0*/  LDL.LU.64 R16, [R1+0x150] ;  /* 0x0001500001107983 */ /* 0x000ea80000300a00 */
[----:B------:R-:W2:Y:S04]  /*182c0*/  LDL.LU.64 R18, [R1+0x158] ;  /* 0x0001580001127983 */ /* 0x000ea80000300a00 */
[----:B------:R-:W-:Y:S04]  /*182d0*/  STL [R1+0x1218], R15 ;  /* 0x0012180f01007387 */ /* 0x000fe80000100800 */
[----:B------:R-:W-:Y:S04]  /*182e0*/  STL [R1+0x1214], R14 ;  /* 0x0012140e01007387 */ /* 0x000fe80000100800 */
[----:B------:R-:W-:Y:S01]  /*182f0*/  STL [R1+0x1210], R11 ;  /* 0x0012100b01007387 */ /* 0x000fe20000100800 */
[----:B------:R-:W-:-:S03]  /*18300*/  IMAD.MOV.U32 R28, RZ, RZ, R7 ;  /* 0x000000ffff1c7224 */ /* 0x000fc600078e0007 */
[----:B------:R-:W-:Y:S04]  /*18310*/  STL [R1+0x120c], R10 ;  /* 0x00120c0a01007387 */ /* 0x000fe80000100800 */
[----:B------:R1:W-:Y:S04]  /*18320*/  STL.64 [R1+0x60], R4 ;  /* 0x0000600401007387 */ /* 0x0003e80000100a00 */
[----:B------:R3:W-:Y:S04]  /*18330*/  STL [R1+0x68], R6 ;  /* 0x0000680601007387 */ /* 0x0007e80000100800 */
[----:B-1----:R-:W4:Y:S04]  /*18340*/  LDL.LU.64 R4, [R1+0x140] ;  /* 0x0001400001047983 */ /* 0x002f280000300a00 */
[----:B---3--:R-:W4:Y:S04]  /*18350*/  LDL.LU.64 R6, [R1+0x148] ;  /* 0x0001480001067983 */ /* 0x008f280000300a00 */
[----:B0-----:R-:W-:Y:S04]  /*18360*/  STL.64 [R1+0x11d0], R26 ;  /* 0x0011d01a01007387 */ /* 0x001fe80000100a00 */
[----:B------:R0:W-:Y:S02]  /*18370*/  STL.64 [R1+0x11c8], R24 ;  /* 0x0011c81801007387 */ /* 0x0001e40000100a00 */
[----:B0-----:R-:W-:-:S02]  /*18380*/  IMAD.MOV.U32 R24, RZ, RZ, R23 ;  /* 0x000000ffff187224 */ /* 0x001fc400078e0017 */
[----:B------:R-:W2:Y:S04]  /*18390*/  LDL.LU R23, [R1+0x12f0] ;  /* 0x0012f00001177983 */ /* 0x000ea80000300800 */
[----:B------:R-:W3:Y:S04]  /*183a0*/  LDL.LU R25, [R1+0x4] ;  /* 0x0000040001197983 */ /* 0x000ee80000300800 */
[----:B------:R-:W2:Y:S04]  /*183b0*/  LDL.LU R26, [R1+0x8] ;  /* 0x00000800011a7983 */ /* 0x000ea80000300800 */
[----:B------:R-:W2:Y:S04]  /*183c0*/  LDL.LU R27, [R1+0xc] ;  /* 0x00000c00011b7983 */ /* 0x000ea80000300800 */
[----:B--2---:R-:W-:Y:S04]  /*183d0*/  STL.64 [R1+0x1238], R26 ;  /* 0x0012381a01007387 */ /* 0x004fe80000100a00 */
[----:B---3--:R0:W-:Y:S02]  /*183e0*/  STL.64 [R1+0x1230], R24 ;  /* 0x0012301801007387 */ /* 0x0081e40000100a00 */
[----:B0-----:R-:W-:-:S02]  /*183f0*/  IMAD.MOV.U32 R24, RZ, RZ, R29 ;  /* 0x000000ffff187224 */ /* 0x001fc400078e001d */
[----:B------:R-:W-:-:S07]  /*18400*/  IMAD.MOV.U32 R25, RZ, RZ, R0 ;  /* 0x000000ffff197224 */ /* 0x000fce00078e0000 */
[----:B------:R-:W-:Y:S01]  /*18410*/  HMMA.16816.F32.BF16 R24, R20, R24, R16 ;  /* 0x000000181418723c */ /* 0x000fe20000041810 */
[----:B------:R-:W4:Y:S11]  /*18420*/  LDL.LU.64 R16, [R1+0x12e8] ;  /* 0x0012e80001107983 */ /* 0x000f360000300a00 */
[----:B------:R-:W-:Y:S11]  /*18430*/  @!UPT UIADD3 URZ, URZ, URZ, URZ ;  /* 0x0000003f3f3ff290 */ /* 0x000ff6000fffe03f */
[----:B------:R-:W-:Y:S01]  /*18440*/  @!UPT UIADD3 URZ, URZ, URZ, URZ ;  /* 0x0000003f3f3ff290 */ /* 0x000fe2000fffe03f */
[----:B------:R-:W-:Y:S02]  /*18450*/  IMAD.MOV.U32 R15, RZ, RZ, R24 ;  /* 0x000000ffff0f7224 */ /* 0x000fe400078e0018 */
[----:B------:R-:W-:Y:S02]  /*18460*/  IMAD.MOV.U32 R14, RZ, RZ, R25 ;  /* 0x000000ffff0e7224 */ /* 0x000fe400078e0019 */
[----:B------:R-:W-:Y:S01]  /*18470*/  IMAD.MOV.U32 R11, RZ, RZ, R26 ;  /* 0x000000ffff0b7224 */ /* 0x000fe200078e001a */
[----:B------:R-:W2:Y:S01]  /*18480*/  LDL.LU.64 R24, [R1+0xc0] ;  /* 0x0000c00001187983 */ /* 0x000ea20000300a00 */
[----:B------:R-:W-:-:S03]  /*18490*/  IMAD.MOV.U32 R10, RZ, RZ, R27 ;  /* 0x000000ffff0a7224 */ /* 0x000fc600078e001b */
[----:B------:R-:W2:Y:S01]  /*184a0*/  LDL.LU.64 R26, [R1+0xc8] ;  /* 0x0000c800011a7983 */ /* 0x000ea20000300a00 */
[C---:B----4-:R-:W-:Y:S01]  /*184b0*/  HMMA.16816.F32.BF16 R4, R20.reuse, R16, R4 ;  /* 0x000000101404723c */ /* 0x050fe20000041804 */
[----:B------:R-:W-:Y:S02]  /*184c0*/  IMAD.MOV.U32 R3, RZ, RZ, R16 ;  /* 0x000000ffff037224 */ /* 0x000fe400078e0010 */
[----:B------:R-:W-:Y:S11]  /*184d0*/  IMAD.MOV.U32 R2, RZ, RZ, R17 ;  /* 0x000000ffff027224 */ /* 0x000ff600078e0011 */
[----:B------:R-:W-:Y:S09]  /*184e0*/  @!UPT UIADD3 URZ, URZ, URZ, URZ ;  /* 0x0000003f3f3ff290 */ /* 0x000ff2000fffe03f */
[----:B------:R0:W-:Y:S04]  /*184f0*/  STL.64 [R1+0x40], R4 ;  /* 0x0000400401007387 */ /* 0x0001e80000100a00 */
[----:B------:R1:W-:Y:S04]  /*18500*/  STL.64 [R1+0x48], R6 ;  /* 0x0000480601007387 */ /* 0x0003e80000100a00 */
[----:B------:R-:W3:Y:S04]  /*18510*/  LDL.LU.64 R16, [R1+0xb0] ;  /* 0x0000b00001107983 */ /* 0x000ee80000300a00 */
[----:B------:R-:W3:Y:S04]  /*18520*/  LDL.LU.64 R18, [R1+0xb8] ;  /* 0x0000b80001127983 */ /* 0x000ee80000300a00 */
[----:B0-----:R-:W4:Y:S04]  /*18530*/  LDL.LU.64 R4, [R1+0xd0] ;  /* 0x0000d00001047983 */ /* 0x001f280000300a00 */
[----:B-1----:R-:W3:Y:S01]  /*18540*/  LDL.LU.64 R6, [R1+0xd8] ;  /* 0x0000d80001067983 */ /* 0x002ee20000300a00 */
[C---:B--2---:R-:W-:Y:S03]  /*18550*/  HMMA.16816.F32.BF16 R24, R20.reuse, R12, R24 ;  /* 0x0000000c1418723c */ /* 0x044fe60000041818 */
[----:B---3--:R-:W-:Y:S04]  /*18560*/  STL.64 [R1+0x12b0], R6 ;  /* 0x0012b00601007387 */ /* 0x008fe80000100a00 */
[----:B----4-:R0:W-:Y:S04]  /*18570*/  STL.64 [R1+0x12a8], R4 ;  /* 0x0012a80401007387 */ /* 0x0101e80000100a00 */
[----:B0-----:R-:W2:Y:S04]  /*18580*/  LDL.LU.64 R4, [R1+0xe0] ;  /* 0x0000e00001047983 */ /* 0x001ea80000300a00 */
[----:B------:R-:W3:Y:S09]  /*18590*/  LDL.LU.64 R6, [R1+0xe8] ;  /* 0x0000e80001067983 */ /* 0x000ef20000300a00 */
[----:B------:R-:W-:Y:S01]  /*185a0*/  IMAD.MOV.U32 R0, RZ, RZ, R26 ;  /* 0x000000ffff007224 */ /* 0x000fe200078e001a */
[----:B------:R-:W-:Y:S01]  /*185b0*/  HMMA.16816.F32.BF16 R20, R20, R8, R16 ;  /* 0x000000081414723c */ /* 0x000fe20000041810 */
[----:B---3--:R-:W-:Y:S04]  /*185c0*/  STL.64 [R1+0x12c0], R6 ;  /* 0x0012c00601007387 */ /* 0x008fe80000100a00 */
[----:B--2---:R0:W-:Y:S04]  /*185d0*/  STL.64 [R1+0x12b8], R4 ;  /* 0x0012b80401007387 */ /* 0x0041e80000100a00 */
[----:B0-----:R-:W2:Y:S04]  /*185e0*/  LDL.LU.64 R4, [R1+0x20] ;  /* 0x0000200001047983 */ /* 0x001ea80000300a00 */
[----:B------:R-:W-:Y:S04]  /*185f0*/  STL.64 [R1+0xc0], R24 ;  /* 0x0000c01801007387 */ /* 0x000fe80000100a00 */
[----:B------:R-:W-:Y:S04]  /*18600*/  STL [R1+0xcc], R27 ;  /* 0x0000cc1b01007387 */ /* 0x000fe80000100800 */
[----:B------:R-:W-:Y:S04]  /*18610*/  STL.64 [R1+0x12d0], R14 ;  /* 0x0012d00e01007387 */ /* 0x000fe80000100a00 */
[----:B------:R0:W-:Y:S04]  /*18620*/  STL.64 [R1+0x12c8], R12 ;  /* 0x0012c80c01007387 */ /* 0x0001e80000100a00 */
[----:B0-----:R-:W3:Y:S04]  /*18630*/  LDL.LU.64 R12, [R1+0xf0] ;  /* 0x0000f000010c7983 */ /* 0x001ee80000300a00 */
[----:B------:R-:W3:Y:S04]  /*18640*/  LDL.LU.64 R14, [R1+0xf8] ;  /* 0x0000f800010e7983 */ /* 0x000ee80000300a00 */
[----:B------:R-:W4:Y:S04]  /*18650*/  LDL.LU.64 R24, [R1+0xa0] ;  /* 0x0000a00001187983 */ /* 0x000f280000300a00 */
[----:B------:R-:W4:Y:S04]  /*18660*/  LDL.LU.64 R26, [R1+0xa8] ;  /* 0x0000a800011a7983 */ /* 0x000f280000300a00 */
[----:B------:R-:W3:Y:S04]  /*18670*/  LDL.LU.64 R18, [R1+0x12e0] ;  /* 0x0012e00001127983 */ /* 0x000ee80000300a00 */
[----:B------:R-:W3:Y:S01]  /*18680*/  LDL.LU.64 R16, [R1+0x12d8] ;  /* 0x0012d80001107983 */ /* 0x000ee20000300a00 */
[----:B------:R-:W-:-:S03]  /*18690*/  IMAD.MOV.U32 R29, RZ, RZ, R23 ;  /* 0x000000ffff1d7224 */ /* 0x000fc600078e0017 */
[----:B------:R-:W-:Y:S04]  /*186a0*/  STL.64 [R1+0xb0], R20 ;  /* 0x0000b01401007387 */ /* 0x000fe80000100a00 */
[----:B------:R0:W-:Y:S04]  /*186b0*/  STL [R1+0xb8], R22 ;  /* 0x0000b81601007387 */ /* 0x0001e80000100800 */
[----:B------:R-:W4:Y:S04]  /*186c0*/  LDL R23, [R1+0x1c] ;  /* 0x00001c0001177983 */ /* 0x000f280000100800 */
[----:B0-----:R-:W4:Y:S01]  /*186d0*/  LDL R22, [R1+0x18] ;  /* 0x0000180001167983 */ /* 0x001f220000100800 */
[----:B------:R-:W-:-:S02]  /*186e0*/  IMAD.MOV.U32 R20, RZ, RZ, R3 ;  /* 0x000000ffff147224 */ /* 0x000fc400078e0003 */
[----:B------:R-:W-:Y:S02]  /*186f0*/  IMAD.MOV.U32 R21, RZ, RZ, R2 ;  /* 0x000000ffff157224 */ /* 0x000fe400078e0002 */
[----:B--2---:R-:W-:Y:S02]  /*18700*/  IMAD.MOV.U32 R2, RZ, RZ, R4 ;  /* 0x000000ffff027224 */ /* 0x004fe400078e0004 */
[----:B------:R-:W-:Y:S01]  /*18710*/  IMAD.MOV.U32 R3, RZ, RZ, R5 ;  /* 0x000000ffff037224 */ /* 0x000fe200078e0005 */
[C---:B---3--:R-:W-:Y:S11]  /*18720*/  HMMA.16816.F32.BF16 R12, R16.reuse, R4, R12 ;  /* 0x00000004100c723c */ /* 0x048ff6000004180c */
[----:B------:R-:W-:Y:S11]  /*18730*/  @!UPT UIADD3 URZ, URZ, URZ, URZ ;  /* 0x0000003f3f3ff290 */ /* 0x000ff6000fffe03f */
[----:B------:R-:W-:Y:S01]  /*18740*/  @!UPT UIADD3 URZ, URZ, URZ, URZ ;  /* 0x0000003f3f3ff290 */ /* 0x000fe2000fffe03f */
[----:B------:R-:W-:Y:S04]  /*18750*/  STL.64 [R1+0xf0], R12 ;  /* 0x0000f00c01007387 */ /* 0x000fe80000100a00 */
[----:B------:R0:W-:Y:S04]  /*18760*/  STL.64 [R1+0xf8], R14 ;  /* 0x0000f80e01007387 */ /* 0x0001e80000100a00 */
[----:B0-----:R-:W2:Y:S04]  /*18770*/  LDL.LU.64 R14, [R1+0x12d0] ;  /* 0x0012d000010e7983 */ /* 0x001ea80000300a00 */
[----:B------:R-:W3:Y:S04]  /*18780*/  LDL.LU.64 R12, [R1+0x12c8] ;  /* 0x0012c800010c7983 */ /* 0x000ee80000300a00 */
[----:B------:R-:W2:Y:S04]  /*18790*/  LDL.LU.64 R6, [R1+0x12c0] ;  /* 0x0012c00001067983 */ /* 0x000ea80000300a00 */
[----:B------:R-:W2:Y:S02]  /*187a0*/  LDL.LU.64 R4, [R1+0x12b8] ;  /* 0x0012b80001047983 */ /* 0x000ea40000300a00 */
[----:B--2---:R-:W-:Y:S11]  /*187b0*/  HMMA.16816.F32.BF16 R4, R16, R20, R4 ;  /* 0x000000141004723c */ /* 0x004ff60000041804 */
[----:B------:R-:W-:Y:S11]  /*187c0*/  @!UPT UIADD3 URZ, URZ, URZ, URZ ;  /* 0x0000003f3f3ff290 */ /* 0x000ff6000fffe03f */
[----:B------:R-:W-:Y:S01]  /*187d0*/  @!UPT UIADD3 URZ, URZ, URZ, URZ ;  /* 0x0000003f3f3ff290 */ /* 0x000fe2000fffe03f */
[----:B------:R-:W-:Y:S04]  /*187e0*/  STL.64 [R1+0xe0], R4 ;  /* 0x0000e00401007387 */ /* 0x000fe80000100a00 */
[----:B------:R0:W-:Y:S04]  /*187f0*/  STL.64 [R1+0xe8], R6 ;  /* 0x0000e80601007387 */ /* 0x0001e80000100a00 */
[----:B0-----:R-:W3:Y:S04]  /*18800*/  LDL.LU.64 R6, [R1+0x12b0] ;  /* 0x0012b00001067983 */ /* 0x001ee80000300a00 */
[----:B------:R-:W3:Y:S04]  /*18810*/  LDL.LU.64 R4, [R1+0x12a8] ;  /* 0x0012a80001047983 */ /* 0x000ee80000300a00 */
[----:B----4-:R-:W-:Y:S04]  /*18820*/  STL.64 [R1+0x1268], R22 ;  /* 0x0012681601007387 */ /* 0x010fe80000100a00 */
[----:B------:R0:W-:Y:S02]  /*18830*/  STL.64 [R1+0x1260], R20 ;  /* 0x0012601401007387 */ /* 0x0001e40000100a00 */
[----:B0-----:R-:W-:-:S02]  /*18840*/  IMAD.MOV.U32 R20, RZ, RZ, R2 ;  /* 0x000000ffff147224 */ /* 0x001fc400078e0002 */
[----:B------:R-:W2:Y:S01]  /*18850*/  LDL.LU R2, [R1+0x12a4] ;  /* 0x0012a40001027983 */ /* 0x000ea20000300800 */
[----:B------:R-:W-:-:S03]  /*18860*/  IMAD.MOV.U32 R21, RZ, RZ, R3 ;  /* 0x000000ffff157224 */ /* 0x000fc600078e0003 */
[----:B------:R-:W4:Y:S01]  /*18870*/  LDL.LU R3, [R1+0x12a0] ;  /* 0x0012a00001037983 */ /* 0x000f220000300800 */
[C---:B---3--:R-:W-:Y:S11]  /*18880*/  HMMA.16816.F32.BF16 R4, R16.reuse, R12, R4 ;  /* 0x0000000c1004723c */ /* 0x048ff60000041804 */
[----:B------:R-:W-:Y:S11]  /*18890*/  @!UPT UIADD3 URZ, URZ, URZ, URZ ;  /* 0x0000003f3f3ff290 */ /* 0x000ff6000fffe03f */
[----:B------:R-:W-:Y:S01]  /*188a0*/  @!UPT UIADD3 URZ, URZ, URZ, URZ ;  /* 0x0000003f3f3ff290 */ /* 0x000fe2000fffe03f */
[----:B------:R-:W-:Y:S04]  /*188b0*/  STL.64 [R1+0xd0], R4 ;  /* 0x0000d00401007387 */ /* 0x000fe80000100a00 */
[----:B------:R0:W-:Y:S04]  /*188c0*/  STL.64 [R1+0xd8], R6 ;  /* 0x0000d80601007387 */ /* 0x0001e80000100a00 */
[----:B0-----:R-:W3:Y:S04]  /*188d0*/  LDL.LU.64 R6, [R1+0x1298] ;  /* 0x0012980001067983 */ /* 0x001ee80000300a00 */
[----:B------:R-:W2:Y:S04]  /*188e0*/  LDL.LU.64 R4, [R1+0x1290] ;  /* 0x0012900001047983 */ /* 0x000ea80000300a00 */
[----:B------:R-:W-:Y:S04]  /*188f0*/  STL.64 [R1+0x1258], R14 ;  /* 0x0012580e01007387 */ /* 0x000fe80000100a00 */
[----:B------:R0:W-:Y:S04]  /*18900*/  STL.64 [R1+0x1250], R12 ;  /* 0x0012500c01007387 */ /* 0x0001e80000100a00 */
[----:B0-----:R-:W4:Y:S04]  /*18910*/  LDL.LU.64 R12, [R1+0x100] ;  /* 0x00010000010c7983 */ /* 0x001f280000300a00 */
[----:B------:R-:W4:Y:S01]  /*18920*/  LDL.LU.64 R14, [R1+0x108] ;  /* 0x00010800010e7983 */ /* 0x000f220000300a00 */
[----:B------:R-:W-:Y:S11]  /*18930*/  HMMA.16816.F32.BF16 R16, R16, R8, R24 ;  /* 0x000000081010723c */ /* 0x000ff60000041818 */
[----:B------:R-:W-:Y:S11]  /*18940*/  @!UPT UIADD3 URZ, URZ, URZ, URZ ;  /* 0x0000003f3f3ff290 */ /* 0x000ff6000fffe03f */
[----:B------:R-:W-:Y:S01]  /*18950*/  @!UPT UIADD3 URZ, URZ, URZ, URZ ;  /* 0x0000003f3f3ff290 */ /* 0x000fe2000fffe03f */
[----:B------:R3:W-:Y:S04]  /*18960*/  STL.64 [R1+0xa0], R16 ;  /* 0x0000a01001007387 */ /* 0x0007e80000100a00 */
[----:B------:R0:W-:Y:S01]  /*18970*/  STL.64 [R1+0xa8], R18 ;  /* 0x0000a81201007387 */ /* 0x0001e20000100a00 */
[----:B---3--:R-:W-:Y:S02]  /*18980*/  IMAD.MOV.U32 R17, RZ, RZ, R6 ;  /* 0x000000ffff117224 */ /* 0x008fe400078e0006 */
[----:B0-----:R-:W-:Y:S02]  /*18990*/  IMAD.MOV.U32 R18, RZ, RZ, R7 ;  /* 0x000000ffff127224 */ /* 0x001fe400078e0007 */
[----:B--2---:R-:W-:Y:S01]  /*189a0*/  IMAD.MOV.U32 R16, RZ, RZ, R5 ;  /* 0x000000ffff107224 */ /* 0x004fe200078e0005 */
[----:B----4-:R-:W-:Y:S04]  /*189b0*/  STL.64 [R1+0x1278], R14 ;  /* 0x0012780e01007387 */ /* 0x010fe80000100a00 */
[----:B------:R0:W-:Y:S04]  /*189c0*/  STL.64 [R1+0x1270], R12 ;  /* 0x0012700c01007387 */ /* 0x0001e80000100a00 */
[----:B0-----:R-:W2:Y:S04]  /*189d0*/  LDL.LU.64 R12, [R1+0x90] ;  /* 0x00009000010c7983 */ /* 0x001ea80000300a00 */
[----:B------:R-:W2:Y:S04]  /*189e0*/  LDL.LU.64 R14, [R1+0x98] ;  /* 0x00009800010e7983 */ /* 0x000ea80000300a00 */
[----:B------:R-:W-:Y:S04]  /*189f0*/  STL.64 [R1+0x1248], R10 ;  /* 0x0012480a01007387 */ /* 0x000fe80000100a00 */
[----:B------:R0:W-:Y:S04]  /*18a00*/  STL.64 [R1+0x1240], R8 ;  /* 0x0012400801007387 */ /* 0x0001e80000100a00 */
[----:B0-----:R-:W3:Y:S04]  /*18a10*/  LDL.LU.64 R8, [R1+0x120] ;  /* 0x0001200001087983 */ /* 0x001ee80000300a00 */
[----:B------:R-:W3:Y:S04]  /*18a20*/  LDL.LU.64 R10, [R1+0x128] ;  /* 0x00012800010a7983 */ /* 0x000ee80000300a00 */
[----:B------:R-:W4:Y:S04]  /*18a30*/  LDL.LU.64 R24, [R1+0x110] ;  /* 0x0001100001187983 */ /* 0x000f280000300a00 */
[----:B------:R-:W4:Y:S04]  /*18a40*/  LDL.LU.64 R26, [R1+0x118] ;  /* 0x00011800011a7983 */ /* 0x000f280000300a00 */
[----:B------:R-:W2:Y:S04]  /*18a50*/  LDL.LU R5, [R1+0x1288] ;  /* 0x0012880001057983 */ /* 0x000ea80000300800 */
[----:B------:R-:W2:Y:S04]  /*18a60*/  LDL.LU R6, [R1+0x1284] ;  /* 0x0012840001067983 */ /* 0x000ea80000300800 */
[----:B------:R-:W2:Y:S04]  /*18a70*/  LDL.LU R7, [R1+0x1280] ;  /* 0x0012800001077983 */ /* 0x000ea80000300800 */
[----:B------:R-:W3:Y:S01]  /*18a80*/  LDL.LU R19, [R1+0x7c] ;  /* 0x00007c0001137983 */ /* 0x000ee20000300800 */
[----:B--2---:R-:W-:Y:S03]  /*18a90*/  HMMA.16816.F32.BF16 R20, R4, R20, R12 ;  /* 0x000000140414723c */ /* 0x004fe6000004180c */
[----:B---3--:R0:W-:Y:S04]  /*18aa0*/  STL.64 [R1+0x1228], R18 ;  /* 0x0012281201007387 */ /* 0x0081e80000100a00 */
[----:B------:R1:W-:Y:S01]  /*18ab0*/  STL.64 [R1+0x1220], R16 ;  /* 0x0012201001007387 */ /* 0x0003e20000100a00 */
[----:B0-----:R-:W-:-:S03]  /*18ac0*/  IMAD.MOV.U32 R18, RZ, RZ, R3 ;  /* 0x000000ffff127224 */ /* 0x001fc600078e0003 */
[----:B-1----:R-:W2:Y:S01]  /*18ad0*/  LDL.LU R16, [R1+0x30] ;  /* 0x0000300001107983 */ /* 0x002ea20000300800 */
[----:B------:R-:W-:-:S03]  /*18ae0*/  IMAD.MOV.U32 R19, RZ, RZ, R2 ;  /* 0x000000ffff137224 */ /* 0x000fc600078e0002 */
[----:B------:R-:W2:Y:S09]  /*18af0*/  LDL.LU R17, [R1+0x34] ;  /* 0x0000340001117983 */ /* 0x000eb20000300800 */
[----:B------:R-:W-:Y:S01]  /*18b00*/  IMAD.MOV.U32 R3, RZ, RZ, R22 ;  /* 0x000000ffff037224 */ /* 0x000fe200078e0016 */
[----:B------:R-:W3:Y:S01]  /*18b10*/  LDL.LU.64 R14, [R1+0x1278] ;  /* 0x00127800010e7983 */ /* 0x000ee20000300a00 */
[----:B------:R-:W-:-:S03]  /*18b20*/  IMAD.MOV.U32 R2, RZ, RZ, R23 ;  /* 0x000000ffff027224 */ /* 0x000fc600078e0017 */
[----:B------:R-:W3:Y:S04]  /*18b30*/  LDL.LU.64 R12, [R1+0x1270] ;  /* 0x00127000010c7983 */ /* 0x000ee80000300a00 */
[----:B------:R0:W-:Y:S04]  /*18b40*/  STL.64 [R1+0x90], R20 ;  /* 0x0000901401007387 */ /* 0x0001e80000100a00 */
[----:B------:R-:W2:Y:S04]  /*18b50*/  LDL.LU.64 R22, [R1+0x1268] ;  /* 0x0012680001167983 */ /* 0x000ea80000300a00 */
[----:B0-----:R-:W3:Y:S04]  /*18b60*/  LDL.LU.64 R20, [R1+0x1260] ;  /* 0x0012600001147983 */ /* 0x001ee80000300a00 */
[----:B------:R0:W-:Y:S04]  /*18b70*/  STL [R1+0x1188], R2 ;  /* 0x0011880201007387 */ /* 0x0001e80000100800 */
[----:B0-----:R-:W2:Y:S04]  /*18b80*/  LDL R2, [R1+0x870] ;  /* 0x0008700001027983 */ /* 0x001ea80000100800 */
[----:B------:R-:W-:Y:S01]  /*18b90*/  STL [R1+0x1184], R3 ;  /* 0x0011840301007387 */ /* 0x000fe20000100800 */
[C---:B---3--:R-:W-:Y:S11]  /*18ba0*/  HMMA.16816.F32.BF16 R12, R4.reuse, R20, R12 ;  /* 0x00000014040c723c */ /* 0x048ff6000004180c */
[----:B------:R-:W-:Y:S11]  /*18bb0*/  @!UPT UIADD3 URZ, URZ, URZ, URZ ;  /* 0x0000003f3f3ff290 */ /* 0x000ff6000fffe03f */
[----:B------:R-:W-:Y:S01]  /*18bc0*/  @!UPT UIADD3 URZ, URZ, URZ, URZ ;  /* 0x0000003f3f3ff290 */ /* 0x000fe2000fffe03f */
[----:B------:R-:W-:Y:S04]  /*18bd0*/  STL.64 [R1+0x100], R12 ;  /* 0x0001000c01007387 */ /* 0x000fe80000100a00 */
[----:B------:R0:W-:Y:S04]  /*18be0*/  STL.64 [R1+0x108], R14 ;  /* 0x0001080e01007387 */ /* 0x0001e80000100a00 */
[----:B0-----:R-:W3:Y:S04]  /*18bf0*/  LDL.LU.64 R14, [R1+0x1258] ;  /* 0x00125800010e7983 */ /* 0x001ee80000300a00 */
[----:B------:R-:W2:Y:S02]  /*18c00*/  LDL.LU.64 R12, [R1+0x1250] ;  /* 0x00125000010c7983 */ /* 0x000ea40000300a00 */
[C---:B--2---:R-:W-:Y:S11]  /*18c10*/  HMMA.16816.F32.BF16 R8, R4.reuse, R12, R8 ;  /* 0x0000000c0408723c */ /* 0x044ff60000041808 */
[----:B------:R-:W-:Y:S11]  /*18c20*/  @!UPT UIADD3 URZ, URZ, URZ, URZ ;  /* 0x0000003f3f3ff290 */ /* 0x000ff6000fffe03f */
[----:B------:R-:W-:Y:S01]  /*18c30*/  @!UPT UIADD3 URZ, URZ, URZ, URZ ;  /* 0x0000003f3f3ff290 */ /* 0x000fe2000fffe03f */
[----:B------:R-:W-:Y:S04]  /*18c40*/  STL.64 [R1+0x140], R8 ;  /* 0x0001400801007387 */ /* 0x000fe80000100a00 */
[----:B------:R0:W-:Y:S04]  /*18c50*/  STL.64 [R1+0x148], R10 ;  /* 0x0001480a01007387 */ /* 0x0001e80000100a00 */
[----:B0-----:R-:W2:Y:S04]  /*18c60*/  LDL.LU.64 R10, [R1+0x1248] ;  /* 0x00124800010a7983 */ /* 0x001ea80000300a00 */
[----:B------:R-:W4:Y:S02]  /*18c70*/  LDL.LU.64 R8, [R1+0x1240] ;  /* 0x0012400001087983 */ /* 0x000f240000300a00 */
[----:B----4-:R-:W-:Y:S02]  /*18c80*/  HMMA.16816.F32.BF16 R4, R4, R8, R24 ;  /* 0x000000080404723c */ /* 0x010fe40000041818 */
[----:B------:R-:W4:Y:S04]  /*18c90*/  LDL.LU.64 R26, [R1+0x1238] ;  /* 0x00123800011a7983 */ /* 0x000f280000300a00 */
[----:B------:R-:W4:Y:S11]  /*18ca0*/  LDL.LU.64 R24, [R1+0x1230] ;  /* 0x0012300001187983 */ /* 0x000f360000300a00 */
[----:B------:R-:W-:Y:S06]  /*18cb0*/  @!UPT UIADD3 URZ, URZ, URZ, URZ ;  /* 0x0000003f3f3ff290 */ /* 0x000fec000fffe03f */
[----:B------:R-:W-:Y:S04]  /*18cc0*/  STL.64 [R1+0x130], R4 ;  /* 0x0001300401007387 */ /* 0x000fe80000100a00 */
[----:B------:R0:W-:Y:S04]  /*18cd0*/  STL.64 [R1+0x138], R6 ;  /* 0x0001380601007387 */ /* 0x0001e80000100a00 */
[----:B0-----:R-:W4:Y:S04]  /*18ce0*/  LDL R6, [R1+0x28] ;  /* 0x0000280001067983 */ /* 0x001f280000100800 */
[----:B------:R-:W4:Y:S02]  /*18cf0*/  LDL R7, [R1+0x2c] ;  /* 0x00002c0001077983 */ /* 0x000f240000100800 */
[----:B----4-:R-:W-:Y:S02]  /*18d00*/  HMMA.16816.F32.BF16 R4, R24, R6, R16 ;  /* 0x000000061804723c */ /* 0x010fe40000041810 */
[----:B------:R-:W4:Y:S04]  /*18d10*/  LDL.LU.64 R18, [R1+0x1228] ;  /* 0x0012280001127983 */ /* 0x000f280000300a00 */
[----:B------:R-:W4:Y:S11]  /*18d20*/  LDL.LU.64 R16, [R1+0x1220] ;  /* 0x0012200001107983 */ /* 0x000f360000300a00 */
[----:B------:R-:W-:Y:S06]  /*18d30*/  @!UPT UIADD3 URZ, URZ, URZ, URZ ;  /* 0x0000003f3f3ff290 */ /* 0x000fec000fffe03f */
[----:B------:R-:W-:Y:S04]  /*18d40*/  STL.64 [R1+0x120], R4 ;  /* 0x0001200401007387 */ /* 0x000fe80000100a00 */
[----:B------:R-:W-:Y:S04]  /*18d50*/  STL.64 [R1+0x128], R6 ;  /* 0x0001280601007387 */ /* 0x000fe80000100a00 */
[----:B------:R-:W0:Y:S04]  /*18d60*/  LDSM.16.MT88.4 R4, [R2+0x8800] ;  /* 0x008800000204783b */ /* 0x000e280000004200 */
[----:B0-----:R2:W-:Y:S04]  /*18d70*/  STL [R1+0x1190], R6 ;  /* 0x0011900601007387 */ /* 0x0015e80000100800 */
[----:B------:R0:W-:Y:S04]  /*18d80*/  STL [R1+0x118c], R7 ;  /* 0x00118c0701007387 */ /* 0x0001e80000100800 */
[----:B------:R3:W-:Y:S01]  /*18d90*/  STL.64 [R1+0x11b8], R4 ;  /* 0x0011b80401007387 */ /* 0x0007e20000100a00 */
[----:B--2---:R-:W-:-:S02]  /*18da0*/  IMAD.MOV.U32 R6, RZ, RZ, R11 ;  /* 0x000000ffff067224 */ /* 0x004fc400078e000b */
[----:B0-----:R-:W-:Y:S02]  /*18db0*/  IMAD.MOV.U32 R7, RZ, RZ, R10 ;  /* 0x000000ffff077224 */ /* 0x001fe400078e000a */
[----:B---3--:R-:W-:Y:S02]  /*18dc0*/  IMAD.MOV.U32 R4, RZ, RZ, R15 ;  /* 0x000000ffff047224 */ /* 0x008fe400078e000f */
[----:B------:R-:W2:Y:S01]  /*18dd0*/  LDL.LU R15, [R1+0x1218] ;  /* 0x00121800010f7983 */ /* 0x000ea20000300800 */
[----:B------:R-:W-:-:S03]  /*18de0*/  IMAD.MOV.U32 R5, RZ, RZ, R14 ;  /* 0x000000ffff057224 */ /* 0x000fc600078e000e */
[----:B------:R-:W3:Y:S04]  /*18df0*/  LDL.LU R14, [R1+0x1214] ;  /* 0x00121400010e7983 */ /* 0x000ee80000300800 */
[----:B------:R-:W2:Y:S04]  /*18e00*/  LDL.LU R11, [R1+0x1210] ;  /* 0x00121000010b7983 */ /* 0x000ea80000300800 */
[----:B------:R-:W2:Y:S04]  /*18e10*/  LDL.LU R10, [R1+0x120c] ;  /* 0x00120c00010a7983 */ /* 0x000ea80000300800 */
[----:B------:R-:W-:Y:S04]  /*18e20*/  STL.64 [R1+0x11e0], R6 ;  /* 0x0011e00601007387 */ /* 0x000fe80000100a00 */
[----:B------:R0:W-:Y:S04]  /*18e30*/  STL.64 [R1+0x11d8], R4 ;  /* 0x0011d80401007387 */ /* 0x0001e80000100a00 */
[----:B0-----:R-:W2:Y:S04]  /*18e40*/  LDL.LU R4, [R1+0x60] ;  /* 0x0000600001047983 */ /* 0x001ea80000300800 */
[----:B------:R-:W2:Y:S04]  /*18e50*/  LDL.LU R5, [R1+0x64] ;  /* 0x0000640001057983 */ /* 0x000ea80000300800 */
[----:B------:R-:W2:Y:S01]  /*18e60*/  LDL.LU R6, [R1+0x68] ;  /* 0x0000680001067983 */ /* 0x000ea20000300800 */
[----:B------:R-:W-:-:S03]  /*18e70*/  IMAD.MOV.U32 R7, RZ, RZ, R28 ;  /* 0x000000ffff077224 */ /* 0x000fc600078e001c */
[----:B------:R-:W3:Y:S04]  /*18e80*/  LDL.LU R28, [R1+0x1208] ;  /* 0x00120800011c7983 */ /* 0x000ee80000300800 */
[----:B--2---:R3:W-:Y:S04]  /*18e90*/  STL.64 [R1+0x11f0], R6 ;  /* 0x0011f00601007387 */ /* 0x0047e80000100a00 */
[----:B------:R0:W-:Y:S01]  /*18ea0*/  STL.64 [R1+0x11e8], R4 ;  /* 0x0011e80401007387 */ /* 0x0001e20000100a00 */
[----:B---3--:R-:W-:Y:S02]  /*18eb0*/  IMAD.MOV.U32 R6, RZ, RZ, R14 ;  /* 0x000000ffff067224 */ /* 0x008fe400078e000e */
[----:B0-----:R-:W-:-:S02]  /*18ec0*/  IMAD.MOV.U32 R4, RZ, RZ, R10 ;  /* 0x000000ffff047224 */ /* 0x001fc400078e000a */
[----:B------:R-:W2:Y:S01]  /*18ed0*/  LDL.LU R10, [R1+0x1204] ;  /* 0x00120400010a7983 */ /* 0x000ea20000300800 */
[----:B------:R-:W-:Y:S02]  /*18ee0*/  IMAD.MOV.U32 R5, RZ, RZ, R11 ;  /* 0x000000ffff057224 */ /* 0x000fe400078e000b */
[----:B------:R-:W-:Y:S01]  /*18ef0*/  IMAD.MOV.U32 R7, RZ, RZ, R15 ;  /* 0x000000ffff077224 */ /* 0x000fe200078e000f */
[----:B------:R-:W2:Y:S04]  /*18f00*/  LDL.LU R11, [R1+0x1200] ;  /* 0x00120000010b7983 */ /* 0x000ea80000300800 */
[----:B------:R-:W3:Y:S04]  /*18f10*/  LDL.LU R14, [R1+0x11fc] ;  /* 0x0011fc00010e7983 */ /* 0x000ee80000300800 */
[----:B------:R-:W3:Y:S01]  /*18f20*/  LDL.LU R15, [R1+0x11f8] ;  /* 0x0011f800010f7983 */ /* 0x000ee20000300800 */
[C---:B----4-:R-:W-:Y:S11]  /*18f30*/  HMMA.16816.F32.BF16 R16, R24.reuse, R22, R16 ;  /* 0x000000161810723c */ /* 0x050ff60000041810 */
[----:B------:R-:W-:Y:S11]  /*18f40*/  @!UPT UIADD3 URZ, URZ, URZ, URZ ;  /* 0x0000003f3f3ff290 */ /* 0x000ff6000fffe03f */
[----:B------:R-:W-:Y:S01]  /*18f50*/  @!UPT UIADD3 URZ, URZ, URZ, URZ ;  /* 0x0000003f3f3ff290 */ /* 0x000fe2000fffe03f */
[----:B------:R-:W-:Y:S01]  /*18f60*/  STL.64 [R1+0x110], R16 ;  /* 0x0001101001007387 */ /* 0x000fe20000100a00 */
[----:B------:R-:W-:Y:S02]  /*18f70*/  IMAD.MOV.U32 R2, RZ, RZ, R18 ;  /* 0x000000ffff027224 */ /* 0x000fe400078e0012 */
[----:B------:R-:W-:Y:S02]  /*18f80*/  IMAD.MOV.U32 R3, RZ, RZ, R19 ;  /* 0x000000ffff037224 */ /* 0x000fe400078e0013 */
[----:B------:R-:W0:Y:S04]  /*18f90*/  LDSM.16.MT88.4 R16, [R28+0x8800] ;  /* 0x008800001c10783b */ /* 0x000e280000004200 */
[----:B------:R1:W-:Y:S04]  /*18fa0*/  STL.64 [R1+0x11b0], R22 ;  /* 0x0011b01601007387 */ /* 0x0003e80000100a00 */
[----:B-1----:R-:W4:Y:S04]  /*18fb0*/  LDL.LU.64 R22, [R1+0x28] ;  /* 0x0000280001167983 */ /* 0x002f280000300a00 */
[----:B0-----:R0:W-:Y:S04]  /*18fc0*/  STL.64 [R1+0x1138], R18 ;  /* 0x0011381201007387 */ /* 0x0011e80000100a00 */
[----:B0-----:R-:W2:Y:S04]  /*18fd0*/  LDL R19, [R1+0x868] ;  /* 0x0008680001137983 */ /* 0x001ea80000100800 */
[----:B------:R-:W-:Y:S04]  /*18fe0*/  STL.64 [R1+0x1130], R16 ;  /* 0x0011301001007387 */ /* 0x000fe80000100a00 */
[----:B------:R-:W-:Y:S01]  /*18ff0*/  STL [R1+0x10b0], R28 ;  /* 0x0010b01c01007387 */ /* 0x000fe20000100800 */
[C---:B---3--:R-:W-:Y:S11]  /*19000*/  HMMA.16816.F32.BF16 R4, R24.reuse, R14, R4 ;  /* 0x0000000e1804723c */ /* 0x048ff60000041804 */
[----:B------:R-:W-:Y:S11]  /*19010*/  @!UPT UIADD3 URZ, URZ, URZ, URZ ;  /* 0x0000003f3f3ff290 */ /* 0x000ff6000fffe03f */
[----:B------:R-:W-:Y:S01]  /*19020*/  @!UPT UIADD3 URZ, URZ, URZ, URZ ;  /* 0x0000003f3f3ff290 */ /* 0x000fe2000fffe03f */
[----:B------:R0:W-:Y:S01]  /*19030*/  STL.64 [R1+0x158], R6 ;  /* 0x0001580601007387 */ /* 0x0001e20000100a00 */
[----:B------:R-:W-:Y:S02]  /*19040*/  IMAD.MOV.U32 R8, RZ, RZ, R4 ;  /* 0x000000ffff087224 */ /* 0x000fe400078e0004 */
[----:B------:R-:W-:Y:S01]  /*19050*/  IMAD.MOV.U32 R9, RZ, RZ, R5 ;  /* 0x000000ffff097224 */ /* 0x000fe200078e0005 */
[----:B0-----:R-:W2:Y:S04]  /*19060*/  LDL.LU.64 R6, [R1+0x11f0] ;  /* 0x0011f00001067983 */ /* 0x001ea80000300a00 */
[----:B------:R-:W2:Y:S04]  /*19070*/  LDL.LU.64 R4, [R1+0x11e8] ;  /* 0x0011e80001047983 */ /* 0x000ea80000300a00 */
[----:B------:R0:W-:Y:S04]  /*19080*/  STL.64 [R1+0x11a8], R14 ;  /* 0x0011a80e01007387 */ /* 0x0001e80000100a00 */
[----:B------:R-:W3:Y:S04]  /*19090*/  LDL.LU R12, [R1+0x40] ;  /* 0x00004000010c7983 */ /* 0x000ee80000300800 */
[----:B------:R-:W3:Y:S04]  /*190a0*/  LDL.LU R13, [R1+0x44] ;  /* 0x00004400010d7983 */ /* 0x000ee80000300800 */
[----:B0-----:R-:W3:Y:S04]  /*190b0*/  LDL.LU R14, [R1+0x48] ;  /* 0x00004800010e7983 */ /* 0x001ee80000300800 */
[----:B------:R-:W3:Y:S01]  /*190c0*/  LDL.LU R15, [R1+0x4c] ;  /* 0x00004c00010f7983 */ /* 0x000ee20000300800 */
[----:B--2---:R-:W-:Y:S03]  /*190d0*/  HMMA.16816.F32.BF16 R24, R24, R10, R4 ;  /* 0x0000000a1818723c */ /* 0x004fe60000041804 */
[----:B------:R-:W4:Y:S04]  /*190e0*/  LDL.LU.64 R6, [R1+0x11e0] ;  /* 0x0011e00001067983 */ /* 0x000f280000300a00 */
[----:B------:R-:W4:Y:S11]  /*190f0*/  LDL.LU.64 R4, [R1+0x11d8] ;  /* 0x0011d80001047983 */ /* 0x000f360000300a00 */
[----:B------:R-:W-:Y:S05]  /*19100*/  @!UPT UIADD3 URZ, URZ, URZ, URZ ;  /* 0x0000003f3f3ff290 */ /* 0x000fea000fffe03f */
[----:B------:R-:W-:Y:S01]  /*19110*/  STL.64 [R1+0x180], R24 ;  /* 0x0001801801007387 */ /* 0x000fe20000100a00 */
[----:B------:R-:W-:-:S03]  /*19120*/  IMAD.MOV.U32 R28, RZ, RZ, R26 ;  /* 0x000000ffff1c7224 */ /* 0x000fc600078e001a */
[----:B------:R0:W-:Y:S04]  /*19130*/  STL [R1+0x18c], R27 ;  /* 0x00018c1b01007387 */ /* 0x0001e80000100800 */
[----:B0-----:R-:W4:Y:S04]  /*19140*/  LDL.LU.64 R26, [R1+0x11d0] ;  /* 0x0011d000011a7983 */ /* 0x001f280000300a00 */
[----:B------:R-:W4:Y:S04]  /*19150*/  LDL.LU.64 R24, [R1+0x11c8] ;  /* 0x0011c80001187983 */ /* 0x000f280000300a00 */
[----:B------:R0:W-:Y:S04]  /*19160*/  STL.64 [R1+0x11a0], R10 ;  /* 0x0011a00a01007387 */ /* 0x0001e80000100a00 */
[----:B------:R1:W-:Y:S01]  /*19170*/  STL.64 [R1+0x1198], R8 ;  /* 0x0011980801007387 */ /* 0x0003e20000100a00 */
[----:B0-----:R-:W-:-:S03]  /*19180*/  IMAD.MOV.U32 R10, RZ, RZ, R0 ;  /* 0x000000ffff0a7224 */ /* 0x001fc600078e0000 */
[----:B-1----:R-:W2:Y:S04]  /*19190*/  LDL.LU R8, [R1+0xc0] ;  /* 0x0000c00001087983 */ /* 0x002ea80000300800 */
[----:B------:R-:W2:Y:S04]  /*191a0*/  LDL.LU R9, [R1+0xc4] ;  /* 0x0000c40001097983 */ /* 0x000ea80000300800 */
[----:B------:R-:W2:Y:S04]  /*191b0*/  LDL.LU R0, [R1+0x11c0] ;  /* 0x0011c00001007983 */ /* 0x000ea80000300800 */
[----:B------:R-:W2:Y:S04]  /*191c0*/  LDL.LU R11, [R1+0xcc] ;  /* 0x0000cc00010b7983 */ /* 0x000ea80000300800 */
[----:B------:R-:W-:Y:S01]  /*191d0*/  STL [R1+0x1180], R28 ;  /* 0x0011801c01007387 */ /* 0x000fe20000100800 */
[----:B----4-:R-:W-:Y:S11]  /*191e0*/  HMMA.16816.F32.BF16 R4, R24, R22, R4 ;  /* 0x000000161804723c */ /* 0x010ff60000041804 */
[----:B------:R-:W-:Y:S11]  /*191f0*/  @!UPT UIADD3 URZ, URZ, URZ, URZ ;  /* 0x0000003f3f3ff290 */ /* 0x000ff6000fffe03f */
[----:B------:R-:W-:Y:S01]  /*19200*/  @!UPT UIADD3 URZ, URZ, URZ, URZ ;  /* 0x0000003f3f3ff290 */ /* 0x000fe2000fffe03f */
[----:B------:R0:W-:Y:S04]  /*19210*/  STL.64 [R1+0x1b0], R4 ;  /* 0x0001b00401007387 */ /* 0x0001e80000100a00 */
[----:B------:R1:W-:Y:S04]  /*19220*/  STL.64 [R1+0x1b8], R6 ;  /* 0x0001b80601007387 */ /* 0x0003e80000100a00 */
[----:B0-----:R-:W4:Y:S01]  /*19230*/  LDL.LU.64 R4, [R1+0x11b8] ;  /* 0x0011b80001047983 */ /* 0x001f220000300a00 */
[----:B-1----:R-:W-:Y:S02]  /*19240*/  IMAD.MOV.U32 R6, RZ, RZ, R22 ;  /* 0x000000ffff067224 */ /* 0x002fe400078e0016 */
[----:B------:R-:W-:-:S02]  /*19250*/  IMAD.MOV.U32 R7, RZ, RZ, R23 ;  /* 0x000000ffff077224 */ /* 0x000fc400078e0017 */
[----:B------:R-:W3:Y:S02]  /*19260*/  LDL.LU.64 R22, [R1+0x11b0] ;  /* 0x0011b00001167983 */ /* 0x000ee40000300a00 */
[----:B---3--:R-:W-:Y:S02]  /*19270*/  HMMA.16816.F32.BF16 R12, R24, R22, R12 ;  /* 0x00000016180c723c */ /* 0x008fe4000004180c */
[----:B--2---:R-:W0:Y:S04]  /*19280*/  LDSM.16.MT88.4 R20, [R0+0x9000] ;  /* 0x009000000014783b */ /* 0x004e280000004200 */
[----:B0-----:R-:W-:Y:S11]  /*19290*/  STL.64 [R1+0x10f0], R22 ;  /* 0x0010f01601007387 */ /* 0x001ff60000100a00 */
[----:B------:R-:W-:Y:S06]  /*192a0*/  @!UPT UIADD3 URZ, URZ, URZ, URZ ;  /* 0x0000003f3f3ff290 */ /* 0x000fec000fffe03f */
[----:B------:R-:W-:Y:S04]  /*192b0*/  STL.64 [R1+0x1a0], R12 ;  /* 0x0001a00c01007387 */ /* 0x000fe80000100a00 */
[----:B------:R-:W-:Y:S04]  /*192c0*/  STL.64 [R1+0x1a8], R14 ;  /* 0x0001a80e01007387 */ /* 0x000fe80000100a00 */
[----:B------:R-:W0:Y:S04]  /*192d0*/  LDSM.16.M88.4 R12, [R19] ;  /* 0x00000000130c783b */ /* 0x000e280000000200 */
[----:B------:R1:W-:Y:S04]  /*192e0*/  STL.64 [R1+0x10e8], R20 ;  /* 0x0010e81401007387 */ /* 0x0003e80000100a00 */
[----:B-1----:R-:W2:Y:S04]  /*192f0*/  LDL.LU R20, [R1+0xb0] ;  /* 0x0000b00001147983 */ /* 0x002ea80000300800 */
[----:B------:R-:W2:Y:S04]  /*19300*/  LDL.LU R21, [R1+0xb4] ;  /* 0x0000b40001157983 */ /* 0x000ea80000300800 */
[----:B------:R-:W2:Y:S04]  /*19310*/  LDL.LU R22, [R1+0xb8] ;  /* 0x0000b80001167983 */ /* 0x000ea80000300800 */
[----:B0-----:R-:W-:Y:S01]  /*19320*/  STL.64 [R1+0x40], R12 ;  /* 0x0000400c01007387 */ /* 0x001fe20000100a00 */
[----:B------:R-:W-:-:S03]  /*19330*/  IMAD.MOV.U32 R28, RZ, RZ, R13 ;  /* 0x000000ffff1c7224 */ /* 0x000fc600078e000d */
[----:B------:R-:W-:Y:S04]  /*19340*/  STL.64 [R1+0x48], R14 ;  /* 0x0000480e01007387 */ /* 0x000fe80000100a00 */
[----:B------:R-:W0:Y:S04]  /*19350*/  LDSM.16.M88.4 R12, [R19+0x2000] ;  /* 0x00200000130c783b */ /* 0x000e280000000200 */
[----:B0-----:R-:W-:Y:S04]  /*19360*/  STL.64 [R1+0x30], R12 ;  /* 0x0000300c01007387 */ /* 0x001fe80000100a00 */
[----:B------:R0:W-:Y:S04]  /*19370*/  STL.64 [R1+0x38], R14 ;  /* 0x0000380e01007387 */ /* 0x0001e80000100a00 */
[----:B0-----:R-:W3:Y:S02]  /*19380*/  LDL.LU.64 R14, [R1+0x11a8] ;  /* 0x0011a800010e7983 */ /* 0x001ee40000300a00 */
[----:B---3--:R-:W-:Y:S11]  /*19390*/  HMMA.16816.F32.BF16 R8, R24, R14, R8 ;  /* 0x0000000e1808723c */ /* 0x008ff60000041808 */
[----:B------:R-:W-:Y:S11]  /*193a0*/  @!UPT UIADD3 URZ, URZ, URZ, URZ ;  /* 0x0000003f3f3ff290 */ /* 0x000ff6000fffe03f */
[----:B------:R-:W-:Y:S01]  /*193b0*/  @!UPT UIADD3 URZ, URZ, URZ, URZ ;  /* 0x0000003f3f3ff290 */ /* 0x000fe2000fffe03f */
[----:B------:R-:W-:Y:S04]  /*193c0*/  STL.64 [R1+0x190], R8 ;  /* 0x0001900801007387 */ /* 0x000fe80000100a00 */
[----:B------:R-:W-:Y:S04]  /*193d0*/  STL.64 [R1+0x198], R10 ;  /* 0x0001980a01007387 */ /* 0x000fe80000100a00 */
[----:B------:R-:W0:Y:S04]  /*193e0*/  LDSM.16.M88.4 R8, [R19+0x4000] ;  /* 0x004000001308783b */ /* 0x000e280000000200 */
[----:B0-----:R-:W-:Y:S04]  /*193f0*/  STL.64 [R1], R8 ;  /* 0x0000000801007387 */ /* 0x001fe80000100a00 */
[----:B------:R0:W-:Y:S04]  /*19400*/  STL.64 [R1+0x8], R10 ;  /* 0x0000080a01007387 */ /* 0x0001e80000100a00 */
[----:B0-----:R-:W2:Y:S01]  /*19410*/  LDL.LU.64 R10, [R1+0x11a0] ;  /* 0x0011a000010a7983 */ /* 0x001ea20000300a00 */
[----:B------:R-:W-:-:S02]  /*19420*/  IMAD.MOV.U32 R12, RZ, RZ, R8 ;  /* 0x000000ffff0c7224 */ /* 0x000fc400078e0008 */
[----:B------:R-:W-:Y:S02]  /*19430*/  IMAD.MOV.U32 R13, RZ, RZ, R9 ;  /* 0x000000ffff0d7224 */ /* 0x000fe400078e0009 */
[----:B------:R-:W3:Y:S01]  /*19440*/  LDL.LU.64 R8, [R1+0x1198] ;  /* 0x0011980001087983 */ /* 0x000ee20000300a00 */
[----:B------:R-:W-:-:S03]  /*19450*/  IMAD.MOV.U32 R23, RZ, RZ, R29 ;  /* 0x000000ffff177224 */ /* 0x000fc600078e001d */
[----:B------:R-:W-:Y:S04]  /*19460*/  STL.64 [R1+0x1158], R14 ;  /* 0x0011580e01007387 */ /* 0x000fe80000100a00 */
[----:B------:R-:W-:Y:S01]  /*19470*/  STL.64 [R1+0x1150], R12 ;  /* 0x0011500c01007387 */ /* 0x000fe20000100a00 */
[----:B--2---:R-:W-:Y:S03]  /*19480*/  HMMA.16816.F32.BF16 R20, R24, R10, R20 ;  /* 0x0000000a1814723c */ /* 0x004fe60000041814 */
[----:B------:R-:W0:Y:S11]  /*19490*/  LDSM.16.M88.4 R24, [R19+0x6000] ;  /* 0x006000001318783b */ /* 0x000e360000000200 */
[----:B------:R-:W-:Y:S09]  /*194a0*/  @!UPT UIADD3 URZ, URZ, URZ, URZ ;  /* 0x0000003f3f3ff290 */ /* 0x000ff2000fffe03f */
[----:B------:R-:W-:Y:S01]  /*194b0*/  STL.64 [R1+0x170], R20 ;  /* 0x0001701401007387 */ /* 0x000fe20000100a00 */
[----:B------:R-:W-:-:S03]  /*194c0*/  IMAD.MOV.U32 R29, RZ, RZ, R23 ;  /* 0x000000ffff1d7224 */ /* 0x000fc600078e0017 */
[----:B------:R-:W-:Y:S04]  /*194d0*/  STL [R1+0x178], R22 ;  /* 0x0001781601007387 */ /* 0x000fe80000100800 */
[----:B------:R-:W-:Y:S04]  /*194e0*/  STL.64 [R1+0x1148], R10 ;  /* 0x0011480a01007387 */ /* 0x000fe80000100a00 */
[----:B---3--:R-:W-:Y:S04]  /*194f0*/  STL.64 [R1+0x1140], R8 ;  /* 0x0011400801007387 */ /* 0x008fe80000100a00 */
[----:B------:R1:W-:Y:S04]  /*19500*/  STL [R1+0x1094], R29 ;  /* 0x0010941d01007387 */ /* 0x0003e80000100800 */
[----:B-1----:R-:W2:Y:S04]  /*19510*/  LDL R29, [R1+0x874] ;  /* 0x00087400011d7983 */ /* 0x002ea80000100800 */
[----:B------:R-:W3:Y:S04]  /*19520*/  LDL.LU R20, [R1+0x130] ;  /* 0x0001300001147983 */ /* 0x000ee80000300800 */
[----:B------:R-:W3:Y:S04]  /*19530*/  LDL.LU R21, [R1+0x134] ;  /* 0x0001340001157983 */ /* 0x000ee80000300800 */
[----:B------:R-:W2:Y:S04]  /*19540*/  LDL.LU R22, [R1+0x138] ;  /* 0x0001380001167983 */ /* 0x000ea80000300800 */
[----:B------:R-:W2:Y:S04]  /*19550*/  LDL.LU R23, [R1+0x13c] ;  /* 0x00013c0001177983 */ /* 0x000ea80000300800 */
[----:B--2---:R-:W-:Y:S04]  /*19560*/  STL.64 [R1+0x1100], R22 ;  /* 0x0011001601007387 */ /* 0x004fe80000100a00 */
[----:B---3--:R1:W-:Y:S04]  /*19570*/  STL.64 [R1+0x10f8], R20 ;  /* 0x0010f81401007387 */ /* 0x0083e80000100a00 */
[----:B-1----:R-:W2:Y:S04]  /*19580*/  LDL.LU R20, [R1+0x140] ;  /* 0x0001400001147983 */ /* 0x002ea80000300800 */
[----:B------:R-:W2:Y:S04]  /*19590*/  LDL.LU R21, [R1+0x144] ;  /* 0x0001440001157983 */ /* 0x000ea80000300800 */
[----:B------:R-:W3:Y:S04]  /*195a0*/  LDL.LU R22, [R1+0x148] ;  /* 0x0001480001167983 */ /* 0x000ee80000300800 */
[----:B------:R-:W3:Y:S04]  /*195b0*/  LDL.LU R23, [R1+0x14c] ;  /* 0x00014c0001177983 */ /* 0x000ee80000300800 */
[----:B------:R-:W2:Y:S04]  /*195c0*/  LDL.LU R8, [R1+0xd0] ;  /* 0x0000d00001087983 */ /* 0x000ea80000300800 */
[----:B------:R-:W2:Y:S04]  /*195d0*/  LDL.LU R9, [R1+0xd4] ;  /* 0x0000d40001097983 */ /* 0x000ea80000300800 */
[----:B------:R-:W2:Y:S04]  /*195e0*/  LDL.LU R10, [R1+0xd8] ;  /* 0x0000d800010a7983 */ /* 0x000ea80000300800 */
[----:B------:R-:W2:Y:S04]  /*195f0*/  LDL.LU R11, [R1+0xdc] ;  /* 0x0000dc00010b7983 */ /* 0x000ea80000300800 */
[----:B--2---:R-:W-:Y:S04]  /*19600*/  STL.64 [R1+0x1168], R10 ;  /* 0x0011680a01007387 */ /* 0x004fe80000100a00 */
[----:B------:R1:W-:Y:S04]  /*19610*/  STL.64 [R1+0x1160], R8 ;  /* 0x0011600801007387 */ /* 0x0003e80000100a00 */
[----:B-1----:R-:W2:Y:S04]  /*19620*/  LDL.LU R8, [R1+0xe0] ;  /* 0x0000e00001087983 */ /* 0x002ea80000300800 */
[----:B------:R-:W2:Y:S04]  /*19630*/  LDL.LU R9, [R1+0xe4] ;  /* 0x0000e40001097983 */ /* 0x000ea80000300800 */
[----:B------:R-:W2:Y:S04]  /*19640*/  LDL.LU R10, [R1+0xe8] ;  /* 0x0000e800010a7983 */ /* 0x000ea80000300800 */
[----:B------:R-:W2:Y:S04]  /*19650*/  LDL.LU R11, [R1+0xec] ;  /* 0x0000ec00010b7983 */ /* 0x000ea80000300800 */
[----:B--2---:R-:W-:Y:S04]  /*19660*/  STL.64 [R1+0x1178], R10 ;  /* 0x0011780a01007387 */ /* 0x004fe80000100a00 */
[----:B------:R1:W-:Y:S04]  /*19670*/  STL.64 [R1+0x1170], R8 ;  /* 0x0011700801007387 */ /* 0x0003e80000100a00 */
[----:B-1----:R-:W4:Y:S04]  /*19680*/  LDL.LU R8, [R1+0xf0] ;  /* 0x0000f00001087983 */ /* 0x002f280000300800 */
[----:B------:R-:W4:Y:S04]  /*19690*/  LDL.LU R9, [R1+0xf4] ;  /* 0x0000f40001097983 */ /* 0x000f280000300800 */
[----:B------:R-:W4:Y:S04]  /*196a0*/  LDL.LU R10, [R1+0xf8] ;  /* 0x0000f800010a7983 */ /* 0x000f280000300800 */
[----:B------:R-:W4:Y:S04]  /*196b0*/  LDL.LU R11, [R1+0xfc] ;  /* 0x0000fc00010b7983 */ /* 0x000f280000300800 */
[----:B------:R-:W2:Y:S04]  /*196c0*/  LDL.LU.64 R14, [R1+0x18] ;  /* 0x00001800010e7983 */ /* 0x000ea80000300a00 */
[----:B------:R-:W2:Y:S04]  /*196d0*/  LDL.LU R16, [R1+0xa0] ;  /* 0x0000a00001107983 */ /* 0x000ea80000300800 */
[----:B------:R-:W2:Y:S04]  /*196e0*/  LDL.LU R17, [R1+0xa4] ;  /* 0x0000a40001117983 */ /* 0x000ea80000300800 */
[----:B------:R-:W2:Y:S04]  /*196f0*/  LDL.LU R18, [R1+0xa8] ;  /* 0x0000a80001127983 */ /* 0x000ea80000300800 */
[----:B------:R-:W2:Y:S04]  /*19700*/  LDL.LU R19, [R1+0xac] ;  /* 0x0000ac0001137983 */ /* 0x000ea80000300800 */
[----:B---3--:R-:W-:Y:S04]  /*19710*/  STL.64 [R1+0x1110], R22 ;  /* 0x0011101601007387 */ /* 0x008fe80000100a00 */
[----:B------:R1:W-:Y:S04]  /*19720*/  STL.64 [R1+0x1108], R20 ;  /* 0x0011081401007387 */ /* 0x0003e80000100a00 */
[----:B-1----:R-:W3:Y:S04]  /*19730*/  LDL.LU R20, [R1+0x100] ;  /* 0x0001000001147983 */ /* 0x002ee80000300800 */
[----:B------:R-:W3:Y:S04]  /*19740*/  LDL.LU R21, [R1+0x104] ;  /* 0x0001040001157983 */ /* 0x000ee80000300800 */
[----:B------:R-:W2:Y:S04]  /*19750*/  LDL.LU R22, [R1+0x108] ;  /* 0x0001080001167983 */ /* 0x000ea80000300800 */
[----:B------:R-:W2:Y:S04]  /*19760*/  LDL.LU R23, [R1+0x10c] ;  /* 0x00010c0001177983 */ /* 0x000ea80000300800 */
[----:B--2---:R1:W-:Y:S04]  /*19770*/  STL.64 [R1+0x1120], R22 ;  /* 0x0011201601007387 */ /* 0x0043e80000100a00 */
[----:B---3--:R-:W-:Y:S01]  /*19780*/  STL.64 [R1+0x1118], R20 ;  /* 0x0011181401007387 */ /* 0x008fe20000100a00 */
[----:B-1----:R-:W-:-:S03]  /*19790*/  IMAD.MOV.U32 R22, RZ, RZ, R6 ;  /* 0x000000ffff167224 */ /* 0x002fc600078e0006 */
[----:B------:R-:W4:Y:S01]  /*197a0*/  LDL.LU R6, [R1+0x1190] ;  /* 0x0011900001067983 */ /* 0x000f220000300800 */
[----:B------:R-:W-:-:S03]  /*197b0*/  IMAD.MOV.U32 R23, RZ, RZ, R7 ;  /* 0x000000ffff177224 */ /* 0x000fc600078e0007 */
[----:B------:R-:W4:Y:S04]  /*197c0*/  LDL.LU R7, [R1+0x118c] ;  /* 0x00118c0001077983 */ /* 0x000f280000300800 */
[----:B0-----:R-:W-:Y:S04]  /*197d0*/  STL.64 [R1+0x10c0], R26 ;  /* 0x0010c01a01007387 */ /* 0x001fe80000100a00 */
[----:B------:R0:W-:Y:S04]  /*197e0*/  STL.64 [R1+0x10b8], R24 ;  /* 0x0010b81801007387 */ /* 0x0001e80000100a00 */
[----:B0-----:R-:W2:Y:S04]  /*197f0*/  LDL.LU R24, [R1+0x110] ;  /* 0x0001100001187983 */ /* 0x001ea80000300800 */
[----:B------:R-:W2:Y:S01]  /*19800*/  LDL.LU R25, [R1+0x114] ;  /* 0x0001140001197983 */ /* 0x000ea20000300800 */
[----:B------:R-:W-:-:S02]  /*19810*/  IMAD.MOV.U32 R26, RZ, RZ, R2 ;  /* 0x000000ffff1a7224 */ /* 0x000fc400078e0002 */
[----:B------:R-:W-:Y:S01]  /*19820*/  IMAD.MOV.U32 R27, RZ, RZ, R3 ;  /* 0x000000ffff1b7224 */ /* 0x000fe200078e0003 */
[----:B------:R-:W3:Y:S04]  /*19830*/  LDL.LU R2, [R1+0x1188] ;  /* 0x0011880001027983 */ /* 0x000ee80000300800 */
[----:B------:R-:W3:Y:S04]  /*19840*/  LDL.LU R3, [R1+0x1184] ;  /* 0x0011840001037983 */ /* 0x000ee80000300800 */
[----:B------:R-:W-:Y:S04]  /*19850*/  STL.64 [R1+0x10d0], R26 ;  /* 0x0010d01a01007387 */ /* 0x000fe80000100a00 */
[----:B--2---:R0:W-:Y:S04]  /*19860*/  STL.64 [R1+0x10c8], R24 ;  /* 0x0010c81801007387 */ /* 0x0041e80000100a00 */
[----:B0-----:R-:W2:Y:S01]  /*19870*/  LDL R24, [R1+0x40] ;  /* 0x0000400001187983 */ /* 0x001ea20000100800 */
[----:B----4-:R-:W-:Y:S01]  /*19880*/  HMMA.16816.F32.BF16 R8, R4, R22, R8 ;  /* 0x000000160408723c */ /* 0x010fe20000041808 */
[----:B------:R-:W-:-:S02]  /*19890*/  IMAD.MOV.U32 R25, RZ, RZ, R28 ;  /* 0x000000ffff197224 */ /* 0x000fc400078e001c */
[----:B------:R-:W4:Y:S04]  /*198a0*/  LDL.LU R28, [R1+0x1180] ;  /* 0x00118000011c7983 */ /* 0x000f280000300800 */
[----:B--2---:R0:W-:Y:S04]  /*198b0*/  STL.64 [R1+0x1128], R24 ;  /* 0x0011281801007387 */ /* 0x0041e80000100a00 */
[----:B0-----:R-:W2:Y:S04]  /*198c0*/  LDL.LU R24, [R1+0x90] ;  /* 0x0000900001187983 */ /* 0x001ea80000300800 */
[----:B------:R-:W2:Y:S08]  /*198d0*/  LDL.LU R25, [R1+0x94] ;  /* 0x0000940001197983 */ /* 0x000eb00000300800 */
[----:B------:R-:W-:Y:S04]  /*198e0*/  STL.64 [R1+0x160], R8 ;  /* 0x0001600801007387 */ /* 0x000fe80000100a00 */
[----:B------:R0:W-:Y:S04]  /*198f0*/  STL.64 [R1+0x168], R10 ;  /* 0x0001680a01007387 */ /* 0x0001e80000100a00 */
[----:B0-----:R-:W2:Y:S04]  /*19900*/  LDL.LU.64 R10, [R1+0x1178] ;  /* 0x00117800010a7983 */ /* 0x001ea80000300a00 */
[----:B------:R-:W2:Y:S01]  /*19910*/  LDL.LU.64 R8, [R1+0x1170] ;  /* 0x0011700001087983 */ /* 0x000ea20000300a00 */
[----:B---3--:R-:W-:-:S02]  /*19920*/  IMAD.MOV.U32 R26, RZ, RZ, R3 ;  /* 0x000000ffff1a7224 */ /* 0x008fc400078e0003 */
[----:B------:R-:W-:Y:S02]  /*19930*/  IMAD.MOV.U32 R27, RZ, RZ, R2 ;  /* 0x000000ffff1b7224 */ /* 0x000fe400078e0002 */
[----:B------:R-:W-:Y:S02]  /*19940*/  IMAD.MOV.U32 R3, RZ, RZ, R14 ;  /* 0x000000ffff037224 */ /* 0x000fe400078e000e */
[----:B------:R-:W-:Y:S01]  /*19950*/  IMAD.MOV.U32 R2, RZ, RZ, R15 ;  /* 0x000000ffff027224 */ /* 0x000fe200078e000f */
[C---:B--2---:R-:W-:Y:S11]  /*19960*/  HMMA.16816.F32.BF16 R8, R4.reuse, R14, R8 ;  /* 0x0000000e0408723c */ /* 0x044ff60000041808 */
[----:B------:R-:W-:Y:S11]  /*19970*/  @!UPT UIADD3 URZ, URZ, URZ, URZ ;  /* 0x0000003f3f3ff290 */ /* 0x000ff6000fffe03f */
[----:B------:R-:W-:Y:S01]  /*19980*/  @!UPT UIADD3 URZ, URZ, URZ, URZ ;  /* 0x0000003f3f3ff290 */ /* 0x000fe2000fffe03f */
[----:B------:R-:W-:Y:S04]  /*19990*/  STL.64 [R1+0xf0], R8 ;  /* 0x0000f00801007387 */ /* 0x000fe80000100a00 */
[----:B------:R0:W-:Y:S04]  /*199a0*/  STL.64 [R1+0xf8], R10 ;  /* 0x0000f80a01007387 */ /* 0x0001e80000100a00 */
[----:B0-----:R-:W2:Y:S04]  /*199b0*/  LDL.LU.64 R10, [R1+0x1168] ;  /* 0x00116800010a7983 */ /* 0x001ea80000300a00 */
[----:B------:R-:W2:Y:S04]  /*199c0*/  LDL.LU.64 R8, [R1+0x1160] ;  /* 0x0011600001087983 */ /* 0x000ea80000300a00 */
[----:B------:R-:W2:Y:S04]  /*199d0*/  LDL.LU.64 R14, [R1+0x1158] ;  /* 0x00115800010e7983 */ /* 0x000ea80000300a00 */
[----:B------:R-:W3:Y:S01]  /*199e0*/  LDL.LU.64 R12, [R1+0x1150] ;  /* 0x00115000010c7983 */ /* 0x000ee20000300a00 */
[C---:B--2---:R-:W-:Y:S11]  /*199f0*/  HMMA.16816.F32.BF16 R8, R4.reuse, R14, R8 ;  /* 0x0000000e0408723c */ /* 0x044ff60000041808 */
[----:B------:R-:W-:Y:S11]  /*19a00*/  @!UPT UIADD3 URZ, URZ, URZ, URZ ;  /* 0x0000003f3f3ff290 */ /* 0x000ff6000fffe03f */
[----:B------:R-:W-:Y:S01]  /*19a10*/  @!UPT UIADD3 URZ, URZ, URZ, URZ ;  /* 0x0000003f3f3ff290 */ /* 0x000fe2000fffe03f */
[----:B------:R-:W-:Y:S04]  /*19a20*/  STL.64 [R1+0xe0], R8 ;  /* 0x0000e00801007387 */ /* 0x000fe80000100a00 */
[----:B------:R0:W-:Y:S04]  /*19a30*/  STL.64 [R1+0xe8], R10 ;  /* 0x0000e80a01007387 */ /* 0x0001e80000100a00 */
[----:B0-----:R-:W2:Y:S04]  /*19a40*/  LDL.LU.64 R10, [R1+0x1148] ;  /* 0x00114800010a7983 */ /* 0x001ea80000300a00 */
[----:B------:R-:W3:Y:S01]  /*19a50*/  LDL.LU.64 R8, [R1+0x1140] ;  /* 0x0011400001087983 */ /* 0x000ee20000300a00 */
[----:B--2---:R-:W-:Y:S03]  /*19a60*/  HMMA.16816.F32.BF16 R4, R4, R10, R16 ;  /* 0x0000000a0404723c */ /* 0x004fe60000041810 */
[----:B------:R-:W2:Y:S04]  /*19a70*/  LDL.LU.64 R18, [R1+0x1138] ;  /* 0x0011380001127983 */ /* 0x000ea80000300a00 */
[----:B------:R-:W2:Y:S11]  /*19a80*/  LDL.LU.64 R16, [R1+0x1130] ;  /* 0x0011300001107983 */ /* 0x000eb60000300a00 */
[----:B------:R-:W-:Y:S05]  /*19a90*/  @!UPT UIADD3 URZ, URZ, URZ, URZ ;  /* 0x0000003f3f3ff290 */ /* 0x000fea000fffe03f */
[----:B------:R-:W-:Y:S04]  /*19aa0*/  STL.64 [R1+0xd0], R4 ;  /* 0x0000d00401007387 */ /* 0x000fe80000100a00 */
[----:B------:R0:W-:Y:S02]  /*19ab0*/  STL.64 [R1+0xd8], R6 ;  /* 0x0000d80601007387 */ /* 0x0001e40000100a00 */
[----:B0-----:R-:W-:Y:S02]  /*19ac0*/  IMAD.MOV.U32 R6, RZ, RZ, R3 ;  /* 0x000000ffff067224 */ /* 0x001fe400078e0003 */
[----:B------:R-:W-:Y:S01]  /*19ad0*/  IMAD.MOV.U32 R7, RZ, RZ, R2 ;  /* 0x000000ffff077224 */ /* 0x000fe200078e0002 */
[C---:B--2---:R-:W-:Y:S01]  /*19ae0*/  HMMA.16816.F32.BF16 R20, R16.reuse, R22, R24 ;  /* 0x000000161014723c */ /* 0x044fe20000041818 */
[----:B------:R-:W2:Y:S11]  /*19af0*/  LDL.LU.64 R24, [R1+0x1128] ;  /* 0x0011280001187983 */ /* 0x000eb60000300a00 */
[----:B------:R-:W-:Y:S11]  /*19b00*/  @!UPT UIADD3 URZ, URZ, URZ, URZ ;  /* 0x0000003f3f3ff290 */ /* 0x000ff6000fffe03f */
[----:B------:R0:W-:Y:S01]  /*19b10*/  STL.64 [R1+0xc0], R20 ;  /* 0x0000c01401007387 */ /* 0x0001e20000100a00 */
[----:B------:R-:W-:Y:S02]  /*19b20*/  IMAD.MOV.U32 R3, RZ, RZ, R22 ;  /* 0x000000ffff037224 */ /* 0x000fe400078e0016 */
[----:B------:R-:W-:Y:S02]  /*19b30*/  IMAD.MOV.U32 R2, RZ, RZ, R23 ;  /* 0x000000ffff027224 */ /* 0x000fe400078e0017 */
[----:B------:R-:W2:Y:S04]  /*19b40*/  LDL.LU.64 R22, [R1+0x1120] ;  /* 0x0011200001167983 */ /* 0x000ea80000300a00 */
[----:B0-----:R-:W2:Y:S04]  /*19b50*/  LDL.LU.64 R20, [R1+0x1118] ;  /* 0x0011180001147983 */ /* 0x001ea80000300a00 */
[----:B------:R-:W-:Y:S04]  /*19b60*/  STL [R1+0x1034], R2 ;  /* 0x0010340201007387 */ /* 0x000fe80000100800 */
[----:B------:R-:W-:Y:S01]  /*19b70*/  STL [R1+0x1030], R3 ;  /* 0x0010300301007387 */ /* 0x000fe20000100800 */
[C---:B--2---:R-:W-:Y:S03]  /*19b80*/  HMMA.16816.F32.BF16 R4, R16.reuse, R6, R20 ;  /* 0x000000061004723c */ /* 0x044fe60000041814 */
[----:B------:R-:W2:Y:S04]  /*19b90*/  LDL.LU.64 R22, [R1+0x1110] ;  /* 0x0011100001167983 */ /* 0x000ea80000300a00 */
[----:B------:R-:W2:Y:S11]  /*19ba0*/  LDL.LU.64 R20, [R1+0x1108] ;  /* 0x0011080001147983 */ /* 0x000eb60000300a00 */
[----:B------:R-:W-:Y:S05]  /*19bb0*/  @!UPT UIADD3 URZ, URZ, URZ, URZ ;  /* 0x0000003f3f3ff290 */ /* 0x000fea000fffe03f */
[----:B------:R-:W-:Y:S04]  /*19bc0*/  STL.64 [R1+0xb0], R4 ;  /* 0x0000b00401007387 */ /* 0x000fe80000100a00 */
[----:B------:R-:W-:Y:S04]  /*19bd0*/  STL.64 [R1+0xb8], R6 ;  /* 0x0000b80601007387 */ /* 0x000fe80000100a00 */
[----:B------:R-:W0:Y:S04]  /*19be0*/  LDSM.16.MT88.4 R4, [R29+0x9000] ;  /* 0x009000001d04783b */ /* 0x000e280000004200 */
[----:B0-----:R-:W-:Y:S04]  /*19bf0*/  STL [R1+0x1098], R7 ;  /* 0x0010980701007387 */ /* 0x001fe80000100800 */
[----:B------:R-:W-:Y:S04]  /*19c00*/  STL [R1+0x10e0], R6 ;  /* 0x0010e00601007387 */ /* 0x000fe80000100800 */
[----:B------:R0:W-:Y:S04]  /*19c10*/  STL.64 [R1+0x10d8], R4 ;  /* 0x0010d80401007387 */ /* 0x0001e80000100a00 */
[----:B0-----:R-:W3:Y:S04]  /*19c20*/  LDL.LU R4, [R1+0x120] ;  /* 0x0001200001047983 */ /* 0x001ee80000300800 */
[----:B------:R-:W3:Y:S04]  /*19c30*/  LDL.LU R5, [R1+0x124] ;  /* 0x0001240001057983 */ /* 0x000ee80000300800 */
[----:B------:R-:W3:Y:S04]  /*19c40*/  LDL.LU R6, [R1+0x128] ;  /* 0x0001280001067983 */ /* 0x000ee80000300800 */
[----:B------:R-:W3:Y:S01]  /*19c50*/  LDL.LU R7, [R1+0x12c] ;  /* 0x00012c0001077983 */ /* 0x000ee20000300800 */
[C---:B--2---:R-:W-:Y:S11]  /*19c60*/  HMMA.16816.F32.BF16 R20, R16.reuse, R14, R20 ;  /* 0x0000000e1014723c */ /* 0x044ff60000041814 */
[----:B------:R-:W-:Y:S11]  /*19c70*/  @!UPT UIADD3 URZ, URZ, URZ, URZ ;  /* 0x0000003f3f3ff290 */ /* 0x000ff6000fffe03f */
[----:B------:R-:W-:Y:S01]  /*19c80*/  @!UPT UIADD3 URZ, URZ, URZ, URZ ;  /* 0x0000003f3f3ff290 */ /* 0x000fe2000fffe03f */
[----:B------:R-:W-:Y:S04]  /*19c90*/  STL.64 [R1+0xa0], R20 ;  /* 0x0000a01401007387 */ /* 0x000fe80000100a00 */
[----:B------:R0:W-:Y:S04]  /*19ca0*/  STL.64 [R1+0xa8], R22 ;  /* 0x0000a81601007387 */ /* 0x0001e80000100a00 */
[----:B0-----:R-:W2:Y:S04]  /*19cb0*/  LDL.LU.64 R22, [R1+0x1100] ;  /* 0x0011000001167983 */ /* 0x001ea80000300a00 */
[----:B------:R-:W2:Y:S04]  /*19cc0*/  LDL.LU.64 R20, [R1+0x10f8] ;  /* 0x0010f80001147983 */ /* 0x000ea80000300a00 */
[----:B------:R-:W3:Y:S01]  /*19cd0*/  LDL R15, [R1+0x870] ;  /* 0x00087000010f7983 */ /* 0x000ee20000100800 */
[----:B--2---:R-:W-:Y:S03]  /*19ce0*/  HMMA.16816.F32.BF16 R16, R16, R10, R20 ;  /* 0x0000000a1010723c */ /* 0x004fe60000041814 */
[----:B------:R-:W3:Y:S04]  /*19cf0*/  LDL.LU.64 R22, [R1+0x10f0] ;  /* 0x0010f00001167983 */ /* 0x000ee80000300a00 */
[----:B------:R-:W3:Y:S11]  /*19d00*/  LDL.LU.64 R20, [R1+0x10e8] ;  /* 0x0010e80001147983 */ /* 0x000ef60000300a00 */
[----:B------:R-:W-:Y:S05]  /*19d10*/  @!UPT UIADD3 URZ, URZ, URZ, URZ ;  /* 0x0000003f3f3ff290 */ /* 0x000fea000fffe03f */
[----:B------:R0:W-:Y:S04]  /*19d20*/  STL.64 [R1+0x80], R16 ;  /* 0x0000801001007387 */ /* 0x0001e80000100a00 */
[----:B------:R-:W-:Y:S04]  /*19d30*/  STL.64 [R1+0x88], R18 ;  /* 0x0000881201007387 */ /* 0x000fe80000100a00 */
[----:B0-----:R-:W2:Y:S04]  /*19d40*/  LDL.64 R16, [R1+0x30] ;  /* 0x0000300001107983 */ /* 0x001ea80000100a00 */
[----:B------:R-:W2:Y:S04]  /*19d50*/  LDL.LU R10, [R1+0x158] ;  /* 0x00015800010a7983 */ /* 0x000ea80000300800 */
[----:B------:R-:W2:Y:S01]  /*19d60*/  LDL.LU R11, [R1+0x15c] ;  /* 0x00015c00010b7983 */ /* 0x000ea20000300800 */
[----:B---3--:R-:W-:Y:S03]  /*19d70*/  HMMA.16816.F32.BF16 R24, R20, R24, R4 ;  /* 0x000000181418723c */ /* 0x008fe60000041804 */
[----:B------:R-:W3:Y:S04]  /*19d80*/  LDL.LU R6, [R1+0x10e0] ;  /* 0x0010e00001067983 */ /* 0x000ee80000300800 */
[----:B------:R-:W3:Y:S11]  /*19d90*/  LDL.LU.64 R4, [R1+0x10d8] ;  /* 0x0010d80001047983 */ /* 0x000ef60000300a00 */
[----:B------:R-:W-:Y:S05]  /*19da0*/  @!UPT UIADD3 URZ, URZ, URZ, URZ ;  /* 0x0000003f3f3ff290 */ /* 0x000fea000fffe03f */
[----:B------:R0:W-:Y:S01]  /*19db0*/  STL.64 [R1+0x78], R26 ;  /* 0x0000781a01007387 */ /* 0x0001e20000100a00 */
[----:B------:R-:W-:Y:S02]  /*19dc0*/  IMAD.MOV.U32 R2, RZ, RZ, R24 ;  /* 0x000000ffff027224 */ /* 0x000fe400078e0018 */
[----:B------:R-:W-:Y:S01]  /*19dd0*/  IMAD.MOV.U32 R3, RZ, RZ, R25 ;  /* 0x000000ffff037224 */ /* 0x000fe200078e0019 */
[----:B0-----:R-:W3:Y:S04]  /*19de0*/  LDL.LU.64 R26, [R1+0x10d0] ;  /* 0x0010d000011a7983 */ /* 0x001ee80000300a00 */
[----:B------:R-:W3:Y:S01]  /*19df0*/  LDL.LU.64 R24, [R1+0x10c8] ;  /* 0x0010c80001187983 */ /* 0x000ee20000300a00 */
[----:B--2---:R-:W-:-:S03]  /*19e00*/  IMAD.MOV.U32 R7, RZ, RZ, R16 ;  /* 0x000000ffff077224 */ /* 0x004fc600078e0010 */
[----:B------:R-:W-:Y:S04]  /*19e10*/  STL [R1+0x103c], R3 ;  /* 0x00103c0301007387 */ /* 0x000fe80000100800 */
[----:B------:R-:W-:Y:S01]  /*19e20*/  STL [R1+0x1038], R2 ;  /* 0x0010380201007387 */ /* 0x000fe20000100800 */
[----:B------:R-:W-:Y:S01]  /*19e30*/  IMAD.MOV.U32 R29, RZ, RZ, R17 ;  /* 0x000000ffff1d7224 */ /* 0x000fe200078e0011 */
[----:B---3--:R-:W-:Y:S02]  /*19e40*/  HMMA.16816.F32.BF16 R24, R20, R16, R24 ;  /* 0x000000101418723c */ /* 0x008fe40000041818 */
[----:B------:R-:W0:Y:S11]  /*19e50*/  LDSM.16.MT88.4 R16, [R15+0x9000] ;  /* 0x009000000f10783b */ /* 0x000e360000004200 */
[----:B------:R-:W-:Y:S10]  /*19e60*/  @!UPT UIADD3 URZ, URZ, URZ, URZ ;  /* 0x0000003f3f3ff290 */ /* 0x000ff4000fffe03f */
[----:B------:R-:W-:Y:S04]  /*19e70*/  STL.64 [R1+0x60], R24 ;  /* 0x0000601801007387 */ /* 0x000fe80000100a00 */
[----:B------:R1:W-:Y:S04]  /*19e80*/  STL.64 [R1+0x68], R26 ;  /* 0x0000681a01007387 */ /* 0x0003e80000100a00 */
[----:B-1----:R-:W2:Y:S04]  /*19e90*/  LDL.LU.64 R26, [R1+0x10c0] ;  /* 0x0010c000011a7983 */ /* 0x002ea80000300a00 */
[----:B------:R-:W3:Y:S04]  /*19ea0*/  LDL.LU.64 R24, [R1+0x10b8] ;  /* 0x0010b80001187983 */ /* 0x000ee80000300a00 */
[----:B------:R4:W-:Y:S04]  /*19eb0*/  STL.64 [R1+0x10a8], R6 ;  /* 0x0010a80601007387 */ /* 0x0009e80000100a00 */
[----:B------:R1:W-:Y:S01]  /*19ec0*/  STL.64 [R1+0x10a0], R4 ;  /* 0x0010a00401007387 */ /* 0x0003e20000100a00 */
[----:B----4-:R-:W-:-:S03]  /*19ed0*/  IMAD.MOV.U32 R6, RZ, RZ, R28 ;  /* 0x000000ffff067224 */ /* 0x010fc600078e001c */
[----:B-1----:R-:W3:Y:S04]  /*19ee0*/  LDL.LU R4, [R1+0x180] ;  /* 0x0001800001047983 */ /* 0x002ee80000300800 */
[----:B------:R-:W3:Y:S04]  /*19ef0*/  LDL.LU R5, [R1+0x184] ;  /* 0x0001840001057983 */ /* 0x000ee80000300800 */
[----:B------:R-:W4:Y:S04]  /*19f00*/  LDL.LU R28, [R1+0x10b0] ;  /* 0x0010b000011c7983 */ /* 0x000f280000300800 */
[----:B------:R-:W3:Y:S01]  /*19f10*/  LDL.LU R7, [R1+0x18c] ;  /* 0x00018c0001077983 */ /* 0x000ee20000300800 */
[C---:B------:R-:W-:Y:S03]  /*19f20*/  HMMA.16816.F32.BF16 R8, R20.reuse, R12, R8 ;  /* 0x0000000c1408723c */ /* 0x040fe60000041808 */
[----:B0-----:R-:W-:Y:S04]  /*19f30*/  STL [R1+0x1048], R17 ;  /* 0x0010481101007387 */ /* 0x001fe80000100800 */
[----:B------:R0:W-:Y:S04]  /*19f40*/  STL [R1+0x1044], R18 ;  /* 0x0010441201007387 */ /* 0x0001e80000100800 */
[----:B------:R1:W-:Y:S11]  /*19f50*/  STL [R1+0x1040], R19 ;  /* 0x0010401301007387 */ /* 0x0003f60000100800 */
[----:B------:R-:W-:Y:S01]  /*19f60*/  @!UPT UIADD3 URZ, URZ, URZ, URZ ;  /* 0x0000003f3f3ff290 */ /* 0x000fe2000fffe03f */
[----:B------:R-:W-:Y:S01]  /*19f70*/  STL.64 [R1+0x50], R8 ;  /* 0x0000500801007387 */ /* 0x000fe20000100a00 */
[----:B------:R-:W-:Y:S02]  /*19f80*/  IMAD.MOV.U32 R3, RZ, RZ, R10 ;  /* 0x000000ffff037224 */ /* 0x000fe400078e000a */
[----:B------:R-:W-:Y:S02]  /*19f90*/  IMAD.MOV.U32 R2, RZ, RZ, R11 ;  /* 0x000000ffff027224 */ /* 0x000fe400078e000b */
[----:B------:R-:W-:Y:S04]  /*19fa0*/  LDSM.16.MT88.4 R8, [R0+0x9800] ;  /* 0x009800000008783b */ /* 0x000fe80000004200 */
[----:B----4-:R-:W4:Y:S01]  /*19fb0*/  LDSM.16.MT88.4 R12, [R28+0x9000] ;  /* 0x009000001c0c783b */ /* 0x010f220000004200 */
[----:B---3--:R-:W-:Y:S11]  /*19fc0*/  HMMA.16816.F32.BF16 R20, R20, R24, R4 ;  /* 0x000000181414723c */ /* 0x008ff60000041804 */
[----:B------:R-:W-:Y:S11]  /*19fd0*/  @!UPT UIADD3 URZ, URZ, URZ, URZ ;  /* 0x0000003f3f3ff290 */ /* 0x000ff6000fffe03f */
[----:B------:R-:W-:Y:S02]  /*19fe0*/  @!UPT UIADD3 URZ, URZ, URZ, URZ ;  /* 0x0000003f3f3ff290 */ /* 0x000fe4000fffe03f */
[----:B0-----:R-:W-:Y:S02]  /*19ff0*/  IMAD.MOV.U32 R18, RZ, RZ, R21 ;  /* 0x000000ffff127224 */ /* 0x001fe400078e0015 */
[----:B-1----:R-:W-:Y:S01]  /*1a000*/  IMAD.MOV.U32 R19, RZ, RZ, R22 ;  /* 0x000000ffff137224 */ /* 0x002fe200078e0016 */
[----:B----4-:R0:W-:Y:S01]  /*1a010*/  STL.64 [R1+0xfe8], R14 ;  /* 0x000fe80e01007387 */ /* 0x0101e20000100a00 */
[----:B------:R-:W-:-:S03]  /*1a020*/  IMAD.MOV.U32 R17, RZ, RZ, R20 ;  /* 0x000000ffff117224 */ /* 0x000fc600078e0014 */
[----:B0-----:R-:W3:Y:S04]  /*1a030*/  LDL R14, [R1+0x874] ;  /* 0x00087400010e7983 */ /* 0x001ee80000100800 */
[----:B------:R-:W-:Y:S04]  /*1a040*/  STL.64 [R1+0xfe0], R12 ;  /* 0x000fe00c01007387 */ /* 0x000fe80000100a00 */
[----:B------:R-:W-:Y:S04]  /*1a050*/  STL [R1+0xf34], R28 ;  /* 0x000f341c01007387 */ /* 0x000fe80000100800 */
[----:B------:R-:W-:Y:S01]  /*1a060*/  STL.64 [R1+0xf98], R10 ;  /* 0x000f980a01007387 */ /* 0x000fe20000100a00 */
[----:B------:R-:W-:-:S03]  /*1a070*/  IMAD.MOV.U32 R15, RZ, RZ, R23 ;  /* 0x000000ffff0f7224 */ /* 0x000fc600078e0017 */
[----:B------:R0:W-:Y:S04]  /*1a080*/  STL.64 [R1+0xf90], R8 ;  /* 0x000f900801007387 */ /* 0x0001e80000100a00 */
[----:B0-----:R-:W4:Y:S04]  /*1a090*/  LDL.LU R8, [R1+0x1b0] ;  /* 0x0001b00001087983 */ /* 0x001f280000300800 */
[----:B------:R-:W4:Y:S04]  /*1a0a0*/  LDL.LU R9, [R1+0x1b4] ;  /* 0x0001b40001097983 */ /* 0x000f280000300800 */
[----:B------:R-:W4:Y:S04]  /*1a0b0*/  LDL.LU R10, [R1+0x1b8] ;  /* 0x0001b800010a7983 */ /* 0x000f280000300800 */
[----:B------:R-:W4:Y:S04]  /*1a0c0*/  LDL.LU R11, [R1+0x1bc] ;  /* 0x0001bc00010b7983 */ /* 0x000f280000300800 */
[----:B------:R-:W-:Y:S04]  /*1a0d0*/  STL [R1+0xf30], R0 ;  /* 0x000f300001007387 */ /* 0x000fe80000100800 */
[----:B------:R-:W2:Y:S04]  /*1a0e0*/  LDL.LU.64 R6, [R1+0x10a8] ;  /* 0x0010a80001067983 */ /* 0x000ea80000300a00 */
[----:B------:R-:W4:Y:S04]  /*1a0f0*/  LDL.LU.64 R4, [R1+0x10a0] ;  /* 0x0010a00001047983 */ /* 0x000f280000300a00 */
[----:B------:R-:W-:Y:S04]  /*1a100*/  STL [R1+0x1090], R15 ;  /* 0x0010900f01007387 */ /* 0x000fe80000100800 */
[----:B------:R-:W-:Y:S04]  /*1a110*/  STL.64 [R1+0x1068], R18 ;  /* 0x0010681201007387 */ /* 0x000fe80000100a00 */
[----:B------:R0:W-:Y:S04]  /*1a120*/  STL.64 [R1+0x1060], R16 ;  /* 0x0010601001007387 */ /* 0x0001e80000100a00 */
[----:B0-----:R-:W2:Y:S04]  /*1a130*/  LDL.LU.64 R16, [R1] ;  /* 0x0000000001107983 */ /* 0x001ea80000300a00 */
[----:B---3--:R-:W0:Y:S04]  /*1a140*/  LDSM.16.MT88.4 R20, [R14+0x9800] ;  /* 0x009800000e14783b */ /* 0x008e280000004200 */
[----:B--2---:R1:W-:Y:S02]  /*1a150*/  STL.64 [R1+0x1070], R16 ;  /* 0x0010701001007387 */ /* 0x0043e40000100a00 */
[----:B-1----:R-:W-:-:S02]  /*1a160*/  IMAD.MOV.U32 R16, RZ, RZ, R7 ;  /* 0x000000ffff107224 */ /* 0x002fc400078e0007 */
[----:B------:R-:W-:Y:S01]  /*1a170*/  IMAD.MOV.U32 R17, RZ, RZ, R29 ;  /* 0x000000ffff117224 */ /* 0x000fe200078e001d */
[----:B------:R-:W4:Y:S04]  /*1a180*/  LDL.LU R7, [R1+0x1098] ;  /* 0x0010980001077983 */ /* 0x000f280000300800 */
[----:B------:R-:W2:Y:S04]  /*1a190*/  LDL.LU R29, [R1+0x1094] ;  /* 0x00109400011d7983 */ /* 0x000ea80000300800 */
[----:B------:R1:W-:Y:S04]  /*1a1a0*/  STL.64 [R1+0x1088], R16 ;  /* 0x0010881001007387 */ /* 0x0003e80000100a00 */
[----:B-1----:R-:W4:Y:S04]  /*1a1b0*/  LDL.LU.64 R16, [R1+0x40] ;  /* 0x0000400001107983 */ /* 0x002f280000300a00 */
[----:B------:R-:W-:Y:S04]  /*1a1c0*/  STL.64 [R1+0x1058], R26 ;  /* 0x0010581a01007387 */ /* 0x000fe80000100a00 */
[----:B------:R1:W-:Y:S04]  /*1a1d0*/  STL.64 [R1+0x1050], R24 ;  /* 0x0010501801007387 */ /* 0x0003e80000100a00 */
[----:B-1----:R-:W3:Y:S04]  /*1a1e0*/  LDL.LU R24, [R1+0x190] ;  /* 0x0001900001187983 */ /* 0x002ee80000300800 */
[----:B------:R-:W3:Y:S04]  /*1a1f0*/  LDL.LU R25, [R1+0x194] ;  /* 0x0001940001197983 */ /* 0x000ee80000300800 */
[----:B------:R-:W2:Y:S04]  /*1a200*/  LDL.LU R26, [R1+0x198] ;  /* 0x00019800011a7983 */ /* 0x000ea80000300800 */
[----:B------:R-:W2:Y:S01]  /*1a210*/  LDL.LU R27, [R1+0x19c] ;  /* 0x00019c00011b7983 */ /* 0x000ea20000300800 */
[----:B----4-:R-:W-:Y:S01]  /*1a220*/  HMMA.16816.F32.BF16 R12, R4, R16, R8 ;  /* 0x00000010040c723c */ /* 0x010fe20000041808 */
[----:B------:R-:W-:-:S02]  /*1a230*/  IMAD.MOV.U32 R0, RZ, RZ, R17 ;  /* 0x000000ffff007224 */ /* 0x000fc400078e0011 */
[----:B--2---:R-:W-:Y:S04]  /*1a240*/  STL.64 [R1+0x1080], R26 ;  /* 0x0010801a01007387 */ /* 0x004fe80000100a00 */
[----:B---3--:R1:W-:Y:S11]  /*1a250*/  STL.64 [R1+0x1078], R24 ;  /* 0x0010781801007387 */ /* 0x0083f60000100a00 */
[----:B------:R-:W-:Y:S06]  /*1a260*/  @!UPT UIADD3 URZ, URZ, URZ, URZ ;  /* 0x0000003f3f3ff290 */ /* 0x000fec000fffe03f */
[----:B------:R-:W-:Y:S02]  /*1a270*/  IMAD.MOV.U32 R11, RZ, RZ, R12 ;  /* 0x000000ffff0b7224 */ /* 0x000fe400078e000c */
[----:B------:R-:W-:Y:S01]  /*1a280*/  IMAD.MOV.U32 R8, RZ, RZ, R15 ;  /* 0x000000ffff087224 */ /* 0x000fe200078e000f */
[----:B-1----:R-:W2:Y:S04]  /*1a290*/  LDL.LU R24, [R1+0x1a0] ;  /* 0x0001a00001187983 */ /* 0x002ea80000300800 */
[----:B------:R-:W2:Y:S04]  /*1a2a0*/  LDL.LU R25, [R1+0x1a4] ;  /* 0x0001a40001197983 */ /* 0x000ea80000300800 */
[----:B------:R-:W2:Y:S04]  /*1a2b0*/  LDL.LU R26, [R1+0x1a8] ;  /* 0x0001a800011a7983 */ /* 0x000ea80000300800 */
[----:B------:R-:W2:Y:S04]  /*1a2c0*/  LDL.LU R27, [R1+0x1ac] ;  /* 0x0001ac00011b7983 */ /* 0x000ea80000300800 */
[----:B0-----:R-:W-:Y:S04]  /*1a2d0*/  STL.64 [R1+0xf48], R22 ;  /* 0x000f481601007387 */ /* 0x001fe80000100a00 */
[----:B------:R0:W-:Y:S01]  /*1a2e0*/  STL.64 [R1+0xf40], R20 ;  /* 0x000f401401007387 */ /* 0x0001e20000100a00 */
[----:B------:R-:W-:-:S03]  /*1a2f0*/  IMAD.MOV.U32 R12, RZ, RZ, R16 ;  /* 0x000000ffff0c7224 */ /* 0x000fc600078e0010 */
[----:B0-----:R-:W3:Y:S04]  /*1a300*/  LDL.LU R20, [R1+0x170] ;  /* 0x0001700001147983 */ /* 0x001ee80000300800 */
[----:B------:R-:W3:Y:S04]  /*1a310*/  LDL.LU R21, [R1+0x174] ;  /* 0x0001740001157983 */ /* 0x000ee80000300800 */
[----:B------:R-:W3:Y:S04]  /*1a320*/  LDL.LU R22, [R1+0x178] ;  /* 0x0001780001167983 */ /* 0x000ee80000300800 */
[----:B------:R-:W4:Y:S04]  /*1a330*/  LDL.LU R15, [R1+0x1090] ;  /* 0x00109000010f7983 */ /* 0x000f280000300800 */
[----:B------:R-:W2:Y:S02]  /*1a340*/  LDL.LU.64 R16, [R1+0x1088] ;  /* 0x0010880001107983 */ /* 0x000ea40000300a00 */
[C---:B--2---:R-:W-:Y:S02]  /*1a350*/  HMMA.16816.F32.BF16 R16, R4.reuse, R16, R24 ;  /* 0x000000100410723c */ /* 0x044fe40000041818 */
[----:B------:R-:W2:Y:S04]  /*1a360*/  LDL.LU.64 R26, [R1+0x1080] ;  /* 0x00108000011a7983 */ /* 0x000ea80000300a00 */
[----:B------:R-:W2:Y:S11]  /*1a370*/  LDL.LU.64 R24, [R1+0x1078] ;  /* 0x0010780001187983 */ /* 0x000eb60000300a00 */
[----:B------:R-:W-:Y:S06]  /*1a380*/  @!UPT UIADD3 URZ, URZ, URZ, URZ ;  /* 0x0000003f3f3ff290 */ /* 0x000fec000fffe03f */
[----:B------:R0:W-:Y:S04]  /*1a390*/  STL.64 [R1+0x90], R16 ;  /* 0x0000901001007387 */ /* 0x0001e80000100a00 */
[----:B------:R1:W-:Y:S04]  /*1a3a0*/  STL.64 [R1+0x98], R18 ;  /* 0x0000981201007387 */ /* 0x0003e80000100a00 */
[----:B0-----:R-:W2:Y:S01]  /*1a3b0*/  LDL.LU.64 R16, [R1+0x1070] ;  /* 0x0010700001107983 */ /* 0x001ea20000300a00 */
[----:B------:R-:W-:Y:S02]  /*1a3c0*/  IMAD.MOV.U32 R10, RZ, RZ, R13 ;  /* 0x000000ffff0a7224 */ /* 0x000fe400078e000d */
[----:B------:R-:W-:Y:S01]  /*1a3d0*/  IMAD.MOV.U32 R9, RZ, RZ, R14 ;  /* 0x000000ffff097224 */ /* 0x000fe200078e000e */
[----:B-1----:R-:W3:Y:S01]  /*1a3e0*/  LDL.LU.64 R18, [R1+0x1068] ;  /* 0x0010680001127983 */ /* 0x002ee20000300a00 */
[----:B------:R-:W-:Y:S01]  /*1a3f0*/  IMAD.MOV.U32 R23, RZ, RZ, R29 ;  /* 0x000000ffff177224 */ /* 0x000fe200078e001d */
[----:B--2---:R-:W-:Y:S01]  /*1a400*/  HMMA.16816.F32.BF16 R24, R4, R16, R24 ;  /* 0x000000100418723c */ /* 0x004fe20000041818 */
[----:B------:R-:W-:-:S02]  /*1a410*/  IMAD.MOV.U32 R14, RZ, RZ, R16 ;  /* 0x000000ffff0e7224 */ /* 0x000fc400078e0010 */
[----:B------:R-:W-:Y:S02]  /*1a420*/  IMAD.MOV.U32 R13, RZ, RZ, R17 ;  /* 0x000000ffff0d7224 */ /* 0x000fe400078e0011 */
[----:B------:R-:W2:Y:S11]  /*1a430*/  LDL.LU.64 R16, [R1+0x1060] ;  /* 0x0010600001107983 */ /* 0x000eb60000300a00 */
[----:B------:R-:W-:Y:S07]  /*1a440*/  @!UPT UIADD3 URZ, URZ, URZ, URZ ;  /* 0x0000003f3f3ff290 */ /* 0x000fee000fffe03f */
[----:B------:R0:W-:Y:S01]  /*1a450*/  STL.64 [R1+0x100], R24 ;  /* 0x0001001801007387 */ /* 0x0001e20000100a00 */
[----:B------:R-:W-:Y:S02]  /*1a460*/  IMAD.MOV.U32 R28, RZ, RZ, R26 ;  /* 0x000000ffff1c7224 */ /* 0x000fe400078e001a */
[----:B------:R-:W-:Y:S02]  /*1a470*/  IMAD.MOV.U32 R29, RZ, RZ, R27 ;  /* 0x000000ffff1d7224 */ /* 0x000fe400078e001b */
[----:B------:R-:W2:Y:S04]  /*1a480*/  LDL.LU.64 R26, [R1+0x1058] ;  /* 0x00105800011a7983 */ /* 0x000ea80000300a00 */
[----:B0-----:R-:W3:Y:S04]  /*1a490*/  LDL.LU.64 R24, [R1+0x1050] ;  /* 0x0010500001187983 */ /* 0x001ee80000300a00 */
[----:B--2---:R-:W-:Y:S01]  /*1a4a0*/  STL.64 [R1+0xff8], R26 ;  /* 0x000ff81a01007387 */ /* 0x004fe20000100a00 */
[----:B---3--:R-:W-:Y:S03]  /*1a4b0*/  HMMA.16816.F32.BF16 R4, R4, R24, R20 ;  /* 0x000000180404723c */ /* 0x008fe60000041814 */
[----:B------:R-:W-:Y:S04]  /*1a4c0*/  STL.64 [R1+0xff0], R24 ;  /* 0x000ff01801007387 */ /* 0x000fe80000100a00 */
[----:B------:R-:W-:-:S02]  /*1a4d0*/  IMAD.MOV.U32 R22, RZ, RZ, R19 ;  /* 0x000000ffff167224 */ /* 0x000fc400078e0013 */
[----:B----4-:R-:W-:Y:S02]  /*1a4e0*/  IMAD.MOV.U32 R23, RZ, RZ, R15 ;  /* 0x000000ffff177224 */ /* 0x010fe400078e000f */
[----:B------:R-:W-:Y:S02]  /*1a4f0*/  IMAD.MOV.U32 R20, RZ, RZ, R17 ;  /* 0x000000ffff147224 */ /* 0x000fe400078e0011 */
[----:B------:R-:W-:Y:S01]  /*1a500*/  IMAD.MOV.U32 R21, RZ, RZ, R18 ;  /* 0x000000ffff157224 */ /* 0x000fe200078e0012 */
[----:B------:R-:W2:Y:S04]  /*1a510*/  LDL.LU R17, [R1+0x1048] ;  /* 0x0010480001117983 */ /* 0x000ea80000300800 */
[----:B------:R-:W2:Y:S04]  /*1a520*/  LDL.LU R18, [R1+0x1044] ;  /* 0x0010440001127983 */ /* 0x000ea80000300800 */
[----:B------:R-:W2:Y:S04]  /*1a530*/  LDL.LU R19, [R1+0x1040] ;  /* 0x0010400001137983 */ /* 0x000ea80000300800 */
[----:B------:R0:W-:Y:S04]  /*1a540*/  STL.64 [R1+0xf58], R22 ;  /* 0x000f581601007387 */ /* 0x0001e80000100a00 */
[----:B------:R1:W-:Y:S04]  /*1a550*/  STL.64 [R1+0xf50], R20 ;  /* 0x000f501401007387 */ /* 0x0003e80000100a00 */
[----:B0-----:R-:W3:Y:S04]  /*1a560*/  LDL R22, [R1+0x8] ;  /* 0x0000080001167983 */ /* 0x001ee80000100800 */
[----:B------:R-:W3:Y:S01]  /*1a570*/  LDL R23, [R1+0xc] ;  /* 0x00000c0001177983 */ /* 0x000ee20000100800 */
[----:B-1----:R-:W-:-:S02]  /*1a580*/  IMAD.MOV.U32 R20, RZ, RZ, R14 ;  /* 0x000000ffff147224 */ /* 0x002fc400078e000e */
[----:B------:R-:W-:Y:S01]  /*1a590*/  IMAD.MOV.U32 R21, RZ, RZ, R13 ;  /* 0x000000ffff157224 */ /* 0x000fe200078e000d */
[----:B---3--:R-:W-:Y:S04]  /*1a5a0*/  STL.64 [R1+0x1008], R22 ;  /* 0x0010081601007387 */ /* 0x008fe80000100a00 */
[----:B------:R-:W-:Y:S04]  /*1a5b0*/  STL.64 [R1+0x1000], R20 ;  /* 0x0010001401007387 */ /* 0x000fe80000100a00 */
[----:B------:R0:W-:Y:S04]  /*1a5c0*/  STL.64 [R1+0xf00], R6 ;  /* 0x000f000601007387 */ /* 0x0001e80000100a00 */
[----:B0-----:R-:W3:Y:S01]  /*1a5d0*/  LDL R7, [R1+0x870] ;  /* 0x0008700001077983 */ /* 0x001ee20000100800 */
[----:B------:R-:W-:-:S03]  /*1a5e0*/  IMAD.MOV.U32 R6, RZ, RZ, R9 ;  /* 0x000000ffff067224 */ /* 0x000fc600078e0009 */
[----:B------:R0:W-:Y:S02]  /*1a5f0*/  STL.64 [R1+0xef8], R4 ;  /* 0x000ef80401007387 */ /* 0x0001e40000100a00 */
[----:B0-----:R-:W-:Y:S02]  /*1a600*/  IMAD.MOV.U32 R5, RZ, RZ, R10 ;  /* 0x000000ffff057224 */ /* 0x001fe400078e000a */
[----:B------:R-:W-:Y:S01]  /*1a610*/  IMAD.MOV.U32 R4, RZ, RZ, R11 ;  /* 0x000000ffff047224 */ /* 0x000fe200078e000b */
[----:B---3--:R0:W-:Y:S02]  /*1a620*/  STL [R1+0xf38], R7 ;  /* 0x000f380701007387 */ /* 0x0081e40000100800 */
[----:B0-----:R-:W-:Y:S02]  /*1a630*/  IMAD.MOV.U32 R7, RZ, RZ, R8 ;  /* 0x000000ffff077224 */ /* 0x001fe400078e0008 */
[----:B------:R-:W3:Y:S04]  /*1a640*/  LDL.LU R8, [R1+0x80] ;  /* 0x0000800001087983 */ /* 0x000ee80000300800 */
[----:B------:R-:W3:Y:S04]  /*1a650*/  LDL.LU R9, [R1+0x84] ;  /* 0x0000840001097983 */ /* 0x000ee80000300800 */
[----:B------:R-:W4:Y:S04]  /*1a660*/  LDL.LU R10, [R1+0x88] ;  /* 0x00008800010a7983 */ /* 0x000f280000300800 */
[----:B------:R-:W4:Y:S04]  /*1a670*/  LDL.LU R11, [R1+0x8c] ;  /* 0x00008c00010b7983 */ /* 0x000f280000300800 */
[----:B----4-:R-:W-:Y:S04]  /*1a680*/  STL.64 [R1+0xfa8], R10 ;  /* 0x000fa80a01007387 */ /* 0x010fe80000100a00 */
[----:B---3--:R0:W-:Y:S04]  /*1a690*/  STL.64 [R1+0xfa0], R8 ;  /* 0x000fa00801007387 */ /* 0x0081e80000100a00 */
[----:B0-----:R-:W3:Y:S04]  /*1a6a0*/  LDL.LU R8, [R1+0xa0] ;  /* 0x0000a00001087983 */ /* 0x001ee80000300800 */
        /* <DEDUP_REMOVED lines=10> */
[----:B---3--:R0:W-:Y:S02]  /*1a750*/  STL.64 [R1+0xfc0], R8 ;  /* 0x000fc00801007387 */ /* 0x0081e40000100a00 */
[----:B0-----:R-:W-:-:S02]  /*1a760*/  IMAD.MOV.U32 R8, RZ, RZ, R12 ;  /* 0x000000ffff087224 */ /* 0x001fc400078e000c */
[----:B------:R-:W3:Y:S04]  /*1a770*/  LDL.LU R12, [R1+0xd0] ;  /* 0x0000d000010c7983 */ /* 0x000ee80000300800 */
[----:B------:R-:W3:Y:S04]  /*1a780*/  LDL.LU R13, [R1+0xd4] ;  /* 0x0000d400010d7983 */ /* 0x000ee80000300800 */
[----:B------:R-:W4:Y:S04]  /*1a790*/  LDL.LU R14, [R1+0xd8] ;  /* 0x0000d800010e7983 */ /* 0x000f280000300800 */
[----:B------:R-:W4:Y:S04]  /*1a7a0*/  LDL.LU R15, [R1+0xdc] ;  /* 0x0000dc00010f7983 */ /* 0x000f280000300800 */
[----:B------:R-:W2:Y:S04]  /*1a7b0*/  LDL.LU R20, [R1+0xf0] ;  /* 0x0000f00001147983 */ /* 0x000ea80000300800 */
[----:B------:R-:W2:Y:S04]  /*1a7c0*/  LDL.LU R21, [R1+0xf4] ;  /* 0x0000f40001157983 */ /* 0x000ea80000300800 */
[----:B------:R-:W2:Y:S04]  /*1a7d0*/  LDL.LU R22, [R1+0xf8] ;  /* 0x0000f80001167983 */ /* 0x000ea80000300800 */
[----:B------:R-:W2:Y:S04]  /*1a7e0*/  LDL.LU R23, [R1+0xfc] ;  /* 0x0000fc0001177983 */ /* 0x000ea80000300800 */
[----:B--2---:R-:W-:Y:S01]  /*1a7f0*/  STL.64 [R1+0x1028], R22 ;  /* 0x0010281601007387 */ /* 0x004fe20000100a00 */
[----:B------:R0:W-:Y:S03]  /*1a800*/  STL.64 [R1+0x1020], R20 ;  /* 0x0010201401007387 */ /* 0x0001e60000100a00 */
[----:B0-----:R-:W2:Y:S01]  /*1a810*/  LDL.LU R20, [R1+0x160] ;  /* 0x0001600001147983 */ /* 0x001ea20000300800 */
[----:B------:R-:W2:Y:S02]  /*1a820*/  LDL.LU R21, [R1+0x164] ;  /* 0x0001640001157983 */ /* 0x000ea40000300800 */
[----:B------:R-:W2:Y:S02]  /*1a830*/  LDL.LU R22, [R1+0x168] ;  /* 0x0001680001167983 */ /* 0x000ea40000300800 */
[----:B------:R-:W2:Y:S01]  /*1a840*/  LDL.LU R23, [R1+0x16c] ;  /* 0x00016c0001177983 */ /* 0x000ea20000300800 */
[----:B----4-:R-:W-:Y:S01]  /*1a850*/  STL.64 [R1+0x1018], R14 ;  /* 0x0010180e01007387 */ /* 0x010fe20000100a00 */
[----:B---3--:R0:W-:Y:S03]  /*1a860*/  STL.64 [R1+0x1010], R12 ;  /* 0x0010100c01007387 */ /* 0x0081e60000100a00 */
[----:B0-----:R-:W3:Y:S01]  /*1a870*/  LDL.LU.64 R12, [R1+0x30] ;  /* 0x00003000010c7983 */ /* 0x001ee20000300a00 */
[----:B------:R-:W4:Y:S02]  /*1a880*/  LDL.LU R24, [R1+0xe0] ;  /* 0x0000e00001187983 */ /* 0x000f240000300800 */
[----:B------:R-:W4:Y:S02]  /*1a890*/  LDL.LU R25, [R1+0xe4] ;  /* 0x0000e40001197983 */ /* 0x000f240000300800 */
[----:B------:R-:W4:Y:S01]  /*1a8a0*/  LDL.LU R26, [R1+0xe8] ;  /* 0x0000e800011a7983 */ /* 0x000f220000300800 */
[----:B------:R-:W4:Y:S01]  /*1a8b0*/  LDL.LU R27, [R1+0xec] ;  /* 0x0000ec00011b7983 */ /* 0x000f220000300800 */
[----:B------:R-:W-:Y:S02]  /*1a8c0*/  STL.64 [R1+0xf68], R6 ;  /* 0x000f680601007387 */ /* 0x000fe40000100a00 */
[----:B------:R0:W-:Y:S02]  /*1a8d0*/  STL.64 [R1+0xf60], R4 ;  /* 0x000f600401007387 */ /* 0x0001e40000100a00 */
[----:B0-----:R-:W2:Y:S01]  /*1a8e0*/  LDL.LU R4, [R1+0x50] ;  /* 0x0000500001047983 */ /* 0x001ea20000300800 */
[----:B------:R-:W2:Y:S02]  /*1a8f0*/  LDL.LU R5, [R1+0x54] ;  /* 0x0000540001057983 */ /* 0x000ea40000300800 */
[----:B------:R-:W-:-:S02]  /*1a900*/  IMAD.MOV.U32 R6, RZ, RZ, R3 ;  /* 0x000000ffff067224 */ /* 0x000fc400078e0003 */
[----:B------:R-:W-:Y:S01]  /*1a910*/  IMAD.MOV.U32 R7, RZ, RZ, R2 ;  /* 0x000000ffff077224 */ /* 0x000fe200078e0002 */
[----:B------:R-:W3:Y:S01]  /*1a920*/  LDL.LU R3, [R1+0x103c] ;  /* 0x00103c0001037983 */ /* 0x000ee20000300800 */
[----:B------:R-:W3:Y:S03]  /*1a930*/  LDL.LU R2, [R1+0x1038] ;  /* 0x0010380001027983 */ /* 0x000ee60000300800 */
[----:B------:R-:W-:Y:S04]  /*1a940*/  STL.64 [R1+0xf78], R6 ;  /* 0x000f780601007387 */ /* 0x000fe80000100a00 */
[----:B--2---:R0:W-:Y:S04]  /*1a950*/  STL.64 [R1+0xf70], R4 ;  /* 0x000f700401007387 */ /* 0x0041e80000100a00 */
[----:B0-----:R-:W2:Y:S01]  /*1a960*/  LDL.LU R4, [R1+0x60] ;  /* 0x0000600001047983 */ /* 0x001ea20000300800 */
[----:B------:R-:W2:Y:S02]  /*1a970*/  LDL.LU R5, [R1+0x64] ;  /* 0x0000640001057983 */ /* 0x000ea40000300800 */
[----:B------:R-:W2:Y:S02]  /*1a980*/  LDL.LU R6, [R1+0x68] ;  /* 0x0000680001067983 */ /* 0x000ea40000300800 */
[----:B------:R-:W2:Y:S02]  /*1a990*/  LDL.LU R7, [R1+0x6c] ;  /* 0x00006c0001077983 */ /* 0x000ea40000300800 */
[----:B------:R-:W-:-:S07]  /*1a9a0*/  IMAD.MOV.U32 R9, RZ, RZ, R0 ;  /* 0x000000ffff097224 */ /* 0x000fce00078e0000 */
[----:B------:R-:W-:Y:S01]  /*1a9b0*/  HMMA.16816.F32.BF16 R20, R16, R8, R20 ;  /* 0x000000081014723c */ /* 0x000fe20000041814 */
[----:B--2---:R-:W-:Y:S01]  /*1a9c0*/  STL.64 [R1+0xf88], R6 ;  /* 0x000f880601007387 */ /* 0x004fe20000100a00 */
[----:B------:R3:W-:Y:S02]  /*1a9d0*/  STL.64 [R1+0xf80], R4 ;  /* 0x000f800401007387 */ /* 0x0007e40000100a00 */
[----:B---3--:R-:W-:Y:S02]  /*1a9e0*/  IMAD.MOV.U32 R4, RZ, RZ, R2 ;  /* 0x000000ffff047224 */ /* 0x008fe400078e0002 */
[----:B------:R-:W-:Y:S01]  /*1a9f0*/  IMAD.MOV.U32 R5, RZ, RZ, R3 ;  /* 0x000000ffff057224 */ /* 0x000fe200078e0003 */
[----:B------:R-:W2:Y:S01]  /*1aa00*/  LDL.LU R2, [R1+0x1034] ;  /* 0x0010340001027983 */ /* 0x000ea20000300800 */
[----:B------:R-:W3:Y:S02]  /*1aa10*/  LDL.LU R3, [R1+0x1030] ;  /* 0x0010300001037983 */ /* 0x000ee40000300800 */
[----:B------:R-:W2:Y:S02]  /*1aa20*/  LDL.LU R6, [R1+0x78] ;  /* 0x0000780001067983 */ /* 0x000ea40000300800 */
[----:B------:R-:W2:Y:S02]  /*1aa30*/  LDL.LU R7, [R1+0x7c] ;  /* 0x00007c0001077983 */ /* 0x000ea40000300800 */
[----:B--2---:R-:W-:Y:S01]  /*1aa40*/  STL.64 [R1+0xfd8], R6 ;  /* 0x000fd80601007387 */ /* 0x004fe20000100a00 */
[----:B------:R0:W-:Y:S03]  /*1aa50*/  STL.64 [R1+0xfd0], R4 ;  /* 0x000fd00401007387 */ /* 0x0001e60000100a00 */
[----:B0-----:R-:W2:Y:S01]  /*1aa60*/  LDL.LU R4, [R1+0xc0] ;  /* 0x0000c00001047983 */ /* 0x001ea20000300800 */
[----:B------:R-:W2:Y:S02]  /*1aa70*/  LDL.LU R5, [R1+0xc4] ;  /* 0x0000c40001057983 */ /* 0x000ea40000300800 */
[----:B---3--:R-:W-:-:S02]  /*1aa80*/  IMAD.MOV.U32 R6, RZ, RZ, R3 ;  /* 0x000000ffff067224 */ /* 0x008fc400078e0003 */
[----:B------:R-:W-:Y:S01]  /*1aa90*/  STL.64 [R1+0x160], R20 ;  /* 0x0001601401007387 */ /* 0x000fe20000100a00 */
[----:B------:R0:W-:Y:S01]  /*1aaa0*/  STL [R1+0x168], R22 ;  /* 0x0001681601007387 */ /* 0x0001e20000100800 */
[----:B------:R-:W-:-:S03]  /*1aab0*/  IMAD.MOV.U32 R3, RZ, RZ, R23 ;  /* 0x000000ffff037224 */ /* 0x000fc600078e0017 */
[----:B0-----:R-:W3:Y:S01]  /*1aac0*/  LDL.LU.64 R22, [R1+0x1028] ;  /* 0x0010280001167983 */ /* 0x001ee20000300a00 */
[----:B------:R-:W3:Y:S02]  /*1aad0*/  LDL.LU.64 R20, [R1+0x1020] ;  /* 0x0010200001147983 */ /* 0x000ee40000300a00 */
[----:B------:R-:W-:Y:S02]  /*1aae0*/  STL [R1+0xf2c], R3 ;  /* 0x000f2c0301007387 */ /* 0x000fe40000100800 */
[----:B------:R-:W-:Y:S02]  /*1aaf0*/  IMAD.MOV.U32 R11, RZ, RZ, R12 ;  /* 0x000000ffff0b7224 */ /* 0x000fe400078e000c */
[----:B------:R-:W-:Y:S01]  /*1ab00*/  IMAD.MOV.U32 R10, RZ, RZ, R13 ;  /* 0x000000ffff0a7224 */ /* 0x000fe200078e000d */
[----:B------:R-:W2:Y:S01]  /*1ab10*/  LDL.LU.64 R14, [R1+0x1018] ;  /* 0x00101800010e7983 */ /* 0x000ea20000300a00 */
[----:B------:R-:W-:Y:S01]  /*1ab20*/  IMAD.MOV.U32 R7, RZ, RZ, R2 ;  /* 0x000000ffff077224 */ /* 0x000fe200078e0002 */
[C---:B---3--:R-:W-:Y:S02]  /*1ab30*/  HMMA.16816.F32.BF16 R20, R16.reuse, R12, R20 ;  /* 0x0000000c1014723c */ /* 0x048fe40000041814 */
[----:B------:R-:W2:Y:S11]  /*1ab40*/  LDL.LU.64 R12, [R1+0x1010] ;  /* 0x00101000010c7983 */ /* 0x000eb60000300a00 */
[----:B------:R-:W-:Y:S10]  /*1ab50*/  @!UPT UIADD3 URZ, URZ, URZ, URZ ;  /* 0x0000003f3f3ff290 */ /* 0x000ff4000fffe03f */
[----:B------:R-:W-:Y:S01]  /*1ab60*/  STL.64 [R1+0x150], R20 ;  /* 0x0001501401007387 */ /* 0x000fe20000100a00 */
[----:B------:R0:W-:Y:S02]  /*1ab70*/  STL [R1+0x15c], R23 ;  /* 0x00015c1701007387 */ /* 0x0001e40000100800 */
[----:B------:R-:W-:Y:S02]  /*1ab80*/  IMAD.MOV.U32 R2, RZ, RZ, R22 ;  /* 0x000000ffff027224 */ /* 0x000fe400078e0016 */
[----:B0-----:R-:W3:Y:S01]  /*1ab90*/  LDL.LU.64 R22, [R1+0x1008] ;  /* 0x0010080001167983 */ /* 0x001ee20000300a00 */
[----:B------:R-:W4:Y:S02]  /*1aba0*/  LDL.LU.64 R20, [R1+0x1000] ;  /* 0x0010000001147983 */ /* 0x000f240000300a00 */
[C---:B----4-:R-:W-:Y:S11]  /*1abb0*/  HMMA.16816.F32.BF16 R24, R16.reuse, R20, R24 ;  /* 0x000000141018723c */ /* 0x050ff60000041818 */
[----:B------:R-:W-:Y:S11]  /*1abc0*/  @!UPT UIADD3 URZ, URZ, URZ, URZ ;  /* 0x0000003f3f3ff290 */ /* 0x000ff6000fffe03f */
[----:B------:R-:W-:Y:S01]  /*1abd0*/  @!UPT UIADD3 URZ, URZ, URZ, URZ ;  /* 0x0000003f3f3ff290 */ /* 0x000fe2000fffe03f */
[----:B------:R-:W-:Y:S01]  /*1abe0*/  STL [R1+0x144], R25 ;  /* 0x0001441901007387 */ /* 0x000fe20000100800 */
[----:B------:R0:W-:Y:S02]  /*1abf0*/  STL [R1+0x148], R26 ;  /* 0x0001481a01007387 */ /* 0x0001e40000100800 */
[----:B------:R-:W-:Y:S02]  /*1ac00*/  IMAD.MOV.U32 R3, RZ, RZ, R27 ;  /* 0x000000ffff037224 */ /* 0x000fe400078e001b */
[----:B------:R-:W-:Y:S01]  /*1ac10*/  IMAD.MOV.U32 R0, RZ, RZ, R24 ;  /* 0x000000ffff007224 */ /* 0x000fe200078e0018 */
[----:B0-----:R-:W4:Y:S01]  /*1ac20*/  LDL.LU.64 R26, [R1+0xff8] ;  /* 0x000ff800011a7983 */ /* 0x001f220000300a00 */
[----:B------:R-:W2:Y:S02]  /*1ac30*/  LDL.LU.64 R24, [R1+0xff0] ;  /* 0x000ff00001187983 */ /* 0x000ea40000300a00 */
[----:B--2---:R-:W-:Y:S01]  /*1ac40*/  HMMA.16816.F32.BF16 R16, R16, R24, R12 ;  /* 0x000000181010723c */ /* 0x004fe2000004180c */
[----:B------:R-:W2:Y:S01]  /*1ac50*/  LDL.LU.64 R14, [R1+0xfe8] ;  /* 0x000fe800010e7983 */ /* 0x000ea20000300a00 */
[----:B------:R-:W2:Y:S11]  /*1ac60*/  LDL.LU.64 R12, [R1+0xfe0] ;  /* 0x000fe000010c7983 */ /* 0x000eb60000300a00 */
[----:B------:R-:W-:Y:S10]  /*1ac70*/  @!UPT UIADD3 URZ, URZ, URZ, URZ ;  /* 0x0000003f3f3ff290 */ /* 0x000ff4000fffe03f */
[----:B------:R0:W-:Y:S02]  /*1ac80*/  STL.64 [R1+0x130], R16 ;  /* 0x0001301001007387 */ /* 0x0001e40000100a00 */
[----:B0-----:R-:W-:Y:S02]  /*1ac90*/  IMAD.MOV.U32 R16, RZ, RZ, R11 ;  /* 0x000000ffff107224 */ /* 0x001fe400078e000b */
[----:B------:R-:W-:Y:S01]  /*1aca0*/  IMAD.MOV.U32 R17, RZ, RZ, R10 ;  /* 0x000000ffff117224 */ /* 0x000fe200078e000a */
[----:B------:R0:W-:Y:S04]  /*1acb0*/  STL.64 [R1+0x138], R18 ;  /* 0x0001381201007387 */ /* 0x0001e80000100a00 */
[----:B0-----:R-:W3:Y:S04]  /*1acc0*/  LDL R18, [R1+0x38] ;  /* 0x0000380001127983 */ /* 0x001ee80000100800 */
[----:B------:R-:W3:Y:S01]  /*1acd0*/  LDL R19, [R1+0x3c] ;  /* 0x00003c0001137983 */ /* 0x000ee20000100800 */
[C---:B--2---:R-:W-:Y:S03]  /*1ace0*/  HMMA.16816.F32.BF16 R8, R12.reuse, R8, R4 ;  /* 0x000000080c08723c */ /* 0x044fe60000041804 */
[----:B------:R-:W2:Y:S01]  /*1acf0*/  LDL.LU.64 R6, [R1+0xfd8] ;  /* 0x000fd80001067983 */ /* 0x000ea20000300a00 */
[----:B------:R-:W2:Y:S11]  /*1ad00*/  LDL.LU.64 R4, [R1+0xfd0] ;  /* 0x000fd00001047983 */ /* 0x000eb60000300a00 */
[----:B------:R-:W-:Y:S08]  /*1ad10*/  @!UPT UIADD3 URZ, URZ, URZ, URZ ;  /* 0x0000003f3f3ff290 */ /* 0x000ff0000fffe03f */
[----:B------:R-:W-:Y:S01]  /*1ad20*/  STL.64 [R1+0x120], R8 ;  /* 0x0001200801007387 */ /* 0x000fe20000100a00 */
[----:B------:R0:W-:Y:S03]  /*1ad30*/  STL.64 [R1+0x128], R10 ;  /* 0x0001280a01007387 */ /* 0x0001e60000100a00 */
[----:B0-----:R-:W2:Y:S01]  /*1ad40*/  LDL.LU.64 R10, [R1+0xfc8] ;  /* 0x000fc800010a7983 */ /* 0x001ea20000300a00 */
[----:B------:R-:W2:Y:S02]  /*1ad50*/  LDL.LU.64 R8, [R1+0xfc0] ;  /* 0x000fc00001087983 */ /* 0x000ea40000300a00 */
[C---:B--2---:R-:W-:Y:S11]  /*1ad60*/  HMMA.16816.F32.BF16 R8, R12.reuse, R16, R8 ;  /* 0x000000100c08723c */ /* 0x044ff60000041808 */
[----:B------:R-:W-:Y:S11]  /*1ad70*/  @!UPT UIADD3 URZ, URZ, URZ, URZ ;  /* 0x0000003f3f3ff290 */ /* 0x000ff6000fffe03f */
[----:B------:R-:W-:Y:S01]  /*1ad80*/  @!UPT UIADD3 URZ, URZ, URZ, URZ ;  /* 0x0000003f3f3ff290 */ /* 0x000fe2000fffe03f */
        /* <DEDUP_REMOVED lines=11> */
[----:B--2---:R-:W-:Y:S01]  /*1ae40*/  HMMA.16816.F32.BF16 R12, R12, R24, R8 ;  /* 0x000000180c0c723c */ /* 0x004fe20000041808 */
[----:B------:R-:W2:Y:S01]  /*1ae50*/  LDL.LU.64 R10, [R1+0xf98] ;  /* 0x000f9800010a7983 */ /* 0x000ea20000300a00 */
[----:B------:R-:W2:Y:S11]  /*1ae60*/  LDL.LU.64 R8, [R1+0xf90] ;  /* 0x000f900001087983 */ /* 0x000eb60000300a00 */
[----:B------:R-:W-:Y:S10]  /*1ae70*/  @!UPT UIADD3 URZ, URZ, URZ, URZ ;  /* 0x0000003f3f3ff290 */ /* 0x000ff4000fffe03f */
[----:B------:R-:W-:Y:S01]  /*1ae80*/  STL.64 [R1+0xe0], R12 ;  /* 0x0000e00c01007387 */ /* 0x000fe20000100a00 */
[----:B------:R0:W-:Y:S03]  /*1ae90*/  STL.64 [R1+0xe8], R14 ;  /* 0x0000e80e01007387 */ /* 0x0001e60000100a00 */
[----:B0-----:R-:W2:Y:S04]  /*1aea0*/  LDL R14, [R1+0x48] ;  /* 0x00004800010e7983 */ /* 0x001ea80000100800 */
[----:B------:R-:W2:Y:S02]  /*1aeb0*/  LDL R15, [R1+0x4c] ;  /* 0x00004c00010f7983 */ /* 0x000ea40000100800 */
[C---:B--2---:R-:W-:Y:S11]  /*1aec0*/  HMMA.16816.F32.BF16 R4, R8.reuse, R14, R4 ;  /* 0x0000000e0804723c */ /* 0x044ff60000041804 */
[----:B------:R-:W-:Y:S11]  /*1aed0*/  @!UPT UIADD3 URZ, URZ, URZ, URZ ;  /* 0x0000003f3f3ff290 */ /* 0x000ff6000fffe03f */
[----:B------:R-:W-:Y:S01]  /*1aee0*/  @!UPT UIADD3 URZ, URZ, URZ, URZ ;  /* 0x0000003f3f3ff290 */ /* 0x000fe2000fffe03f */
[----:B------:R-:W-:Y:S01]  /*1aef0*/  STL.64 [R1+0xd0], R4 ;  /* 0x0000d00401007387 */ /* 0x000fe20000100a00 */
[----:B------:R0:W-:Y:S03]  /*1af00*/  STL.64 [R1+0xd8], R6 ;  /* 0x0000d80601007387 */ /* 0x0001e60000100a00 */
[----:B0-----:R-:W3:Y:S01]  /*1af10*/  LDL.LU.64 R6, [R1+0xf88] ;  /* 0x000f880001067983 */ /* 0x001ee20000300a00 */
[----:B------:R-:W3:Y:S02]  /*1af20*/  LDL.LU.64 R4, [R1+0xf80] ;  /* 0x000f800001047983 */ /* 0x000ee40000300a00 */
[C---:B---3--:R-:W-:Y:S11]  /*1af30*/  HMMA.16816.F32.BF16 R4, R8.reuse, R18, R4 ;  /* 0x000000120804723c */ /* 0x048ff60000041804 */
[----:B------:R-:W-:Y:S11]  /*1af40*/  @!UPT UIADD3 URZ, URZ, URZ, URZ ;  /* 0x0000003f3f3ff290 */ /* 0x000ff6000fffe03f */
[----:B------:R-:W-:Y:S01]  /*1af50*/  @!UPT UIADD3 URZ, URZ, URZ, URZ ;  /* 0x0000003f3f3ff290 */ /* 0x000fe2000fffe03f */
[----:B------:R-:W-:Y:S01]  /*1af60*/  STL.64 [R1+0xc0], R4 ;  /* 0x0000c00401007387 */ /* 0x000fe20000100a00 */
[----:B------:R0:W-:Y:S03]  /*1af70*/  STL.64 [R1+0xc8], R6 ;  /* 0x0000c80601007387 */ /* 0x0001e60000100a00 */
[----:B0-----:R-:W2:Y:S01]  /*1af80*/  LDL.LU.64 R6, [R1+0xf78] ;  /* 0x000f780001067983 */ /* 0x001ea20000300a00 */
[----:B------:R-:W2:Y:S02]  /*1af90*/  LDL.LU.64 R4, [R1+0xf70] ;  /* 0x000f700001047983 */ /* 0x000ea40000300a00 */
[C---:B--2---:R-:W-:Y:S01]  /*1afa0*/  HMMA.16816.F32.BF16 R20, R8.reuse, R22, R4 ;  /* 0x000000160814723c */ /* 0x044fe20000041804 */
[----:B------:R-:W2:Y:S01]  /*1afb0*/  LDL.LU.64 R6, [R1+0xf68] ;  /* 0x000f680001067983 */ /* 0x000ea20000300a00 */
[----:B------:R-:W2:Y:S11]  /*1afc0*/  LDL.LU.64 R4, [R1+0xf60] ;  /* 0x000f600001047983 */ /* 0x000eb60000300a00 */
[----:B------:R-:W-:Y:S10]  /*1afd0*/  @!UPT UIADD3 URZ, URZ, URZ, URZ ;  /* 0x0000003f3f3ff290 */ /* 0x000ff4000fffe03f */
[----:B------:R-:W-:Y:S01]  /*1afe0*/  STL.64 [R1+0xb0], R20 ;  /* 0x0000b01401007387 */ /* 0x000fe20000100a00 */
[----:B------:R0:W-:Y:S03]  /*1aff0*/  STL.64 [R1+0xb8], R22 ;  /* 0x0000b81601007387 */ /* 0x0001e60000100a00 */
[----:B0-----:R-:W4:Y:S01]  /*1b000*/  LDL.LU.64 R22, [R1+0xf58] ;  /* 0x000f580001167983 */ /* 0x001f220000300a00 */
[----:B------:R-:W4:Y:S02]  /*1b010*/  LDL.LU.64 R20, [R1+0xf50] ;  /* 0x000f500001147983 */ /* 0x000f240000300a00 */
[----:B----4-:R-:W-:Y:S01]  /*1b020*/  HMMA.16816.F32.BF16 R8, R8, R26, R20 ;  /* 0x0000001a0808723c */ /* 0x010fe20000041814 */
[----:B------:R-:W2:Y:S01]  /*1b030*/  LDL.LU.64 R22, [R1+0xf48] ;  /* 0x000f480001167983 */ /* 0x000ea20000300a00 */
[----:B------:R-:W2:Y:S11]  /*1b040*/  LDL.LU.64 R20, [R1+0xf40] ;  /* 0x000f400001147983 */ /* 0x000eb60000300a00 */
[----:B------:R-:W-:Y:S10]  /*1b050*/  @!UPT UIADD3 URZ, URZ, URZ, URZ ;  /* 0x0000003f3f3ff290 */ /* 0x000ff4000fffe03f */
[----:B------:R0:W-:Y:S01]  /*1b060*/  STL.64 [R1+0xa0], R8 ;  /* 0x0000a00801007387 */ /* 0x0001e20000100a00 */
[----:B------:R1:W-:Y:S03]  /*1b070*/  STL.64 [R1+0xa8], R10 ;  /* 0x0000a80a01007387 */ /* 0x0003e60000100a00 */
[----:B0-----:R-:W3:Y:S01]  /*1b080*/  LDL.LU R8, [R1+0x90] ;  /* 0x0000900001087983 */ /* 0x001ee20000300800 */
[----:B------:R-:W3:Y:S02]  /*1b090*/  LDL.LU R9, [R1+0x94] ;  /* 0x0000940001097983 */ /* 0x000ee40000300800 */
[----:B-1----:R-:W3:Y:S02]  /*1b0a0*/  LDL.LU R10, [R1+0x98] ;  /* 0x00009800010a7983 */ /* 0x002ee40000300800 */
[----:B------:R-:W3:Y:S01]  /*1b0b0*/  LDL.LU R11, [R1+0x9c] ;  /* 0x00009c00010b7983 */ /* 0x000ee20000300800 */
[C---:B--2---:R-:W-:Y:S01]  /*1b0c0*/  HMMA.16816.F32.BF16 R12, R20.reuse, R14, R4 ;  /* 0x0000000e140c723c */ /* 0x044fe20000041804 */
[----:B------:R-:W2:Y:S06]  /*1b0d0*/  LDL.LU R7, [R1+0xf38] ;  /* 0x000f380001077983 */ /* 0x000eac0000300800 */
[----:B------:R-:W-:Y:S11]  /*1b0e0*/  IMAD.MOV.U32 R6, RZ, RZ, R28 ;  /* 0x000000ffff067224 */ /* 0x000ff600078e001c */
[----:B------:R-:W-:Y:S05]  /*1b0f0*/  @!UPT UIADD3 URZ, URZ, URZ, URZ ;  /* 0x0000003f3f3ff290 */ /* 0x000fea000fffe03f */
[----:B------:R-:W-:Y:S01]  /*1b100*/  STL.64 [R1+0x20], R12 ;  /* 0x0000200c01007387 */ /* 0x000fe20000100a00 */
[----:B------:R-:W-:Y:S02]  /*1b110*/  STL.64 [R1+0x28], R14 ;  /* 0x0000280e01007387 */ /* 0x000fe40000100a00 */
[----:B------:R-:W4:Y:S02]  /*1b120*/  LDL.LU R4, [R1+0x100] ;  /* 0x0001000001047983 */ /* 0x000f240000300800 */
[----:B------:R-:W4:Y:S01]  /*1b130*/  LDL.LU R5, [R1+0x104] ;  /* 0x0001040001057983 */ /* 0x000f220000300800 */
[----:B------:R-:W4:Y:S01]  /*1b140*/  LDL.LU R28, [R1+0xf34] ;  /* 0x000f3400011c7983 */ /* 0x000f220000300800 */
[----:B---3--:R-:W-:Y:S03]  /*1b150*/  HMMA.16816.F32.BF16 R8, R20, R18, R8 ;  /* 0x000000121408723c */ /* 0x008fe60000041808 */
[----:B--2---:R0:W1:Y:S04]  /*1b160*/  LDSM.16.MT88.4 R12, [R7+0x9800] ;  /* 0x00980000070c783b */ /* 0x0040680000004200 */
[----:B----4-:R-:W2:Y:S01]  /*1b170*/  LDSM.16.MT88.4 R16, [R28+0x9800] ;  /* 0x009800001c10783b */ /* 0x010ea20000004200 */
[----:B0-----:R-:W-:Y:S11]  /*1b180*/  IMAD.MOV.U32 R7, RZ, RZ, R29 ;  /* 0x000000ffff077224 */ /* 0x001ff600078e001d */
[----:B------:R-:W-:Y:S05]  /*1b190*/  @!UPT UIADD3 URZ, URZ, URZ, URZ ;  /* 0x0000003f3f3ff290 */ /* 0x000fea000fffe03f */
[----:B------:R-:W-:Y:S01]  /*1b1a0*/  IMAD.MOV.U32 R29, RZ, RZ, R11 ;  /* 0x000000ffff1d7224 */ /* 0x000fe200078e000b */
[----:B------:R-:W-:Y:S01]  /*1b1b0*/  STL.64 [R1+0xf20], R6 ;  /* 0x000f200601007387 */ /* 0x000fe20000100a00 */
[----:B------:R-:W-:Y:S03]  /*1b1c0*/  STL.64 [R1+0xf18], R4 ;  /* 0x000f180401007387 */ /* 0x000fe60000100a00 */
[----:B-1----:R0:W-:Y:S01]  /*1b1d0*/  STL.64 [R1+0xf10], R14 ;  /* 0x000f100e01007387 */ /* 0x0021e20000100a00 */
[----:B------:R-:W-:Y:S03]  /*1b1e0*/  STL.64 [R1+0xf08], R12 ;  /* 0x000f080c01007387 */ /* 0x000fe60000100a00 */
[----:B0-----:R-:W3:Y:S01]  /*1b1f0*/  LDL.LU.64 R14, [R1+0x8] ;  /* 0x00000800010e7983 */ /* 0x001ee20000300a00 */
[----:B------:R-:W-:Y:S02]  /*1b200*/  STL.64 [R1+0x10], R8 ;  /* 0x0000100801007387 */ /* 0x000fe40000100a00 */
[----:B------:R-:W-:Y:S02]  /*1b210*/  STL [R1+0x18], R10 ;  /* 0x0000180a01007387 */ /* 0x000fe40000100800 */
[----:B------:R-:W-:Y:S01]  /*1b220*/  STL [R1+0xe88], R29 ;  /* 0x000e881d01007387 */ /* 0x000fe20000100800 */
[----:B--2---:R-:W-:Y:S01]  /*1b230*/  STL.64 [R1+0xed0], R18 ;  /* 0x000ed01201007387 */ /* 0x004fe20000100a00 */
[----:B------:R0:W-:Y:S02]  /*1b240*/  STL.64 [R1+0xec8], R16 ;  /* 0x000ec81001007387 */ /* 0x0001e40000100a00 */
[----:B0-----:R-:W-:-:S02]  /*1b250*/  IMAD.MOV.U32 R16, RZ, RZ, R0 ;  /* 0x000000ffff107224 */ /* 0x001fc400078e0000 */
[----:B------:R-:W2:Y:S01]  /*1b260*/  LDL.LU R0, [R1+0xf30] ;  /* 0x000f300001007983 */ /* 0x000ea20000300800 */
[----:B------:R-:W4:Y:S02]  /*1b270*/  LDL.LU R17, [R1+0x144] ;  /* 0x0001440001117983 */ /* 0x000f240000300800 */
[----:B------:R-:W3:Y:S02]  /*1b280*/  LDL.LU R18, [R1+0x148] ;  /* 0x0001480001127983 */ /* 0x000ee40000300800 */
[----:B------:R-:W-:Y:S02]  /*1b290*/  IMAD.MOV.U32 R19, RZ, RZ, R3 ;  /* 0x000000ffff137224 */ /* 0x000fe400078e0003 */
[----:B------:R-:W3:Y:S01]  /*1b2a0*/  LDL.LU R3, [R1+0xf2c] ;  /* 0x000f2c0001037983 */ /* 0x000ee20000300800 */
[----:B------:R-:W3:Y:S03]  /*1b2b0*/  LDL R25, [R1+0x874] ;  /* 0x0008740001197983 */ /* 0x000ee60000100800 */
[----:B--2---:R-:W0:Y:S04]  /*1b2c0*/  LDSM.16.MT88.4 R8, [R0+0xa000] ;  /* 0x00a000000008783b */ /* 0x004e280000004200 */
[----:B---3--:R1:W-:Y:S01]  /*1b2d0*/  STL.64 [R1+0xee0], R18 ;  /* 0x000ee01201007387 */ /* 0x0083e20000100a00 */
[----:B----4-:R-:W-:Y:S03]  /*1b2e0*/  STL.64 [R1+0xed8], R16 ;  /* 0x000ed81001007387 */ /* 0x010fe60000100a00 */
[----:B-1----:R-:W2:Y:S01]  /*1b2f0*/  LDL.LU.64 R18, [R1+0x48] ;  /* 0x0000480001127983 */ /* 0x002ea20000300a00 */
[----:B------:R-:W-:Y:S02]  /*1b300*/  STL [R1+0xe8c], R28 ;  /* 0x000e8c1c01007387 */ /* 0x000fe40000100800 */
[----:B------:R-:W-:Y:S01]  /*1b310*/  STL [R1+0xe90], R0 ;  /* 0x000e900001007387 */ /* 0x000fe20000100800 */
[----:B0-----:R0:W-:Y:S01]  /*1b320*/  STL.64 [R1+0xe80], R10 ;  /* 0x000e800a01007387 */ /* 0x0011e20000100a00 */
[----:B------:R1:W-:Y:S02]  /*1b330*/  STL.64 [R1+0xe78], R8 ;  /* 0x000e780801007387 */ /* 0x0003e40000100a00 */
[----:B0-----:R-:W-:Y:S01]  /*1b340*/  IMAD.MOV.U32 R10, RZ, RZ, R2 ;  /* 0x000000ffff0a7224 */ /* 0x001fe200078e0002 */
[----:B-1----:R-:W3:Y:S01]  /*1b350*/  LDL.LU R8, [R1+0x150] ;  /* 0x0001500001087983 */ /* 0x002ee20000300800 */
[----:B------:R-:W3:Y:S02]  /*1b360*/  LDL.LU R9, [R1+0x154] ;  /* 0x0001540001097983 */ /* 0x000ee40000300800 */
[----:B------:R-:W4:Y:S02]  /*1b370*/  LDL.LU R2, [R1+0xf28] ;  /* 0x000f280001027983 */ /* 0x000f240000300800 */
[----:B------:R-:W2:Y:S01]  /*1b380*/  LDL.LU R11, [R1+0x15c] ;  /* 0x00015c00010b7983 */ /* 0x000ea20000300800 */
[----:B----4-:R-:W0:Y:S04]  /*1b390*/  LDSM.16.M88.4 R4, [R2+0x80] ;  /* 0x000080000204783b */ /* 0x010e280000000200 */
[----:B--2---:R-:W-:Y:S01]  /*1b3a0*/  STL.64 [R1+0xef0], R10 ;  /* 0x000ef00a01007387 */ /* 0x004fe20000100a00 */
[----:B---3--:R1:W-:Y:S03]  /*1b3b0*/  STL.64 [R1+0xee8], R8 ;  /* 0x000ee80801007387 */ /* 0x0083e60000100a00 */
[----:B-1----:R-:W2:Y:S01]  /*1b3c0*/  LDL.LU R8, [R1+0x160] ;  /* 0x0001600001087983 */ /* 0x002ea20000300800 */
[----:B------:R-:W2:Y:S02]  /*1b3d0*/  LDL.LU R9, [R1+0x164] ;  /* 0x0001640001097983 */ /* 0x000ea40000300800 */
[----:B------:R-:W2:Y:S01]  /*1b3e0*/  LDL.LU R10, [R1+0x168] ;  /* 0x00016800010a7983 */ /* 0x000ea20000300800 */
[----:B0-----:R-:W-:Y:S01]  /*1b3f0*/  STL.64 [R1+0x80], R4 ;  /* 0x0000800401007387 */ /* 0x001fe20000100a00 */
[----:B------:R0:W-:Y:S03]  /*1b400*/  STL.64 [R1+0x88], R6 ;  /* 0x0000880601007387 */ /* 0x0001e60000100a00 */
[----:B0-----:R-:W3:Y:S01]  /*1b410*/  LDL.LU.64 R6, [R1+0xf20] ;  /* 0x000f200001067983 */ /* 0x001ee20000300a00 */
[----:B------:R-:W3:Y:S02]  /*1b420*/  LDL.LU.64 R4, [R1+0xf18] ;  /* 0x000f180001047983 */ /* 0x000ee40000300a00 */
[----:B------:R-:W-:-:S02]  /*1b430*/  IMAD.MOV.U32 R17, RZ, RZ, R14 ;  /* 0x000000ffff117224 */ /* 0x000fc400078e000e */
[----:B------:R-:W-:Y:S01]  /*1b440*/  IMAD.MOV.U32 R16, RZ, RZ, R15 ;  /* 0x000000ffff107224 */ /* 0x000fe200078e000f */
[C---:B---3--:R-:W-:Y:S01]  /*1b450*/  HMMA.16816.F32.BF16 R4, R20.reuse, R14, R4 ;  /* 0x0000000e1404723c */ /* 0x048fe20000041804 */
[----:B------:R-:W2:Y:S01]  /*1b460*/  LDL.LU.64 R14, [R1+0xf10] ;  /* 0x000f1000010e7983 */ /* 0x000ea20000300a00 */
[----:B------:R-:W2:Y:S11]  /*1b470*/  LDL.LU.64 R12, [R1+0xf08] ;  /* 0x000f0800010c7983 */ /* 0x000eb60000300a00 */
[----:B------:R-:W-:Y:S10]  /*1b480*/  @!UPT UIADD3 URZ, URZ, URZ, URZ ;  /* 0x0000003f3f3ff290 */ /* 0x000ff4000fffe03f */
[----:B------:R-:W-:Y:S01]  /*1b490*/  STL [R1+0x90], R4 ;  /* 0x0000900401007387 */ /* 0x000fe20000100800 */
[----:B------:R-:W-:Y:S02]  /*1b4a0*/  IMAD.MOV.U32 R0, RZ, RZ, R5 ;  /* 0x000000ffff007224 */ /* 0x000fe400078e0005 */
[----:B------:R-:W-:Y:S02]  /*1b4b0*/  IMAD.MOV.U32 R28, RZ, RZ, R6 ;  /* 0x000000ffff1c7224 */ /* 0x000fe400078e0006 */
[----:B------:R-:W-:Y:S02]  /*1b4c0*/  IMAD.MOV.U32 R29, RZ, RZ, R7 ;  /* 0x000000ffff1d7224 */ /* 0x000fe400078e0007 */
[----:B------:R-:W0:Y:S04]  /*1b4d0*/  LDSM.16.M88.4 R4, [R2+0x2080] ;  /* 0x002080000204783b */ /* 0x000e280000000200 */
[----:B0-----:R-:W-:Y:S01]  /*1b4e0*/  STL.64 [R1+0x70], R4 ;  /* 0x0000700401007387 */ /* 0x001fe20000100a00 */
[----:B------:R0:W-:Y:S03]  /*1b4f0*/  STL.64 [R1+0x78], R6 ;  /* 0x0000780601007387 */ /* 0x0001e60000100a00 */
[----:B0-----:R-:W3:Y:S01]  /*1b500*/  LDL.LU.64 R6, [R1+0xf00] ;  /* 0x000f000001067983 */ /* 0x001ee20000300a00 */
[----:B------:R-:W3:Y:S02]  /*1b510*/  LDL.LU.64 R4, [R1+0xef8] ;  /* 0x000ef80001047983 */ /* 0x000ee40000300a00 */
[----:B------:R-:W-:Y:S01]  /*1b520*/  IMAD.MOV.U32 R11, RZ, RZ, R3 ;  /* 0x000000ffff0b7224 */ /* 0x000fe200078e0003 */
[----:B---3--:R-:W-:Y:S01]  /*1b530*/  HMMA.16816.F32.BF16 R4, R20, R26, R4 ;  /* 0x0000001a1404723c */ /* 0x008fe20000041804 */
[----:B------:R-:W3:Y:S11]  /*1b540*/  LDL.LU.64 R22, [R1+0x38] ;  /* 0x0000380001167983 */ /* 0x000ef60000300a00 */
[----:B------:R-:W-:Y:S11]  /*1b550*/  @!UPT UIADD3 URZ, URZ, URZ, URZ ;  /* 0x0000003f3f3ff290 */ /* 0x000ff6000fffe03f */
[----:B------:R-:W-:Y:S01]  /*1b560*/  STL.64 [R1+0x100], R4 ;  /* 0x0001000401007387 */ /* 0x000fe20000100a00 */
[----:B------:R-:W-:Y:S02]  /*1b570*/  STL.64 [R1+0x108], R6 ;  /* 0x0001080601007387 */ /* 0x000fe40000100a00 */
[----:B------:R-:W0:Y:S02]  /*1b580*/  LDSM.16.M88.4 R4, [R2+0x4080] ;  /* 0x004080000204783b */ /* 0x000e240000000200 */
[----:B0-----:R-:W-:Y:S02]  /*1b590*/  STL.64 [R1+0x60], R4 ;  /* 0x0000600401007387 */ /* 0x001fe40000100a00 */
[----:B------:R-:W-:Y:S02]  /*1b5a0*/  STL.64 [R1+0x68], R6 ;  /* 0x0000680601007387 */ /* 0x000fe40000100a00 */
[----:B------:R-:W0:Y:S01]  /*1b5b0*/  LDSM.16.M88.4 R4, [R2+0x6080] ;  /* 0x006080000204783b */ /* 0x000e220000000200 */
[----:B--2---:R-:W-:Y:S01]  /*1b5c0*/  HMMA.16816.F32.BF16 R8, R12, R18, R8 ;  /* 0x000000120c08723c */ /* 0x004fe20000041808 */
[----:B0-----:R-:W-:Y:S02]  /*1b5d0*/  STL.64 [R1+0x50], R4 ;  /* 0x0000500401007387 */ /* 0x001fe40000100a00 */
[----:B------:R-:W-:-:S02]  /*1b5e0*/  IMAD.MOV.U32 R3, RZ, RZ, R4 ;  /* 0x000000ffff037224 */ /* 0x000fc400078e0004 */
[----:B------:R-:W-:Y:S02]  /*1b5f0*/  STL.64 [R1+0x58], R6 ;  /* 0x0000580601007387 */ /* 0x000fe40000100a00 */
[----:B------:R-:W-:Y:S02]  /*1b600*/  IMAD.MOV.U32 R2, RZ, RZ, R5 ;  /* 0x000000ffff027224 */ /* 0x000fe400078e0005 */
[----:B------:R-:W0:Y:S04]  /*1b610*/  LDSM.16.MT88.4 R4, [R25+0xa000] ;  /* 0x00a000001904783b */ /* 0x000e280000004200 */
[----:B0-----:R0:W-:Y:S01]  /*1b620*/  STL.64 [R1+0xe40], R6 ;  /* 0x000e400601007387 */ /* 0x0011e20000100a00 */
[----:B------:R1:W-:Y:S09]  /*1b630*/  STL.64 [R1+0xe38], R4 ;  /* 0x000e380401007387 */ /* 0x0003f20000100a00 */
[----:B------:R-:W-:Y:S02]  /*1b640*/  STL.64 [R1+0x170], R8 ;  /* 0x0001700801007387 */ /* 0x000fe40000100a00 */
[----:B------:R2:W-:Y:S02]  /*1b650*/  STL.64 [R1+0x178], R10 ;  /* 0x0001780a01007387 */ /* 0x0005e40000100a00 */
[----:B0-----:R-:W-:-:S02]  /*1b660*/  IMAD.MOV.U32 R6, RZ, RZ, R17 ;  /* 0x000000ffff067224 */ /* 0x001fc400078e0011 */
[----:B-1----:R-:W-:Y:S02]  /*1b670*/  IMAD.MOV.U32 R5, RZ, RZ, R18 ;  /* 0x000000ffff057224 */ /* 0x002fe400078e0012 */
[----:B------:R-:W-:Y:S01]  /*1b680*/  IMAD.MOV.U32 R4, RZ, RZ, R19 ;  /* 0x000000ffff047224 */ /* 0x000fe200078e0013 */
[----:B--2---:R-:W3:Y:S01]  /*1b690*/  LDL.LU.64 R10, [R1+0xef0] ;  /* 0x000ef000010a7983 */ /* 0x004ee20000300a00 */
[----:B------:R-:W3:Y:S02]  /*1b6a0*/  LDL.LU.64 R8, [R1+0xee8] ;  /* 0x000ee80001087983 */ /* 0x000ee40000300a00 */
[----:B------:R-:W-:Y:S02]  /*1b6b0*/  IMAD.MOV.U32 R7, RZ, RZ, R16 ;  /* 0x000000ffff077224 */ /* 0x000fe400078e0010 */
[----:B------:R-:W2:Y:S01]  /*1b6c0*/  LDL.LU.64 R18, [R1+0xee0] ;  /* 0x000ee00001127983 */ /* 0x000ea20000300a00 */
[----:B------:R-:W2:Y:S01]  /*1b6d0*/  LDL.LU.64 R16, [R1+0xed8] ;  /* 0x000ed80001107983 */ /* 0x000ea20000300a00 */
[C---:B---3--:R-:W-:Y:S08]  /*1b6e0*/  HMMA.16816.F32.BF16 R8, R12.reuse, R22, R8 ;  /* 0x000000160c08723c */ /* 0x048ff00000041808 */
[----:B--2---:R-:W-:Y:S11]  /*1b6f0*/  HMMA.16816.F32.BF16 R16, R12, R6, R16 ;  /* 0x000000060c10723c */ /* 0x004ff60000041810 */
[----:B------:R-:W-:Y:S04]  /*1b700*/  @!UPT UIADD3 URZ, URZ, URZ, URZ ;  /* 0x0000003f3f3ff290 */ /* 0x000fe8000fffe03f */
[----:B------:R0:W-:Y:S01]  /*1b710*/  STL.64 [R1+0x160], R8 ;  /* 0x0001600801007387 */ /* 0x0001e20000100a00 */
[----:B------:R-:W-:Y:S08]  /*1b720*/  STL.64 [R1+0x168], R10 ;  /* 0x0001680a01007387 */ /* 0x000ff00000100a00 */
[----:B------:R-:W-:Y:S01]  /*1b730*/  IMAD.MOV.U32 R24, RZ, RZ, R16 ;  /* 0x000000ffff187224 */ /* 0x000fe200078e0010 */
[----:B------:R1:W-:Y:S01]  /*1b740*/  STL.64 [R1+0x158], R18 ;  /* 0x0001581201007387 */ /* 0x0003e20000100a00 */
[----:B------:R-:W-:-:S03]  /*1b750*/  IMAD.MOV.U32 R25, RZ, RZ, R17 ;  /* 0x000000ffff197224 */ /* 0x000fc600078e0011 */
[----:B------:R-:W2:Y:S01]  /*1b760*/  LDL.LU R16, [R1+0x130] ;  /* 0x0001300001107983 */ /* 0x000ea20000300800 */
[----:B------:R-:W2:Y:S02]  /*1b770*/  LDL.LU R17, [R1+0x134] ;  /* 0x0001340001117983 */ /* 0x000ea40000300800 */
[----:B0-----:R-:W-:Y:S02]  /*1b780*/  IMAD.MOV.U32 R9, RZ, RZ, R22 ;  /* 0x000000ffff097224 */ /* 0x001fe400078e0016 */
[----:B------:R-:W-:Y:S01]  /*1b790*/  IMAD.MOV.U32 R8, RZ, RZ, R23 ;  /* 0x000000ffff087224 */ /* 0x000fe200078e0017 */
[----:B-1----:R-:W2:Y:S01]  /*1b7a0*/  LDL.LU R18, [R1+0x138] ;  /* 0x0001380001127983 */ /* 0x002ea20000300800 */
[----:B------:R-:W2:Y:S02]  /*1b7b0*/  LDL.LU R19, [R1+0x13c] ;  /* 0x00013c0001137983 */ /* 0x000ea40000300800 */
[----:B------:R0:W-:Y:S02]  /*1b7c0*/  STL.64 [R1+0xe98], R6 ;  /* 0x000e980601007387 */ /* 0x0001e40000100a00 */
[----:B0-----:R-:W-:-:S02]  /*1b7d0*/  IMAD.MOV.U32 R6, RZ, RZ, R9 ;  /* 0x000000ffff067224 */ /* 0x001fc400078e0009 */
[----:B------:R-:W-:-:S05]  /*1b7e0*/  IMAD.MOV.U32 R7, RZ, RZ, R8 ;  /* 0x000000ffff077224 */ /* 0x000fca00078e0008 */
[----:B------:R-:W-:Y:S01]  /*1b7f0*/  STL.64 [R1+0xeb0], R6 ;  /* 0x000eb00601007387 */ /* 0x000fe20000100a00 */
[----:B------:R-:W3:Y:S02]  /*1b800*/  LDL.LU R20, [R1+0xc0] ;  /* 0x0000c00001147983 */ /* 0x000ee40000300800 */
[----:B------:R-:W3:Y:S02]  /*1b810*/  LDL.LU R21, [R1+0xc4] ;  /* 0x0000c40001157983 */ /* 0x000ee40000300800 */
[----:B------:R-:W4:Y:S01]  /*1b820*/  LDL.LU R22, [R1+0xc8] ;  /* 0x0000c80001167983 */ /* 0x000f220000300800 */
[----:B------:R-:W4:Y:S01]  /*1b830*/  LDL.LU R23, [R1+0xcc] ;  /* 0x0000cc0001177983 */ /* 0x000f220000300800 */
[----:B------:R-:W2:Y:S02]  /*1b840*/  LDL.LU R8, [R1+0xe0] ;  /* 0x0000e00001087983 */ /* 0x000ea40000300800 */
[----:B------:R-:W2:Y:S02]  /*1b850*/  LDL.LU R9, [R1+0xe4] ;  /* 0x0000e40001097983 */ /* 0x000ea40000300800 */
[----:B------:R-:W2:Y:S01]  /*1b860*/  LDL.LU R10, [R1+0xe8] ;  /* 0x0000e800010a7983 */ /* 0x000ea20000300800 */
[----:B------:R-:W2:Y:S04]  /*1b870*/  LDL.LU R11, [R1+0xec] ;  /* 0x0000ec00010b7983 */ /* 0x000ea80000300800 */
[----:B--2---:R-:W-:Y:S01]  /*1b880*/  STL.64 [R1+0xea8], R10 ;  /* 0x000ea80a01007387 */ /* 0x004fe20000100a00 */
[----:B------:R0:W-:Y:S03]  /*1b890*/  STL.64 [R1+0xea0], R8 ;  /* 0x000ea00801007387 */ /* 0x0001e60000100a00 */
[----:B0-----:R-:W2:Y:S01]  /*1b8a0*/  LDL.LU R8, [R1+0x110] ;  /* 0x0001100001087983 */ /* 0x001ea20000300800 */
[----:B------:R-:W2:Y:S02]  /*1b8b0*/  LDL.LU R9, [R1+0x114] ;  /* 0x0001140001097983 */ /* 0x000ea40000300800 */
[----:B------:R-:W2:Y:S02]  /*1b8c0*/  LDL.LU R10, [R1+0x118] ;  /* 0x00011800010a7983 */ /* 0x000ea40000300800 */
[----:B------:R-:W2:Y:S01]  /*1b8d0*/  LDL.LU R11, [R1+0x11c] ;  /* 0x00011c00010b7983 */ /* 0x000ea20000300800 */
[----:B------:R-:W-:Y:S01]  /*1b8e0*/  HMMA.16816.F32.BF16 R12, R12, R26, R16 ;  /* 0x0000001a0c0c723c */ /* 0x000fe20000041810 */
        /* <DEDUP_REMOVED lines=8> */
[----:B0-----:R-:W3:Y:S04]  /*1b970*/  LDL R20, [R1+0x80] ;  /* 0x0000800001147983 */ /* 0x001ee80000100800 */
[----:B------:R-:W3:Y:S01]  /*1b980*/  LDL R21, [R1+0x84] ;  /* 0x0000840001157983 */ /* 0x000ee20000100800 */
[----:B------:R-:W-:Y:S02]  /*1b990*/  STL [R1+0xdf8], R24 ;  /* 0x000df81801007387 */ /* 0x000fe40000100800 */
[----:B------:R-:W-:Y:S02]  /*1b9a0*/  STL [R1+0xdf4], R25 ;  /* 0x000df41901007387 */ /* 0x000fe40000100800 */
[----:B------:R-:W2:Y:S01]  /*1b9b0*/  LDL.LU.64 R18, [R1+0xed0] ;  /* 0x000ed00001127983 */ /* 0x000ea20000300a00 */
[----:B------:R-:W2:Y:S01]  /*1b9c0*/  LDL.LU.64 R16, [R1+0xec8] ;  /* 0x000ec80001107983 */ /* 0x000ea20000300a00 */
[----:B------:R-:W-:-:S02]  /*1b9d0*/  IMAD.MOV.U32 R6, RZ, RZ, R5 ;  /* 0x000000ffff067224 */ /* 0x000fc400078e0005 */
[----:B------:R-:W-:Y:S02]  /*1b9e0*/  IMAD.MOV.U32 R7, RZ, RZ, R4 ;  /* 0x000000ffff077224 */ /* 0x000fe400078e0004 */
[----:B------:R0:W-:Y:S01]  /*1b9f0*/  STL.64 [R1+0x140], R12 ;  /* 0x0001400c01007387 */ /* 0x0001e20000100a00 */
[----:B------:R1:W-:Y:S04]  /*1ba00*/  STL.64 [R1+0x148], R14 ;  /* 0x0001480e01007387 */ /* 0x0003e80000100a00 */
[----:B0-----:R-:W4:Y:S01]  /*1ba10*/  LDL.LU R12, [R1+0xf0] ;  /* 0x0000f000010c7983 */ /* 0x001f220000300800 */
[----:B------:R-:W4:Y:S02]  /*1ba20*/  LDL.LU R13, [R1+0xf4] ;  /* 0x0000f400010d7983 */ /* 0x000f240000300800 */
[----:B-1----:R-:W4:Y:S02]  /*1ba30*/  LDL.LU R14, [R1+0xf8] ;  /* 0x0000f800010e7983 */ /* 0x002f240000300800 */
[----:B------:R-:W4:Y:S01]  /*1ba40*/  LDL.LU R15, [R1+0xfc] ;  /* 0x0000fc00010f7983 */ /* 0x000f220000300800 */
[C---:B--2---:R-:W-:Y:S01]  /*1ba50*/  HMMA.16816.F32.BF16 R4, R16.reuse, R6, R8 ;  /* 0x000000061004723c */ /* 0x044fe20000041808 */
[----:B------:R-:W2:Y:S01]  /*1ba60*/  LDL.LU.64 R10, [R1+0xec0] ;  /* 0x000ec000010a7983 */ /* 0x000ea20000300a00 */
[----:B------:R-:W2:Y:S11]  /*1ba70*/  LDL.LU.64 R8, [R1+0xeb8] ;  /* 0x000eb80001087983 */ /* 0x000eb60000300a00 */
[----:B------:R-:W-:Y:S10]  /*1ba80*/  @!UPT UIADD3 URZ, URZ, URZ, URZ ;  /* 0x0000003f3f3ff290 */ /* 0x000ff4000fffe03f */
[----:B------:R-:W-:Y:S01]  /*1ba90*/  STL.64 [R1+0x130], R4 ;  /* 0x0001300401007387 */ /* 0x000fe20000100a00 */
[----:B------:R0:W-:Y:S03]  /*1baa0*/  STL.64 [R1+0x138], R6 ;  /* 0x0001380601007387 */ /* 0x0001e60000100a00 */
[----:B0-----:R-:W2:Y:S02]  /*1bab0*/  LDL.LU.64 R6, [R1+0xeb0] ;  /* 0x000eb00001067983 */ /* 0x001ea40000300a00 */
[C---:B--2---:R-:W-:Y:S02]  /*1bac0*/  HMMA.16816.F32.BF16 R4, R16.reuse, R6, R8 ;  /* 0x000000061004723c */ /* 0x044fe40000041808 */
[----:B------:R-:W2:Y:S01]  /*1bad0*/  LDL.LU.64 R10, [R1+0xea8] ;  /* 0x000ea800010a7983 */ /* 0x000ea20000300a00 */
[----:B------:R-:W2:Y:S11]  /*1bae0*/  LDL.LU.64 R8, [R1+0xea0] ;  /* 0x000ea00001087983 */ /* 0x000eb60000300a00 */
[----:B------:R-:W-:Y:S09]  /*1baf0*/  @!UPT UIADD3 URZ, URZ, URZ, URZ ;  /* 0x0000003f3f3ff290 */ /* 0x000ff2000fffe03f */
[----:B------:R-:W-:Y:S01]  /*1bb00*/  STL.64 [R1+0x120], R4 ;  /* 0x0001200401007387 */ /* 0x000fe20000100a00 */
[----:B------:R0:W-:Y:S03]  /*1bb10*/  STL.64 [R1+0x128], R6 ;  /* 0x0001280601007387 */ /* 0x0001e60000100a00 */
[----:B0-----:R-:W4:Y:S02]  /*1bb20*/  LDL.LU.64 R6, [R1+0xe98] ;  /* 0x000e980001067983 */ /* 0x001f240000300a00 */
[----:B----4-:R-:W-:Y:S02]  /*1bb30*/  HMMA.16816.F32.BF16 R4, R16, R6, R12 ;  /* 0x000000061004723c */ /* 0x010fe4000004180c */
[----:B------:R-:W4:Y:S05]  /*1bb40*/  LDL.LU R12, [R1+0x90] ;  /* 0x00009000010c7983 */ /* 0x000f2a0000300800 */
[----:B------:R-:W-:-:S02]  /*1bb50*/  IMAD.MOV.U32 R13, RZ, RZ, R0 ;  /* 0x000000ffff0d7224 */ /* 0x000fc400078e0000 */
[----:B------:R-:W-:Y:S02]  /*1bb60*/  IMAD.MOV.U32 R14, RZ, RZ, R28 ;  /* 0x000000ffff0e7224 */ /* 0x000fe400078e001c */
[----:B------:R-:W-:Y:S11]  /*1bb70*/  IMAD.MOV.U32 R15, RZ, RZ, R29 ;  /* 0x000000ffff0f7224 */ /* 0x000ff600078e001d */
[----:B------:R-:W-:Y:S01]  /*1bb80*/  @!UPT UIADD3 URZ, URZ, URZ, URZ ;  /* 0x0000003f3f3ff290 */ /* 0x000fe2000fffe03f */
[----:B------:R0:W-:Y:S01]  /*1bb90*/  STL.64 [R1+0x110], R4 ;  /* 0x0001100401007387 */ /* 0x0001e20000100a00 */
[----:B------:R1:W-:Y:S02]  /*1bba0*/  STL.64 [R1+0x118], R6 ;  /* 0x0001180601007387 */ /* 0x0003e40000100a00 */
[----:B------:R-:W2:Y:S02]  /*1bbb0*/  LDL.LU R0, [R1+0xe90] ;  /* 0x000e900001007983 */ /* 0x000ea40000300800 */
[----:B------:R-:W2:Y:S01]  /*1bbc0*/  LDL.LU R28, [R1+0xe8c] ;  /* 0x000e8c00011c7983 */ /* 0x000ea20000300800 */
[----:B------:R-:W2:Y:S04]  /*1bbd0*/  LDL.LU R29, [R1+0xe88] ;  /* 0x000e8800011d7983 */ /* 0x000ea80000300800 */
[----:B0-----:R-:W2:Y:S01]  /*1bbe0*/  LDL.LU R4, [R1+0xa0] ;  /* 0x0000a00001047983 */ /* 0x001ea20000300800 */
[----:B------:R-:W2:Y:S02]  /*1bbf0*/  LDL.LU R5, [R1+0xa4] ;  /* 0x0000a40001057983 */ /* 0x000ea40000300800 */
[----:B-1----:R-:W2:Y:S02]  /*1bc00*/  LDL.LU R6, [R1+0xa8] ;  /* 0x0000a80001067983 */ /* 0x002ea40000300800 */
[----:B------:R-:W2:Y:S02]  /*1bc10*/  LDL.LU R7, [R1+0xac] ;  /* 0x0000ac0001077983 */ /* 0x000ea40000300800 */
        /* <DEDUP_REMOVED lines=9> */
[----:B0-----:R-:W3:Y:S01]  /*1bcb0*/  LDL.LU R4, [R1+0xd0] ;  /* 0x0000d00001047983 */ /* 0x001ee20000300800 */
[----:B------:R-:W3:Y:S02]  /*1bcc0*/  LDL.LU R5, [R1+0xd4] ;  /* 0x0000d40001057983 */ /* 0x000ee40000300800 */
[----:B------:R-:W3:Y:S02]  /*1bcd0*/  LDL.LU R6, [R1+0xd8] ;  /* 0x0000d80001067983 */ /* 0x000ee40000300800 */
[----:B------:R-:W3:Y:S01]  /*1bce0*/  LDL.LU R7, [R1+0xdc] ;  /* 0x0000dc0001077983 */ /* 0x000ee20000300800 */
[----:B------:R-:W-:Y:S01]  /*1bcf0*/  STL.64 [R1+0xe08], R14 ;  /* 0x000e080e01007387 */ /* 0x000fe20000100a00 */
[----:B----4-:R0:W-:Y:S03]  /*1bd00*/  STL.64 [R1+0xe00], R12 ;  /* 0x000e000c01007387 */ /* 0x0101e60000100a00 */
[----:B0-----:R-:W2:Y:S01]  /*1bd10*/  LDL.64 R12, [R1+0x70] ;  /* 0x00007000010c7983 */ /* 0x001ea20000100a00 */
[----:B------:R-:W3:Y:S02]  /*1bd20*/  LDL.LU.64 R10, [R1+0xe80] ;  /* 0x000e8000010a7983 */ /* 0x000ee40000300a00 */
[----:B------:R-:W3:Y:S06]  /*1bd30*/  LDL.LU.64 R8, [R1+0xe78] ;  /* 0x000e780001087983 */ /* 0x000eec0000300a00 */
[----:B------:R-:W-:Y:S01]  /*1bd40*/  IMAD.MOV.U32 R27, RZ, RZ, R18 ;  /* 0x000000ffff1b7224 */ /* 0x000fe200078e0012 */
[----:B------:R0:W-:Y:S04]  /*1bd50*/  STL.64 [R1+0xf0], R16 ;  /* 0x0000f01001007387 */ /* 0x0001e80000100a00 */
[----:B0-----:R-:W4:Y:S01]  /*1bd60*/  LDL.LU.64 R16, [R1+0x60] ;  /* 0x0000600001107983 */ /* 0x001f220000300a00 */
[----:B------:R0:W-:Y:S03]  /*1bd70*/  STL [R1+0xdfc], R27 ;  /* 0x000dfc1b01007387 */ /* 0x0001e60000100800 */
[----:B0-----:R-:W2:Y:S01]  /*1bd80*/  LDL R27, [R1+0x870] ;  /* 0x00087000011b7983 */ /* 0x001ea20000100800 */
[C---:B---3--:R-:W-:Y:S03]  /*1bd90*/  HMMA.16816.F32.BF16 R20, R8.reuse, R20, R4 ;  /* 0x000000140814723c */ /* 0x048fe60000041804 */
[----:B------:R-:W4:Y:S01]  /*1bda0*/  LDL.LU.64 R6, [R1+0xe70] ;  /* 0x000e700001067983 */ /* 0x000f220000300a00 */
[----:B------:R-:W4:Y:S11]  /*1bdb0*/  LDL.LU.64 R4, [R1+0xe68] ;  /* 0x000e680001047983 */ /* 0x000f360000300a00 */
[----:B------:R-:W-:Y:S08]  /*1bdc0*/  @!UPT UIADD3 URZ, URZ, URZ, URZ ;  /* 0x0000003f3f3ff290 */ /* 0x000ff0000fffe03f */
[----:B------:R-:W-:Y:S01]  /*1bdd0*/  STL.64 [R1+0xe0], R20 ;  /* 0x0000e01401007387 */ /* 0x000fe20000100a00 */
[----:B------:R0:W-:Y:S02]  /*1bde0*/  STL [R1+0xe8], R22 ;  /* 0x0000e81601007387 */ /* 0x0001e40000100800 */
[----:B------:R-:W-:Y:S02]  /*1bdf0*/  IMAD.MOV.U32 R24, RZ, RZ, R23 ;  /* 0x000000ffff187224 */ /* 0x000fe400078e0017 */
[----:B0-----:R-:W3:Y:S01]  /*1be00*/  LDL.LU.64 R22, [R1+0xe60] ;  /* 0x000e600001167983 */ /* 0x001ee20000300a00 */
[----:B------:R-:W3:Y:S02]  /*1be10*/  LDL.LU.64 R20, [R1+0xe58] ;  /* 0x000e580001147983 */ /* 0x000ee40000300a00 */
[----:B--2---:R0:W-:Y:S02]  /*1be20*/  STL.64 [R1+0xe20], R12 ;  /* 0x000e200c01007387 */ /* 0x0041e40000100a00 */
[----:B------:R-:W-:Y:S01]  /*1be30*/  IMAD.MOV.U32 R26, RZ, RZ, R19 ;  /* 0x000000ffff1a7224 */ /* 0x000fe200078e0013 */
[C---:B---3--:R-:W-:Y:S01]  /*1be40*/  HMMA.16816.F32.BF16 R20, R8.reuse, R12, R20 ;  /* 0x0000000c0814723c */ /* 0x048fe20000041814 */
[----:B0-----:R-:W2:Y:S11]  /*1be50*/  LDL.LU R12, [R1+0x20] ;  /* 0x00002000010c7983 */ /* 0x001eb60000300800 */
[----:B------:R-:W-:Y:S11]  /*1be60*/  @!UPT UIADD3 URZ, URZ, URZ, URZ ;  /* 0x0000003f3f3ff290 */ /* 0x000ff6000fffe03f */
[----:B------:R-:W-:Y:S01]  /*1be70*/  STL.64 [R1+0xd0], R20 ;  /* 0x0000d01401007387 */ /* 0x000fe20000100a00 */
[----:B------:R-:W-:Y:S02]  /*1be80*/  STL.64 [R1+0xd8], R22 ;  /* 0x0000d81601007387 */ /* 0x000fe40000100a00 */
[----:B------:R-:W2:Y:S02]  /*1be90*/  LDL.LU R13, [R1+0x24] ;  /* 0x00002400010d7983 */ /* 0x000ea40000300800 */
[----:B------:R-:W2:Y:S01]  /*1bea0*/  LDL.LU R14, [R1+0x28] ;  /* 0x00002800010e7983 */ /* 0x000ea20000300800 */
[----:B------:R-:W2:Y:S01]  /*1beb0*/  LDL.LU R15, [R1+0x2c] ;  /* 0x00002c00010f7983 */ /* 0x000ea20000300800 */
[----:B------:R-:W-:Y:S02]  /*1bec0*/  STL.64 [R1+0xe18], R26 ;  /* 0x000e181a01007387 */ /* 0x000fe40000100a00 */
[----:B------:R0:W-:Y:S01]  /*1bed0*/  STL [R1+0xe10], R24 ;  /* 0x000e101801007387 */ /* 0x0001e20000100800 */
[----:B------:R1:W3:Y:S04]  /*1bee0*/  LDSM.16.MT88.4 R20, [R27+0xa000] ;  /* 0x00a000001b14783b */ /* 0x0002e80000004200 */
[----:B0-----:R-:W2:Y:S01]  /*1bef0*/  LDL.LU R24, [R1+0x10] ;  /* 0x0000100001187983 */ /* 0x001ea20000300800 */
[----:B------:R-:W2:Y:S02]  /*1bf00*/  LDL.LU R25, [R1+0x14] ;  /* 0x0000140001197983 */ /* 0x000ea40000300800 */
[----:B------:R-:W2:Y:S01]  /*1bf10*/  LDL.LU R26, [R1+0x18] ;  /* 0x00001800011a7983 */ /* 0x000ea20000300800 */
[----:B----4-:R-:W-:Y:S01]  /*1bf20*/  HMMA.16816.F32.BF16 R4, R8, R16, R4 ;  /* 0x000000100804723c */ /* 0x010fe20000041804 */
[----:B-1----:R-:W-:-:S05]  /*1bf30*/  IMAD.MOV.U32 R27, RZ, RZ, R29 ;  /* 0x000000ffff1b7224 */ /* 0x002fca00078e001d */
[----:B--2---:R-:W-:Y:S01]  /*1bf40*/  STL.64 [R1+0xe30], R26 ;  /* 0x000e301a01007387 */ /* 0x004fe20000100a00 */
[----:B------:R0:W-:Y:S03]  /*1bf50*/  STL.64 [R1+0xe28], R24 ;  /* 0x000e281801007387 */ /* 0x0001e60000100a00 */
[----:B0-----:R-:W2:Y:S01]  /*1bf60*/  LDL.64 R24, [R1+0x80] ;  /* 0x0000800001187983 */ /* 0x001ea20000100a00 */
[----:B---3--:R-:W-:Y:S02]  /*1bf70*/  STL [R1+0xdec], R20 ;  /* 0x000dec1401007387 */ /* 0x008fe40000100800 */
[----:B------:R-:W-:Y:S02]  /*1bf80*/  STL [R1+0xde8], R21 ;  /* 0x000de81501007387 */ /* 0x000fe40000100800 */
[----:B------:R-:W-:Y:S01]  /*1bf90*/  STL [R1+0xde4], R22 ;  /* 0x000de41601007387 */ /* 0x000fe20000100800 */
[----:B------:R-:W-:Y:S07]  /*1bfa0*/  STL [R1+0xde0], R23 ;  /* 0x000de01701007387 */ /* 0x000fee0000100800 */
[----:B------:R-:W-:Y:S02]  /*1bfb0*/  STL.64 [R1+0xc0], R4 ;  /* 0x0000c00401007387 */ /* 0x000fe40000100a00 */
[----:B------:R0:W-:Y:S02]  /*1bfc0*/  STL.64 [R1+0xc8], R6 ;  /* 0x0000c80601007387 */ /* 0x0001e40000100a00 */
[----:B0-----:R-:W3:Y:S01]  /*1bfd0*/  LDL.LU.64 R6, [R1+0xe50] ;  /* 0x000e500001067983 */ /* 0x001ee20000300a00 */
[----:B------:R-:W3:Y:S02]  /*1bfe0*/  LDL.LU.64 R4, [R1+0xe48] ;  /* 0x000e480001047983 */ /* 0x000ee40000300a00 */
[----:B------:R-:W-:-:S02]  /*1bff0*/  IMAD.MOV.U32 R20, RZ, RZ, R3 ;  /* 0x000000ffff147224 */ /* 0x000fc400078e0003 */
[----:B------:R-:W-:-:S07]  /*1c000*/  IMAD.MOV.U32 R21, RZ, RZ, R2 ;  /* 0x000000ffff157224 */ /* 0x000fce00078e0002 */
[----:B---3--:R-:W-:Y:S01]  /*1c010*/  HMMA.16816.F32.BF16 R20, R8, R20, R4 ;  /* 0x000000140814723c */ /* 0x008fe20000041804 */
[----:B------:R-:W3:Y:S01]  /*1c020*/  LDL.LU.64 R6, [R1+0xe40] ;  /* 0x000e400001067983 */ /* 0x000ee20000300a00 */
[----:B------:R-:W3:Y:S02]  /*1c030*/  LDL.LU.64 R4, [R1+0xe38] ;  /* 0x000e380001047983 */ /* 0x000ee40000300a00 */
[----:B------:R-:W4:Y:S11]  /*1c040*/  LDL R11, [R1+0x874] ;  /* 0x00087400010b7983 */ /* 0x000f360000100800 */
[----:B------:R-:W-:Y:S08]  /*1c050*/  @!UPT UIADD3 URZ, URZ, URZ, URZ ;  /* 0x0000003f3f3ff290 */ /* 0x000ff0000fffe03f */
[----:B------:R2:W-:Y:S01]  /*1c060*/  STL.64 [R1+0xb0], R20 ;  /* 0x0000b01401007387 */ /* 0x0005e20000100a00 */
[----:B------:R-:W-:Y:S02]  /*1c070*/  STL.64 [R1+0xb8], R22 ;  /* 0x0000b81601007387 */ /* 0x000fe40000100a00 */
[----:B------:R-:W4:Y:S02]  /*1c080*/  LDL.LU.64 R26, [R1+0xe30] ;  /* 0x000e3000011a7983 */ /* 0x000f240000300a00 */
[----:B--2---:R-:W-:Y:S02]  /*1c090*/  IMAD.MOV.U32 R20, RZ, RZ, R24 ;  /* 0x000000ffff147224 */ /* 0x004fe400078e0018 */
[----:B------:R-:W-:Y:S01]  /*1c0a0*/  IMAD.MOV.U32 R21, RZ, RZ, R25 ;  /* 0x000000ffff157224 */ /* 0x000fe200078e0019 */
[----:B---3--:R-:W-:Y:S01]  /*1c0b0*/  HMMA.16816.F32.BF16 R12, R4, R24, R12 ;  /* 0x00000018040c723c */ /* 0x008fe2000004180c */
[----:B------:R-:W2:Y:S04]  /*1c0c0*/  LDL.LU.64 R24, [R1+0xe28] ;  /* 0x000e280001187983 */ /* 0x000ea80000300a00 */
[----:B----4-:R-:W-:Y:S11]  /*1c0d0*/  LDSM.16.MT88.4 R8, [R11+0xa800] ;  /* 0x00a800000b08783b */ /* 0x010ff60000004200 */
[----:B------:R-:W-:Y:S07]  /*1c0e0*/  @!UPT UIADD3 URZ, URZ, URZ, URZ ;  /* 0x0000003f3f3ff290 */ /* 0x000fee000fffe03f */
[----:B------:R0:W-:Y:S01]  /*1c0f0*/  STL [R1+0xa0], R12 ;  /* 0x0000a00c01007387 */ /* 0x0001e20000100800 */
[----:B------:R-:W-:-:S03]  /*1c100*/  IMAD.MOV.U32 R29, RZ, RZ, R13 ;  /* 0x000000ffff1d7224 */ /* 0x000fc600078e000d */
[----:B0-----:R-:W2:Y:S01]  /*1c110*/  LDL.LU.64 R12, [R1+0xe20] ;  /* 0x000e2000010c7983 */ /* 0x001ea20000300a00 */
[----:B------:R-:W-:Y:S02]  /*1c120*/  IMAD.MOV.U32 R2, RZ, RZ, R15 ;  /* 0x000000ffff027224 */ /* 0x000fe400078e000f */
[----:B------:R-:W-:Y:S02]  /*1c130*/  IMAD.MOV.U32 R3, RZ, RZ, R14 ;  /* 0x000000ffff037224 */ /* 0x000fe400078e000e */
[----:B------:R-:W-:Y:S01]  /*1c140*/  STL [R1+0xdf0], R20 ;  /* 0x000df01401007387 */ /* 0x000fe20000100800 */
[----:B------:R-:W-:Y:S02]  /*1c150*/  STL [R1+0xd40], R2 ;  /* 0x000d400201007387 */ /* 0x000fe40000100800 */
[----:B------:R-:W-:Y:S02]  /*1c160*/  STL [R1+0xd3c], R3 ;  /* 0x000d3c0301007387 */ /* 0x000fe40000100800 */
[----:B------:R-:W-:Y:S01]  /*1c170*/  STL [R1+0xd38], R29 ;  /* 0x000d381d01007387 */ /* 0x000fe20000100800 */
[----:B--2---:R-:W-:Y:S01]  /*1c180*/  HMMA.16816.F32.BF16 R24, R4, R12, R24 ;  /* 0x0000000c0418723c */ /* 0x004fe20000041818 */
[----:B------:R-:W-:-:S02]  /*1c190*/  IMAD.MOV.U32 R22, RZ, RZ, R12 ;  /* 0x000000ffff167224 */ /* 0x000fc400078e000c */
[----:B------:R-:W-:Y:S11]  /*1c1a0*/  IMAD.MOV.U32 R23, RZ, RZ, R13 ;  /* 0x000000ffff177224 */ /* 0x000ff600078e000d */
[----:B------:R-:W-:Y:S09]  /*1c1b0*/  @!UPT UIADD3 URZ, URZ, URZ, URZ ;  /* 0x0000003f3f3ff290 */ /* 0x000ff2000fffe03f */
[----:B------:R-:W-:Y:S01]  /*1c1c0*/  STL.64 [R1+0x40], R24 ;  /* 0x0000401801007387 */ /* 0x000fe20000100a00 */
[----:B------:R0:W-:Y:S03]  /*1c1d0*/  STL.64 [R1+0x48], R26 ;  /* 0x0000481a01007387 */ /* 0x0001e60000100a00 */
[----:B0-----:R-:W2:Y:S01]  /*1c1e0*/  LDL.LU.64 R26, [R1+0xe18] ;  /* 0x000e1800011a7983 */ /* 0x001ea20000300a00 */
[----:B------:R-:W3:Y:S02]  /*1c1f0*/  LDL.LU R24, [R1+0xe10] ;  /* 0x000e100001187983 */ /* 0x000ee40000300800 */
[----:B------:R-:W4:Y:S02]  /*1c200*/  LDL.LU.64 R14, [R1+0xe08] ;  /* 0x000e0800010e7983 */ /* 0x000f240000300a00 */
[----:B------:R-:W4:Y:S02]  /*1c210*/  LDL.LU.64 R12, [R1+0xe00] ;  /* 0x000e0000010c7983 */ /* 0x000f240000300a00 */
[----:B------:R-:W-:-:S02]  /*1c220*/  IMAD.MOV.U32 R25, RZ, RZ, R16 ;  /* 0x000000ffff197224 */ /* 0x000fc400078e0010 */
[----:B------:R-:W-:Y:S01]  /*1c230*/  IMAD.MOV.U32 R20, RZ, RZ, R17 ;  /* 0x000000ffff147224 */ /* 0x000fe200078e0011 */
[C---:B----4-:R-:W-:Y:S01]  /*1c240*/  HMMA.16816.F32.BF16 R12, R4.reuse, R16, R12 ;  /* 0x00000010040c723c */ /* 0x050fe2000004180c */
[----:B------:R-:W0:Y:S11]  /*1c250*/  LDSM.16.MT88.4 R16, [R28+0xa000] ;  /* 0x00a000001c10783b */ /* 0x000e360000004200 */
[----:B------:R-:W-:Y:S11]  /*1c260*/  @!UPT UIADD3 URZ, URZ, URZ, URZ ;  /* 0x0000003f3f3ff290 */ /* 0x000ff6000fffe03f */
[----:B------:R-:W-:Y:S01]  /*1c270*/  STL [R1+0x30], R12 ;  /* 0x0000300c01007387 */ /* 0x000fe20000100800 */
[----:B------:R-:W-:Y:S02]  /*1c280*/  IMAD.MOV.U32 R2, RZ, RZ, R13 ;  /* 0x000000ffff027224 */ /* 0x000fe400078e000d */
[----:B------:R-:W-:Y:S02]  /*1c290*/  IMAD.MOV.U32 R3, RZ, RZ, R14 ;  /* 0x000000ffff037224 */ /* 0x000fe400078e000e */
[----:B------:R-:W-:Y:S02]  /*1c2a0*/  IMAD.MOV.U32 R29, RZ, RZ, R15 ;  /* 0x000000ffff1d7224 */ /* 0x000fe400078e000f */
[----:B------:R-:W1:Y:S04]  /*1c2b0*/  LDSM.16.MT88.4 R12, [R0+0xa800] ;  /* 0x00a80000000c783b */ /* 0x000e680000004200 */
[----:B------:R-:W-:Y:S01]  /*1c2c0*/  STL [R1+0xd4c], R29 ;  /* 0x000d4c1d01007387 */ /* 0x000fe20000100800 */
[----:B------:R-:W-:Y:S02]  /*1c2d0*/  STL [R1+0xd48], R3 ;  /* 0x000d480301007387 */ /* 0x000fe40000100800 */
[----:B------:R-:W-:Y:S01]  /*1c2e0*/  STL [R1+0xd44], R2 ;  /* 0x000d440201007387 */ /* 0x000fe20000100800 */
[----:B0-----:R-:W-:Y:S01]  /*1c2f0*/  STL [R1+0xdac], R18 ;  /* 0x000dac1201007387 */ /* 0x001fe20000100800 */
[----:B------:R-:W-:Y:S02]  /*1c300*/  STL [R1+0xda8], R19 ;  /* 0x000da81301007387 */ /* 0x000fe40000100800 */
[----:B------:R0:W-:Y:S02]  /*1c310*/  STL.64 [R1+0xdc0], R16 ;  /* 0x000dc01001007387 */ /* 0x0001e40000100a00 */
[----:B0-----:R-:W4:Y:S01]  /*1c320*/  LDL.LU.64 R16, [R1+0x50] ;  /* 0x0000500001107983 */ /* 0x001f220000300a00 */
[----:B------:R-:W-:Y:S03]  /*1c330*/  STL [R1+0xd50], R28 ;  /* 0x000d501c01007387 */ /* 0x000fe60000100800 */
[----:B-1----:R-:W-:Y:S01]  /*1c340*/  STL.64 [R1+0xd60], R14 ;  /* 0x000d600e01007387 */ /* 0x002fe20000100a00 */
[----:B------:R0:W-:Y:S03]  /*1c350*/  STL.64 [R1+0xd58], R12 ;  /* 0x000d580c01007387 */ /* 0x0001e60000100a00 */
[----:B0-----:R-:W4:Y:S01]  /*1c360*/  LDL.LU R12, [R1+0x100] ;  /* 0x00010000010c7983 */ /* 0x001f220000300800 */
[----:B------:R-:W4:Y:S02]  /*1c370*/  LDL.LU R13, [R1+0x104] ;  /* 0x00010400010d7983 */ /* 0x000f240000300800 */
[----:B------:R-:W4:Y:S02]  /*1c380*/  LDL.LU R14, [R1+0x108] ;  /* 0x00010800010e7983 */ /* 0x000f240000300800 */
[----:B------:R-:W4:Y:S02]  /*1c390*/  LDL.LU R15, [R1+0x10c] ;  /* 0x00010c00010f7983 */ /* 0x000f240000300800 */
[----:B----4-:R-:W-:Y:S11]  /*1c3a0*/  HMMA.16816.F32.BF16 R4, R4, R16, R12 ;  /* 0x000000100404723c */ /* 0x010ff6000004180c */
[----:B------:R-:W-:Y:S11]  /*1c3b0*/  @!UPT UIADD3 URZ, URZ, URZ, URZ ;  /* 0x0000003f3f3ff290 */ /* 0x000ff6000fffe03f */
[----:B------:R-:W-:Y:S01]  /*1c3c0*/  @!UPT UIADD3 URZ, URZ, URZ, URZ ;  /* 0x0000003f3f3ff290 */ /* 0x000fe2000fffe03f */
[----:B------:R-:W-:Y:S01]  /*1c3d0*/  STL.64 [R1+0x20], R4 ;  /* 0x0000200401007387 */ /* 0x000fe20000100a00 */
[----:B------:R-:W-:Y:S02]  /*1c3e0*/  STL.64 [R1+0x28], R6 ;  /* 0x0000280601007387 */ /* 0x000fe40000100a00 */
[----:B------:R-:W-:Y:S02]  /*1c3f0*/  STL.64 [R1+0xd10], R10 ;  /* 0x000d100a01007387 */ /* 0x000fe40000100a00 */
[----:B------:R-:W-:Y:S01]  /*1c400*/  STL.64 [R1+0xd08], R8 ;  /* 0x000d080801007387 */ /* 0x000fe20000100a00 */
[----:B--2---:R0:W1:Y:S04]  /*1c410*/  LDSM.16.MT88.4 R4, [R27+0xa800] ;  /* 0x00a800001b04783b */ /* 0x0040680000004200 */
[----:B0-----:R-:W2:Y:S01]  /*1c420*/  LDL.LU R27, [R1+0xdfc] ;  /* 0x000dfc00011b7983 */ /* 0x001ea20000300800 */
[----:B------:R-:W4:Y:S02]  /*1c430*/  LDL.LU R8, [R1+0xe0] ;  /* 0x0000e00001087983 */ /* 0x000f240000300800 */
[----:B------:R-:W4:Y:S02]  /*1c440*/  LDL.LU R9, [R1+0xe4] ;  /* 0x0000e40001097983 */ /* 0x000f240000300800 */
[----:B------:R-:W2:Y:S02]  /*1c450*/  LDL.LU R10, [R1+0xe8] ;  /* 0x0000e800010a7983 */ /* 0x000ea40000300800 */
[----:B---3--:R-:W-:-:S02]  /*1c460*/  IMAD.MOV.U32 R11, RZ, RZ, R24 ;  /* 0x000000ffff0b7224 */ /* 0x008fc400078e0018 */
[----:B------:R-:W3:Y:S04]  /*1c470*/  LDL.LU R24, [R1+0xdf8] ;  /* 0x000df80001187983 */ /* 0x000ee80000300800 */
[----:B--2---:R-:W-:Y:S01]  /*1c480*/  STL.64 [R1+0xd70], R10 ;  /* 0x000d700a01007387 */ /* 0x004fe20000100a00 */
[----:B----4-:R0:W-:Y:S02]  /*1c490*/  STL.64 [R1+0xd68], R8 ;  /* 0x000d680801007387 */ /* 0x0101e40000100a00 */
[----:B0-----:R-:W-:Y:S02]  /*1c4a0*/  IMAD.MOV.U32 R8, RZ, RZ, R25 ;  /* 0x000000ffff087224 */ /* 0x001fe400078e0019 */
[----:B------:R-:W-:Y:S01]  /*1c4b0*/  IMAD.MOV.U32 R9, RZ, RZ, R20 ;  /* 0x000000ffff097224 */ /* 0x000fe200078e0014 */
[----:B------:R-:W3:Y:S01]  /*1c4c0*/  LDL.LU R25, [R1+0xdf4] ;  /* 0x000df40001197983 */ /* 0x000ee20000300800 */
[----:B------:R-:W2:Y:S02]  /*1c4d0*/  LDL.LU R20, [R1+0xdf0] ;  /* 0x000df00001147983 */ /* 0x000ea40000300800 */
[----:B------:R-:W-:Y:S01]  /*1c4e0*/  IMAD.MOV.U32 R15, RZ, RZ, R26 ;  /* 0x000000ffff0f7224 */ /* 0x000fe200078e001a */
[----:B------:R0:W-:Y:S01]  /*1c4f0*/  STL.64 [R1+0xdc8], R8 ;  /* 0x000dc80801007387 */ /* 0x0001e20000100a00 */
[----:B------:R-:W4:Y:S02]  /*1c500*/  LDL.LU R12, [R1+0xf0] ;  /* 0x0000f000010c7983 */ /* 0x000f240000300800 */
[----:B------:R-:W4:Y:S02]  /*1c510*/  LDL.LU R13, [R1+0xf4] ;  /* 0x0000f400010d7983 */ /* 0x000f240000300800 */
[----:B------:R-:W-:Y:S01]  /*1c520*/  IMAD.MOV.U32 R14, RZ, RZ, R27 ;  /* 0x000000ffff0e7224 */ /* 0x000fe200078e001b */
[----:B------:R-:W3:Y:S01]  /*1c530*/  LDL.LU R26, [R1+0x158] ;  /* 0x00015800011a7983 */ /* 0x000ee20000300800 */
[----:B------:R-:W3:Y:S02]  /*1c540*/  LDL.LU R27, [R1+0x15c] ;  /* 0x00015c00011b7983 */ /* 0x000ee40000300800 */
[----:B------:R-:W-:-:S02]  /*1c550*/  IMAD.MOV.U32 R3, RZ, RZ, R16 ;  /* 0x000000ffff037224 */ /* 0x000fc400078e0010 */
[----:B------:R-:W-:Y:S02]  /*1c560*/  IMAD.MOV.U32 R2, RZ, RZ, R17 ;  /* 0x000000ffff027224 */ /* 0x000fe400078e0011 */
[----:B0-----:R-:W-:Y:S02]  /*1c570*/  IMAD.MOV.U32 R9, RZ, RZ, R21 ;  /* 0x000000ffff097224 */ /* 0x001fe400078e0015 */
[----:B--2---:R-:W-:Y:S02]  /*1c580*/  IMAD.MOV.U32 R8, RZ, RZ, R20 ;  /* 0x000000ffff087224 */ /* 0x004fe400078e0014 */
[----:B------:R-:W2:Y:S01]  /*1c590*/  LDL.LU R20, [R1+0xdec] ;  /* 0x000dec0001147983 */ /* 0x000ea20000300800 */
[----:B------:R-:W2:Y:S02]  /*1c5a0*/  LDL.LU R21, [R1+0xde8] ;  /* 0x000de80001157983 */ /* 0x000ea40000300800 */
[----:B------:R-:W2:Y:S02]  /*1c5b0*/  LDL.LU R16, [R1+0x160] ;  /* 0x0001600001107983 */ /* 0x000ea40000300800 */
[----:B------:R-:W2:Y:S01]  /*1c5c0*/  LDL.LU R17, [R1+0x164] ;  /* 0x0001640001117983 */ /* 0x000ea20000300800 */
[----:B------:R-:W2:Y:S01]  /*1c5d0*/  LDL.LU R18, [R1+0x168] ;  /* 0x0001680001127983 */ /* 0x000ea20000300800 */
[----:B------:R-:W2:Y:S03]  /*1c5e0*/  LDL.LU R19, [R1+0x16c] ;  /* 0x00016c0001137983 */ /* 0x000ea60000300800 */
[----:B--2---:R-:W-:Y:S01]  /*1c5f0*/  STL.64 [R1+0xdd8], R18 ;  /* 0x000dd81201007387 */ /* 0x004fe20000100a00 */
[----:B------:R0:W-:Y:S03]  /*1c600*/  STL.64 [R1+0xdd0], R16 ;  /* 0x000dd01001007387 */ /* 0x0001e60000100a00 */
[----:B0-----:R-:W2:Y:S01]  /*1c610*/  LDL.LU R16, [R1+0x170] ;  /* 0x0001700001107983 */ /* 0x001ea20000300800 */
[----:B------:R-:W2:Y:S02]  /*1c620*/  LDL.LU R17, [R1+0x174] ;  /* 0x0001740001117983 */ /* 0x000ea40000300800 */
[----:B------:R-:W2:Y:S02]  /*1c630*/  LDL.LU R18, [R1+0x178] ;  /* 0x0001780001127983 */ /* 0x000ea40000300800 */
[----:B------:R-:W2:Y:S01]  /*1c640*/  LDL.LU R19, [R1+0x17c] ;  /* 0x00017c0001137983 */ /* 0x000ea20000300800 */
[----:B---3--:R-:W-:Y:S01]  /*1c650*/  STL.64 [R1+0xdb8], R26 ;  /* 0x000db81a01007387 */ /* 0x008fe20000100a00 */
[----:B------:R0:W-:Y:S02]  /*1c660*/  STL.64 [R1+0xdb0], R24 ;  /* 0x000db01801007387 */ /* 0x0001e40000100a00 */
[----:B0-----:R-:W-:-:S02]  /*1c670*/  IMAD.MOV.U32 R24, RZ, RZ, R22 ;  /* 0x000000ffff187224 */ /* 0x001fc400078e0016 */
[----:B------:R-:W-:Y:S01]  /*1c680*/  IMAD.MOV.U32 R25, RZ, RZ, R23 ;  /* 0x000000ffff197224 */ /* 0x000fe200078e0017 */
[----:B------:R-:W2:Y:S01]  /*1c690*/  LDL.LU R22, [R1+0xde4] ;  /* 0x000de40001167983 */ /* 0x000ea20000300800 */
[----:B------:R-:W2:Y:S02]  /*1c6a0*/  LDL.LU R23, [R1+0xde0] ;  /* 0x000de00001177983 */ /* 0x000ea40000300800 */
[----:B------:R-:W-:Y:S02]  /*1c6b0*/  STL.64 [R1+0xd80], R14 ;  /* 0x000d800e01007387 */ /* 0x000fe40000100a00 */
[----:B----4-:R0:W-:Y:S02]  /*1c6c0*/  STL.64 [R1+0xd78], R12 ;  /* 0x000d780c01007387 */ /* 0x0101e40000100a00 */
[----:B0-----:R-:W3:Y:S01]  /*1c6d0*/  LDL.LU R12, [R1+0x110] ;  /* 0x00011000010c7983 */ /* 0x001ee20000300800 */
[----:B------:R-:W3:Y:S02]  /*1c6e0*/  LDL.LU R13, [R1+0x114] ;  /* 0x00011400010d7983 */ /* 0x000ee40000300800 */
[----:B------:R-:W4:Y:S02]  /*1c6f0*/  LDL.LU R14, [R1+0x118] ;  /* 0x00011800010e7983 */ /* 0x000f240000300800 */
[----:B------:R-:W4:Y:S02]  /*1c700*/  LDL.LU R15, [R1+0x11c] ;  /* 0x00011c00010f7983 */ /* 0x000f240000300800 */
[----:B----4-:R-:W-:Y:S01]  /*1c710*/  STL.64 [R1+0xd90], R14 ;  /* 0x000d900e01007387 */ /* 0x010fe20000100a00 */
[----:B---3--:R0:W-:Y:S03]  /*1c720*/  STL.64 [R1+0xd88], R12 ;  /* 0x000d880c01007387 */ /* 0x0081e60000100a00 */
[----:B0-----:R-:W3:Y:S01]  /*1c730*/  LDL.LU R12, [R1+0x120] ;  /* 0x00012000010c7983 */ /* 0x001ee20000300800 */
[----:B------:R-:W3:Y:S02]  /*1c740*/  LDL.LU R13, [R1+0x124] ;  /* 0x00012400010d7983 */ /* 0x000ee40000300800 */
[----:B------:R-:W4:Y:S02]  /*1c750*/  LDL.LU R14, [R1+0x128] ;  /* 0x00012800010e7983 */ /* 0x000f240000300800 */
[----:B------:R-:W4:Y:S01]  /*1c760*/  LDL.LU R15, [R1+0x12c] ;  /* 0x00012c00010f7983 */ /* 0x000f220000300800 */
[----:B--2---:R-:W-:Y:S01]  /*1c770*/  HMMA.16816.F32.BF16 R8, R20, R8, R16 ;  /* 0x000000081408723c */ /* 0x004fe20000041810 */
[----:B----4-:R-:W-:Y:S01]  /*1c780*/  STL.64 [R1+0xda0], R14 ;  /* 0x000da00e01007387 */ /* 0x010fe20000100a00 */
[----:B---3--:R0:W-:Y:S03]  /*1c790*/  STL.64 [R1+0xd98], R12 ;  /* 0x000d980c01007387 */ /* 0x0081e60000100a00 */
[----:B0-----:R-:W2:Y:S01]  /*1c7a0*/  LDL.LU R12, [R1+0x130] ;  /* 0x00013000010c7983 */ /* 0x001ea20000300800 */
[----:B------:R-:W2:Y:S02]  /*1c7b0*/  LDL.LU R13, [R1+0x134] ;  /* 0x00013400010d7983 */ /* 0x000ea40000300800 */
[----:B------:R-:W2:Y:S02]  /*1c7c0*/  LDL.LU R14, [R1+0x138] ;  /* 0x00013800010e7983 */ /* 0x000ea40000300800 */
[----:B------:R-:W2:Y:S01]  /*1c7d0*/  LDL.LU R15, [R1+0x13c] ;  /* 0x00013c00010f7983 */ /* 0x000ea20000300800 */
[----:B-1----:R0:W-:Y:S01]  /*1c7e0*/  STL.64 [R1+0xcc0], R6 ;  /* 0x000cc00601007387 */ /* 0x0021e20000100a00 */
[----:B------:R1:W-:Y:S03]  /*1c7f0*/  STL.64 [R1+0xcb8], R4 ;  /* 0x000cb80401007387 */ /* 0x0003e60000100a00 */
[----:B0-----:R-:W3:Y:S04]  /*1c800*/  LDL R6, [R1+0x58] ;  /* 0x0000580001067983 */ /* 0x001ee80000100800 */
[----:B------:R-:W3:Y:S01]  /*1c810*/  LDL R7, [R1+0x5c] ;  /* 0x00005c0001077983 */ /* 0x000ee20000100800 */
[----:B------:R-:W4:Y:S02]  /*1c820*/  LDL.LU.64 R18, [R1+0xdd8] ;  /* 0x000dd80001127983 */ /* 0x000f240000300a00 */
[----:B------:R-:W4:Y:S02]  /*1c830*/  LDL.LU.64 R16, [R1+0xdd0] ;  /* 0x000dd00001107983 */ /* 0x000f240000300a00 */
[----:B-1----:R-:W-:-:S02]  /*1c840*/  IMAD.MOV.U32 R4, RZ, RZ, R3 ;  /* 0x000000ffff047224 */ /* 0x002fc400078e0003 */
[----:B------:R-:W-:Y:S02]  /*1c850*/  IMAD.MOV.U32 R5, RZ, RZ, R2 ;  /* 0x000000ffff057224 */ /* 0x000fe400078e0002 */
[----:B------:R-:W-:Y:S02]  /*1c860*/  IMAD.MOV.U32 R28, RZ, RZ, R8 ;  /* 0x000000ffff1c7224 */ /* 0x000fe400078e0008 */
[----:B------:R-:W-:Y:S02]  /*1c870*/  IMAD.MOV.U32 R29, RZ, RZ, R9 ;  /* 0x000000ffff1d7224 */ /* 0x000fe400078e0009 */
[----:B------:R-:W-:Y:S02]  /*1c880*/  IMAD.MOV.U32 R3, RZ, RZ, R10 ;  /* 0x000000ffff037224 */ /* 0x000fe400078e000a */
[----:B------:R-:W-:Y:S01]  /*1c890*/  IMAD.MOV.U32 R2, RZ, RZ, R11 ;  /* 0x000000ffff027224 */ /* 0x000fe200078e000b */
[----:B------:R-:W2:Y:S01]  /*1c8a0*/  LDL.LU.64 R8, [R1+0xdc8] ;  /* 0x000dc80001087983 */ /* 0x000ea20000300a00 */
[C---:B----4-:R-:W-:Y:S03]  /*1c8b0*/  HMMA.16816.F32.BF16 R24, R20.reuse, R24, R16 ;  /* 0x000000181418723c */ /* 0x050fe60000041810 */
[----:B------:R-:W4:Y:S11]  /*1c8c0*/  LDL.LU.64 R16, [R1+0xdc0] ;  /* 0x000dc00001107983 */ /* 0x000f360000300a00 */
[----:B------:R-:W-:Y:S10]  /*1c8d0*/  @!UPT UIADD3 URZ, URZ, URZ, URZ ;  /* 0x0000003f3f3ff290 */ /* 0x000ff4000fffe03f */
[----:B------:R-:W-:Y:S02]  /*1c8e0*/  IMAD.MOV.U32 R11, RZ, RZ, R26 ;  /* 0x000000ffff0b7224 */ /* 0x000fe400078e001a */
[----:B------:R-:W-:Y:S02]  /*1c8f0*/  IMAD.MOV.U32 R10, RZ, RZ, R27 ;  /* 0x000000ffff0a7224 */ /* 0x000fe400078e001b */
[----:B------:R-:W-:Y:S02]  /*1c900*/  IMAD.MOV.U32 R18, RZ, RZ, R24 ;  /* 0x000000ffff127224 */ /* 0x000fe400078e0018 */
[----:B------:R-:W-:Y:S01]  /*1c910*/  IMAD.MOV.U32 R19, RZ, RZ, R25 ;  /* 0x000000ffff137224 */ /* 0x000fe200078e0019 */
[----:B------:R-:W2:Y:S01]  /*1c920*/  LDL.LU.64 R26, [R1+0xdb8] ;  /* 0x000db800011a7983 */ /* 0x000ea20000300a00 */
[----:B------:R-:W2:Y:S02]  /*1c930*/  LDL.LU.64 R24, [R1+0xdb0] ;  /* 0x000db00001187983 */ /* 0x000ea40000300a00 */
[C---:B--2---:R-:W-:Y:S11]  /*1c940*/  HMMA.16816.F32.BF16 R24, R20.reuse, R8, R24 ;  /* 0x000000081418723c */ /* 0x044ff60000041818 */
[----:B------:R-:W-:Y:S11]  /*1c950*/  @!UPT UIADD3 URZ, URZ, URZ, URZ ;  /* 0x0000003f3f3ff290 */ /* 0x000ff6000fffe03f */
[----:B------:R-:W-:Y:S01]  /*1c960*/  @!UPT UIADD3 URZ, URZ, URZ, URZ ;  /* 0x0000003f3f3ff290 */ /* 0x000fe2000fffe03f */
[----:B------:R-:W-:Y:S01]  /*1c970*/  STL.64 [R1+0xc90], R26 ;  /* 0x000c901a01007387 */ /* 0x000fe20000100a00 */
[----:B------:R0:W-:Y:S03]  /*1c980*/  STL.64 [R1+0xc88], R24 ;  /* 0x000c881801007387 */ /* 0x0001e60000100a00 */
[----:B0-----:R-:W2:Y:S01]  /*1c990*/  LDL.LU R24, [R1+0x140] ;  /* 0x0001400001187983 */ /* 0x001ea20000300800 */
[----:B------:R-:W2:Y:S02]  /*1c9a0*/  LDL.LU R25, [R1+0x144] ;  /* 0x0001440001197983 */ /* 0x000ea40000300800 */
[----:B------:R-:W2:Y:S02]  /*1c9b0*/  LDL.LU R26, [R1+0x148] ;  /* 0x00014800011a7983 */ /* 0x000ea40000300800 */
[----:B------:R-:W2:Y:S02]  /*1c9c0*/  LDL.LU R27, [R1+0x14c] ;  /* 0x00014c00011b7983 */ /* 0x000ea40000300800 */
[----:B--2---:R-:W-:Y:S07]  /*1c9d0*/  HMMA.16816.F32.BF16 R20, R20, R4, R24 ;  /* 0x000000041414723c */ /* 0x004fee0000041818 */
[----:B------:R-:W-:-:S02]  /*1c9e0*/  IMAD.MOV.U32 R26, RZ, RZ, R11 ;  /* 0x000000ffff1a7224 */ /* 0x000fc400078e000b */
[----:B------:R-:W-:Y:S02]  /*1c9f0*/  IMAD.MOV.U32 R27, RZ, RZ, R10 ;  /* 0x000000ffff1b7224 */ /* 0x000fe400078e000a */
[----:B------:R-:W-:Y:S02]  /*1ca00*/  IMAD.MOV.U32 R24, RZ, RZ, R18 ;  /* 0x000000ffff187224 */ /* 0x000fe400078e0012 */
[----:B------:R-:W-:Y:S01]  /*1ca10*/  IMAD.MOV.U32 R25, RZ, RZ, R19 ;  /* 0x000000ffff197224 */ /* 0x000fe200078e0013 */
[----:B------:R-:W4:Y:S01]  /*1ca20*/  LDL.LU R18, [R1+0xdac] ;  /* 0x000dac0001127983 */ /* 0x000f220000300800 */
[----:B------:R-:W4:Y:S02]  /*1ca30*/  LDL.LU R19, [R1+0xda8] ;  /* 0x000da80001137983 */ /* 0x000f240000300800 */
[----:B------:R-:W-:Y:S01]  /*1ca40*/  STL.64 [R1+0xcb0], R26 ;  /* 0x000cb01a01007387 */ /* 0x000fe20000100a00 */
[----:B------:R0:W-:Y:S04]  /*1ca50*/  STL.64 [R1+0xca8], R24 ;  /* 0x000ca81801007387 */ /* 0x0001e80000100a00 */
[----:B0-----:R-:W4:Y:S01]  /*1ca60*/  LDL.LU.64 R24, [R1+0x80] ;  /* 0x0000800001187983 */ /* 0x001f220000300a00 */
[----:B------:R-:W2:Y:S02]  /*1ca70*/  LDL.LU.64 R26, [R1+0x88] ;  /* 0x00008800011a7983 */ /* 0x000ea40000300a00 */
[----:B------:R-:W-:Y:S02]  /*1ca80*/  STL.64 [R1+0xca0], R22 ;  /* 0x000ca01601007387 */ /* 0x000fe40000100a00 */
[----:B------:R0:W-:Y:S02]  /*1ca90*/  STL.64 [R1+0xc98], R20 ;  /* 0x000c981401007387 */ /* 0x0001e40000100a00 */
[----:B0-----:R-:W2:Y:S01]  /*1caa0*/  LDL.LU.64 R20, [R1+0x70] ;  /* 0x0000700001147983 */ /* 0x001ea20000300a00 */
[----:B------:R-:W2:Y:S01]  /*1cab0*/  LDL.LU.64 R22, [R1+0x78] ;  /* 0x0000780001167983 */ /* 0x000ea20000300a00 */
[C---:B----4-:R-:W-:Y:S11]  /*1cac0*/  HMMA.16816.F32.BF16 R12, R16.reuse, R24, R12 ;  /* 0x00000018100c723c */ /* 0x050ff6000004180c */
        /* <DEDUP_REMOVED lines=20> */
[----:B------:R-:W4:Y:S01]  /*1cc10*/  LDL.LU.64 R8, [R1+0xd68] ;  /* 0x000d680001087983 */ /* 0x000f220000300a00 */
[----:B--2---:R-:W-:Y:S02]  /*1cc20*/  HMMA.16816.F32.BF16 R16, R16, R4, R12 ;  /* 0x000000041010723c */ /* 0x004fe4000004180c */
[----:B------:R-:W4:Y:S01]  /*1cc30*/  LDL.LU.64 R14, [R1+0xd60] ;  /* 0x000d6000010e7983 */ /* 0x000f220000300a00 */
[----:B------:R-:W4:Y:S02]  /*1cc40*/  LDL.LU.64 R12, [R1+0xd58] ;  /* 0x000d5800010c7983 */ /* 0x000f240000300a00 */
[----:B---3--:R-:W-:Y:S11]  /*1cc50*/  STL.64 [R1+0xd18], R6 ;  /* 0x000d180601007387 */ /* 0x008ff60000100a00 */
[----:B------:R-:W-:Y:S07]  /*1cc60*/  @!UPT UIADD3 URZ, URZ, URZ, URZ ;  /* 0x0000003f3f3ff290 */ /* 0x000fee000fffe03f */
[----:B------:R-:W-:Y:S01]  /*1cc70*/  STL.64 [R1+0x120], R16 ;  /* 0x0001201001007387 */ /* 0x000fe20000100a00 */
[----:B------:R0:W-:Y:S01]  /*1cc80*/  STL.64 [R1+0x128], R18 ;  /* 0x0001281201007387 */ /* 0x0001e20000100a00 */
[----:B----4-:R-:W-:Y:S11]  /*1cc90*/  HMMA.16816.F32.BF16 R8, R12, R26, R8 ;  /* 0x0000001a0c08723c */ /* 0x010ff60000041808 */
[----:B------:R-:W-:Y:S11]  /*1cca0*/  @!UPT UIADD3 URZ, URZ, URZ, URZ ;  /* 0x0000003f3f3ff290 */ /* 0x000ff6000fffe03f */
[----:B------:R-:W-:Y:S01]  /*1ccb0*/  @!UPT UIADD3 URZ, URZ, URZ, URZ ;  /* 0x0000003f3f3ff290 */ /* 0x000fe2000fffe03f */
[----:B------:R1:W-:Y:S01]  /*1ccc0*/  STL [R1+0x110], R8 ;  /* 0x0001100801007387 */ /* 0x0003e20000100800 */
[----:B------:R2:W-:Y:S02]  /*1ccd0*/  STL.64 [R1+0xd20], R26 ;  /* 0x000d201a01007387 */ /* 0x0005e40000100a00 */
[----:B0-----:R-:W-:Y:S02]  /*1cce0*/  IMAD.MOV.U32 R18, RZ, RZ, R9 ;  /* 0x000000ffff127224 */ /* 0x001fe400078e0009 */
[----:B------:R-:W-:Y:S02]  /*1ccf0*/  IMAD.MOV.U32 R17, RZ, RZ, R10 ;  /* 0x000000ffff117224 */ /* 0x000fe400078e000a */
[----:B------:R-:W-:Y:S01]  /*1cd00*/  IMAD.MOV.U32 R16, RZ, RZ, R11 ;  /* 0x000000ffff107224 */ /* 0x000fe200078e000b */
[----:B-1----:R-:W3:Y:S01]  /*1cd10*/  LDL.LU R8, [R1+0xb0] ;  /* 0x0000b00001087983 */ /* 0x002ee20000300800 */
[----:B------:R-:W3:Y:S02]  /*1cd20*/  LDL.LU R9, [R1+0xb4] ;  /* 0x0000b40001097983 */ /* 0x000ee40000300800 */
[----:B------:R-:W4:Y:S02]  /*1cd30*/  LDL.LU R10, [R1+0xb8] ;  /* 0x0000b800010a7983 */ /* 0x000f240000300800 */
[----:B------:R-:W4:Y:S02]  /*1cd40*/  LDL.LU R11, [R1+0xbc] ;  /* 0x0000bc00010b7983 */ /* 0x000f240000300800 */
[----:B------:R-:W-:Y:S01]  /*1cd50*/  IMAD.MOV.U32 R19, RZ, RZ, R2 ;  /* 0x000000ffff137224 */ /* 0x000fe200078e0002 */
[----:B----4-:R-:W-:Y:S01]  /*1cd60*/  STL.64 [R1+0xd30], R10 ;  /* 0x000d300a01007387 */ /* 0x010fe20000100a00 */
[----:B---3--:R0:W-:Y:S02]  /*1cd70*/  STL.64 [R1+0xd28], R8 ;  /* 0x000d280801007387 */ /* 0x0081e40000100a00 */
[----:B------:R-:W3:Y:S02]  /*1cd80*/  LDL R6, [R1+0x68] ;  /* 0x0000680001067983 */ /* 0x000ee40000100800 */
[----:B------:R-:W3:Y:S01]  /*1cd90*/  LDL R7, [R1+0x6c] ;  /* 0x00006c0001077983 */ /* 0x000ee20000100800 */
[----:B------:R-:W3:Y:S01]  /*1cda0*/  LDL.LU R24, [R1+0xc0] ;  /* 0x0000c00001187983 */ /* 0x000ee20000300800 */
[----:B------:R-:W3:Y:S02]  /*1cdb0*/  LDL.LU R25, [R1+0xc4] ;  /* 0x0000c40001197983 */ /* 0x000ee40000300800 */
[----:B--2---:R-:W3:Y:S02]  /*1cdc0*/  LDL.LU R26, [R1+0xc8] ;  /* 0x0000c800011a7983 */ /* 0x004ee40000300800 */
[----:B------:R-:W3:Y:S01]  /*1cdd0*/  LDL.LU R27, [R1+0xcc] ;  /* 0x0000cc00011b7983 */ /* 0x000ee20000300800 */
[----:B0-----:R-:W2:Y:S01]  /*1cde0*/  LDL.LU R8, [R1+0xd0] ;  /* 0x0000d00001087983 */ /* 0x001ea20000300800 */
[----:B------:R-:W2:Y:S02]  /*1cdf0*/  LDL.LU R9, [R1+0xd4] ;  /* 0x0000d40001097983 */ /* 0x000ea40000300800 */
[----:B------:R-:W2:Y:S02]  /*1ce00*/  LDL.LU R10, [R1+0xd8] ;  /* 0x0000d800010a7983 */ /* 0x000ea40000300800 */
[----:B------:R-:W2:Y:S01]  /*1ce10*/  LDL.LU R11, [R1+0xdc] ;  /* 0x0000dc00010b7983 */ /* 0x000ea20000300800 */
[----:B------:R0:W-:Y:S01]  /*1ce20*/  STL [R1+0xc78], R16 ;  /* 0x000c781001007387 */ /* 0x0001e20000100800 */
[----:B------:R1:W-:Y:S02]  /*1ce30*/  STL [R1+0xc74], R17 ;  /* 0x000c741101007387 */ /* 0x0003e40000100800 */
[----:B------:R4:W-:Y:S02]  /*1ce40*/  STL [R1+0xc70], R18 ;  /* 0x000c701201007387 */ /* 0x0009e40000100800 */
[----:B0-----:R-:W-:-:S02]  /*1ce50*/  IMAD.MOV.U32 R16, RZ, RZ, R28 ;  /* 0x000000ffff107224 */ /* 0x001fc400078e001c */
[----:B-1----:R-:W-:Y:S02]  /*1ce60*/  IMAD.MOV.U32 R17, RZ, RZ, R29 ;  /* 0x000000ffff117224 */ /* 0x002fe400078e001d */
[----:B----4-:R-:W-:Y:S01]  /*1ce70*/  IMAD.MOV.U32 R18, RZ, RZ, R3 ;  /* 0x000000ffff127224 */ /* 0x010fe200078e0003 */
[----:B------:R-:W4:Y:S01]  /*1ce80*/  LDL.LU R28, [R1+0xd50] ;  /* 0x000d5000011c7983 */ /* 0x000f220000300800 */
[----:B------:R-:W2:Y:S02]  /*1ce90*/  LDL.LU R29, [R1+0xd4c] ;  /* 0x000d4c00011d7983 */ /* 0x000ea40000300800 */
[----:B------:R-:W2:Y:S02]  /*1cea0*/  LDL.LU R3, [R1+0xd48] ;  /* 0x000d480001037983 */ /* 0x000ea40000300800 */
[----:B------:R-:W2:Y:S01]  /*1ceb0*/  LDL.LU R2, [R1+0xd44] ;  /* 0x000d440001027983 */ /* 0x000ea20000300800 */
[----:B------:R-:W-:Y:S01]  /*1cec0*/  STL.64 [R1+0xcd0], R18 ;  /* 0x000cd01201007387 */ /* 0x000fe20000100a00 */
[----:B------:R0:W-:Y:S03]  /*1ced0*/  STL.64 [R1+0xcc8], R16 ;  /* 0x000cc81001007387 */ /* 0x0001e60000100a00 */
[----:B0-----:R-:W2:Y:S01]  /*1cee0*/  LDL.LU R16, [R1+0x20] ;  /* 0x0000200001107983 */ /* 0x001ea20000300800 */
[----:B------:R-:W2:Y:S02]  /*1cef0*/  LDL.LU R17, [R1+0x24] ;  /* 0x0000240001117983 */ /* 0x000ea40000300800 */
[----:B------:R-:W2:Y:S02]  /*1cf00*/  LDL.LU R18, [R1+0x28] ;  /* 0x0000280001127983 */ /* 0x000ea40000300800 */
[----:B------:R-:W2:Y:S02]  /*1cf10*/  LDL.LU R19, [R1+0x2c] ;  /* 0x00002c0001137983 */ /* 0x000ea40000300800 */
[----:B--2---:R-:W-:Y:S01]  /*1cf20*/  STL.64 [R1+0xce0], R18 ;  /* 0x000ce01201007387 */ /* 0x004fe20000100a00 */
[----:B------:R0:W-:Y:S03]  /*1cf30*/  STL.64 [R1+0xcd8], R16 ;  /* 0x000cd81001007387 */ /* 0x0001e60000100a00 */
[----:B0-----:R-:W2:Y:S01]  /*1cf40*/  LDL.LU R16, [R1+0x30] ;  /* 0x0000300001107983 */ /* 0x001ea20000300800 */
[----:B------:R-:W-:-:S02]  /*1cf50*/  IMAD.MOV.U32 R18, RZ, RZ, R3 ;  /* 0x000000ffff127224 */ /* 0x000fc400078e0003 */
[----:B------:R-:W-:Y:S02]  /*1cf60*/  IMAD.MOV.U32 R19, RZ, RZ, R29 ;  /* 0x000000ffff137224 */ /* 0x000fe400078e001d */
[----:B------:R-:W-:Y:S02]  /*1cf70*/  IMAD.MOV.U32 R17, RZ, RZ, R2 ;  /* 0x000000ffff117224 */ /* 0x000fe400078e0002 */
[----:B------:R-:W4:Y:S01]  /*1cf80*/  LDL.LU R2, [R1+0xd40] ;  /* 0x000d400001027983 */ /* 0x000f220000300800 */
[----:B------:R-:W4:Y:S02]  /*1cf90*/  LDL.LU R3, [R1+0xd3c] ;  /* 0x000d3c0001037983 */ /* 0x000f240000300800 */
[----:B------:R-:W4:Y:S02]  /*1cfa0*/  LDL.LU R29, [R1+0xd38] ;  /* 0x000d3800011d7983 */ /* 0x000f240000300800 */
[----:B------:R-:W-:Y:S01]  /*1cfb0*/  STL.64 [R1+0xcf0], R18 ;  /* 0x000cf01201007387 */ /* 0x000fe20000100a00 */
[C---:B------:R-:W-:Y:S08]  /*1cfc0*/  HMMA.16816.F32.BF16 R8, R12.reuse, R22, R8 ;  /* 0x000000160c08723c */ /* 0x040ff00000041808 */
[----:B---3--:R-:W-:Y:S01]  /*1cfd0*/  HMMA.16816.F32.BF16 R4, R12, R6, R24 ;  /* 0x000000060c04723c */ /* 0x008fe20000041818 */
[----:B--2---:R0:W-:Y:S04]  /*1cfe0*/  STL.64 [R1+0xce8], R16 ;  /* 0x000ce81001007387 */ /* 0x0041e80000100a00 */
[----:B0-----:R-:W2:Y:S01]  /*1cff0*/  LDL.LU R16, [R1+0x40] ;  /* 0x0000400001107983 */ /* 0x001ea20000300800 */
[----:B------:R-:W2:Y:S02]  /*1d000*/  LDL.LU R17, [R1+0x44] ;  /* 0x0000440001117983 */ /* 0x000ea40000300800 */
[----:B------:R-:W3:Y:S02]  /*1d010*/  LDL.LU R18, [R1+0x48] ;  /* 0x0000480001127983 */ /* 0x000ee40000300800 */
[----:B------:R-:W3:Y:S02]  /*1d020*/  LDL.LU R19, [R1+0x4c] ;  /* 0x00004c0001137983 */ /* 0x000ee40000300800 */
[----:B---3--:R-:W-:Y:S01]  /*1d030*/  STL.64 [R1+0xd00], R18 ;  /* 0x000d001201007387 */ /* 0x008fe20000100a00 */
[----:B--2---:R0:W-:Y:S03]  /*1d040*/  STL.64 [R1+0xcf8], R16 ;  /* 0x000cf81001007387 */ /* 0x0041e60000100a00 */
[----:B0-----:R-:W2:Y:S01]  /*1d050*/  LDL.LU R16, [R1+0xa0] ;  /* 0x0000a00001107983 */ /* 0x001ea20000300800 */
[----:B------:R-:W-:Y:S02]  /*1d060*/  STL.64 [R1+0xe0], R8 ;  /* 0x0000e00801007387 */ /* 0x000fe40000100a00 */
[----:B------:R0:W-:Y:S02]  /*1d070*/  STL.64 [R1+0xe8], R10 ;  /* 0x0000e80a01007387 */ /* 0x0001e40000100a00 */
[----:B0-----:R-:W3:Y:S01]  /*1d080*/  LDL.LU.64 R10, [R1+0xd30] ;  /* 0x000d3000010a7983 */ /* 0x001ee20000300a00 */
[----:B------:R-:W3:Y:S02]  /*1d090*/  LDL.LU.64 R8, [R1+0xd28] ;  /* 0x000d280001087983 */ /* 0x000ee40000300a00 */
[----:B------:R-:W2:Y:S02]  /*1d0a0*/  LDL.LU.64 R26, [R1+0xd20] ;  /* 0x000d2000011a7983 */ /* 0x000ea40000300a00 */
[----:B------:R-:W-:Y:S01]  /*1d0b0*/  STL.64 [R1+0xd0], R4 ;  /* 0x0000d00401007387 */ /* 0x000fe20000100a00 */
[----:B------:R0:W-:Y:S04]  /*1d0c0*/  STL.64 [R1+0xd8], R6 ;  /* 0x0000d80601007387 */ /* 0x0001e80000100a00 */
[----:B0-----:R-:W3:Y:S01]  /*1d0d0*/  LDL.LU.64 R6, [R1+0xd18] ;  /* 0x000d180001067983 */ /* 0x001ee20000300a00 */
[----:B----4-:R-:W-:-:S02]  /*1d0e0*/  IMAD.MOV.U32 R17, RZ, RZ, R29 ;  /* 0x000000ffff117224 */ /* 0x010fc400078e001d */
[----:B------:R-:W-:Y:S02]  /*1d0f0*/  IMAD.MOV.U32 R18, RZ, RZ, R3 ;  /* 0x000000ffff127224 */ /* 0x000fe400078e0003 */
[----:B------:R-:W-:Y:S01]  /*1d100*/  IMAD.MOV.U32 R19, RZ, RZ, R2 ;  /* 0x000000ffff137224 */ /* 0x000fe200078e0002 */
[----:B---3--:R-:W-:Y:S01]  /*1d110*/  HMMA.16816.F32.BF16 R12, R12, R6, R8 ;  /* 0x000000060c0c723c */ /* 0x008fe20000041808 */
[----:B------:R-:W2:Y:S01]  /*1d120*/  LDL.LU.64 R10, [R1+0xd10] ;  /* 0x000d1000010a7983 */ /* 0x000ea20000300a00 */
[----:B------:R-:W2:Y:S11]  /*1d130*/  LDL.LU.64 R8, [R1+0xd08] ;  /* 0x000d080001087983 */ /* 0x000eb60000300a00 */
[----:B------:R-:W-:Y:S10]  /*1d140*/  @!UPT UIADD3 URZ, URZ, URZ, URZ ;  /* 0x0000003f3f3ff290 */ /* 0x000ff4000fffe03f */
[----:B------:R-:W-:Y:S01]  /*1d150*/  STL.64 [R1+0xc0], R12 ;  /* 0x0000c00c01007387 */ /* 0x000fe20000100a00 */
[----:B------:R0:W-:Y:S03]  /*1d160*/  STL.64 [R1+0xc8], R14 ;  /* 0x0000c80e01007387 */ /* 0x0001e60000100a00 */
[----:B0-----:R-:W3:Y:S01]  /*1d170*/  LDL.LU.64 R14, [R1+0x68] ;  /* 0x00006800010e7983 */ /* 0x001ee20000300a00 */
[C---:B--2---:R-:W-:Y:S11]  /*1d180*/  HMMA.16816.F32.BF16 R16, R8.reuse, R26, R16 ;  /* 0x0000001a0810723c */ /* 0x044ff60000041810 */
[----:B------:R-:W-:Y:S11]  /*1d190*/  @!UPT UIADD3 URZ, URZ, URZ, URZ ;  /* 0x0000003f3f3ff290 */ /* 0x000ff6000fffe03f */
[----:B------:R-:W-:Y:S01]  /*1d1a0*/  @!UPT UIADD3 URZ, URZ, URZ, URZ ;  /* 0x0000003f3f3ff290 */ /* 0x000fe2000fffe03f */
[----:B------:R-:W-:Y:S01]  /*1d1b0*/  STL.64 [R1+0xb0], R16 ;  /* 0x0000b01001007387 */ /* 0x000fe20000100a00 */
[----:B------:R0:W-:Y:S02]  /*1d1c0*/  STL [R1+0xb8], R18 ;  /* 0x0000b81201007387 */ /* 0x0001e40000100800 */
[----:B------:R-:W-:Y:S02]  /*1d1d0*/  IMAD.MOV.U32 R3, RZ, RZ, R19 ;  /* 0x000000ffff037224 */ /* 0x000fe400078e0013 */
[----:B0-----:R-:W2:Y:S01]  /*1d1e0*/  LDL.LU.64 R18, [R1+0xd00] ;  /* 0x000d000001127983 */ /* 0x001ea20000300a00 */
[----:B------:R-:W2:Y:S02]  /*1d1f0*/  LDL.LU.64 R16, [R1+0xcf8] ;  /* 0x000cf80001107983 */ /* 0x000ea40000300a00 */
[----:B------:R-:W-:Y:S01]  /*1d200*/  STL [R1+0xc7c], R3 ;  /* 0x000c7c0301007387 */ /* 0x000fe20000100800 */
[C---:B--2---:R-:W-:Y:S11]  /*1d210*/  HMMA.16816.F32.BF16 R16, R8.reuse, R22, R16 ;  /* 0x000000160810723c */ /* 0x044ff60000041810 */
[----:B------:R-:W-:Y:S11]  /*1d220*/  @!UPT UIADD3 URZ, URZ, URZ, URZ ;  /* 0x0000003f3f3ff290 */ /* 0x000ff6000fffe03f */
[----:B------:R-:W-:Y:S01]  /*1d230*/  @!UPT UIADD3 URZ, URZ, URZ, URZ ;  /* 0x0000003f3f3ff290 */ /* 0x000fe2000fffe03f */
[----:B------:R-:W-:Y:S01]  /*1d240*/  STL.64 [R1+0xa0], R16 ;  /* 0x0000a01001007387 */ /* 0x000fe20000100a00 */
[----:B------:R0:W-:Y:S02]  /*1d250*/  STL [R1+0xa8], R18 ;  /* 0x0000a81201007387 */ /* 0x0001e40000100800 */
[----:B------:R-:W-:Y:S02]  /*1d260*/  IMAD.MOV.U32 R29, RZ, RZ, R19 ;  /* 0x000000ffff1d7224 */ /* 0x000fe400078e0013 */
[----:B0-----:R-:W3:Y:S01]  /*1d270*/  LDL.LU.64 R18, [R1+0xcf0] ;  /* 0x000cf00001127983 */ /* 0x001ee20000300a00 */
[----:B------:R-:W3:Y:S02]  /*1d280*/  LDL.LU.64 R16, [R1+0xce8] ;  /* 0x000ce80001107983 */ /* 0x000ee40000300a00 */
[----:B------:R-:W-:Y:S01]  /*1d290*/  STL [R1+0xc80], R29 ;  /* 0x000c801d01007387 */ /* 0x000fe20000100800 */
[C---:B---3--:R-:W-:Y:S11]  /*1d2a0*/  HMMA.16816.F32.BF16 R16, R8.reuse, R14, R16 ;  /* 0x0000000e0810723c */ /* 0x048ff60000041810 */
        /* <DEDUP_REMOVED lines=8> */
[----:B------:R-:W2:Y:S02]  /*1d330*/  LDL.LU.64 R16, [R1+0xcc8] ;  /* 0x000cc80001107983 */ /* 0x000ea40000300a00 */
[----:B------:R-:W2:Y:S02]  /*1d340*/  LDL.LU.64 R6, [R1+0xcc0] ;  /* 0x000cc00001067983 */ /* 0x000ea40000300a00 */
[----:B------:R-:W2:Y:S11]  /*1d350*/  LDL.LU.64 R4, [R1+0xcb8] ;  /* 0x000cb80001047983 */ /* 0x000eb60000300a00 */
[----:B------:R-:W-:Y:S06]  /*1d360*/  @!UPT UIADD3 URZ, URZ, URZ, URZ ;  /* 0x0000003f3f3ff290 */ /* 0x000fec000fffe03f */
[----:B------:R-:W-:Y:S01]  /*1d370*/  STL.64 [R1+0x90], R8 ;  /* 0x0000900801007387 */ /* 0x000fe20000100a00 */
[----:B------:R0:W-:Y:S03]  /*1d380*/  STL.64 [R1+0x98], R10 ;  /* 0x0000980a01007387 */ /* 0x0001e60000100a00 */
[----:B0-----:R-:W3:Y:S01]  /*1d390*/  LDL.LU.64 R10, [R1+0x58] ;  /* 0x00005800010a7983 */ /* 0x001ee20000300a00 */
[----:B--2---:R-:W-:Y:S11]  /*1d3a0*/  HMMA.16816.F32.BF16 R16, R4, R26, R16 ;  /* 0x0000001a0410723c */ /* 0x004ff60000041810 */
[----:B------:R-:W-:Y:S11]  /*1d3b0*/  @!UPT UIADD3 URZ, URZ, URZ, URZ ;  /* 0x0000003f3f3ff290 */ /* 0x000ff6000fffe03f */
[----:B------:R-:W-:Y:S01]  /*1d3c0*/  @!UPT UIADD3 URZ, URZ, URZ, URZ ;  /* 0x0000003f3f3ff290 */ /* 0x000fe2000fffe03f */
[----:B------:R0:W-:Y:S01]  /*1d3d0*/  STL.64 [R1+0x40], R16 ;  /* 0x0000401001007387 */ /* 0x0001e20000100a00 */
[----:B------:R1:W-:Y:S02]  /*1d3e0*/  STL.64 [R1+0x48], R18 ;  /* 0x0000481201007387 */ /* 0x0003e40000100a00 */
[----:B0-----:R-:W-:Y:S02]  /*1d3f0*/  IMAD.MOV.U32 R17, RZ, RZ, R26 ;  /* 0x000000ffff117224 */ /* 0x001fe400078e001a */
[----:B-1----:R-:W-:Y:S02]  /*1d400*/  IMAD.MOV.U32 R18, RZ, RZ, R27 ;  /* 0x000000ffff127224 */ /* 0x002fe400078e001b */
[----:B------:R-:W2:Y:S01]  /*1d410*/  LDL.LU.64 R26, [R1+0xcb0] ;  /* 0x000cb000011a7983 */ /* 0x000ea20000300a00 */
[----:B------:R-:W2:Y:S02]  /*1d420*/  LDL.LU.64 R24, [R1+0xca8] ;  /* 0x000ca80001187983 */ /* 0x000ea40000300a00 */
[----:B------:R-:W-:-:S02]  /*1d430*/  IMAD.MOV.U32 R16, RZ, RZ, R22 ;  /* 0x000000ffff107224 */ /* 0x000fc400078e0016 */
[----:B------:R-:W-:Y:S01]  /*1d440*/  IMAD.MOV.U32 R19, RZ, RZ, R23 ;  /* 0x000000ffff137224 */ /* 0x000fe200078e0017 */
[C---:B--2---:R-:W-:Y:S01]  /*1d450*/  HMMA.16816.F32.BF16 R24, R4.reuse, R22, R24 ;  /* 0x000000160418723c */ /* 0x044fe20000041818 */
[----:B------:R-:W3:Y:S01]  /*1d460*/  LDL.LU.64 R22, [R1+0xca0] ;  /* 0x000ca00001167983 */ /* 0x000ee20000300a00 */
[----:B------:R-:W3:Y:S11]  /*1d470*/  LDL.LU.64 R20, [R1+0xc98] ;  /* 0x000c980001147983 */ /* 0x000ef60000300a00 */
[----:B------:R-:W-:Y:S10]  /*1d480*/  @!UPT UIADD3 URZ, URZ, URZ, URZ ;  /* 0x0000003f3f3ff290 */ /* 0x000ff4000fffe03f */
[----:B------:R-:W-:Y:S01]  /*1d490*/  STL.64 [R1+0x30], R24 ;  /* 0x0000301801007387 */ /* 0x000fe20000100a00 */
[----:B------:R0:W-:Y:S02]  /*1d4a0*/  STL [R1+0x38], R26 ;  /* 0x0000381a01007387 */ /* 0x0001e40000100800 */
[----:B------:R-:W-:Y:S02]  /*1d4b0*/  IMAD.MOV.U32 R2, RZ, RZ, R27 ;  /* 0x000000ffff027224 */ /* 0x000fe400078e001b */
[----:B0-----:R-:W2:Y:S01]  /*1d4c0*/  LDL.LU.64 R26, [R1+0xc90] ;  /* 0x000c9000011a7983 */ /* 0x001ea20000300a00 */
[----:B------:R-:W2:Y:S02]  /*1d4d0*/  LDL.LU.64 R24, [R1+0xc88] ;  /* 0x000c880001187983 */ /* 0x000ea40000300a00 */
[----:B------:R0:W-:Y:S01]  /*1d4e0*/  STL [R1+0xbb8], R2 ;  /* 0x000bb80201007387 */ /* 0x0001e20000100800 */
[C---:B--2---:R-:W-:Y:S08]  /*1d4f0*/  HMMA.16816.F32.BF16 R24, R4.reuse, R14, R24 ;  /* 0x0000000e0418723c */ /* 0x044ff00000041818 */
[----:B---3--:R-:W-:Y:S11]  /*1d500*/  HMMA.16816.F32.BF16 R4, R4, R10, R20 ;  /* 0x0000000a0404723c */ /* 0x008ff60000041814 */
[----:B------:R-:W-:Y:S04]  /*1d510*/  @!UPT UIADD3 URZ, URZ, URZ, URZ ;  /* 0x0000003f3f3ff290 */ /* 0x000fe8000fffe03f */
[----:B------:R-:W-:Y:S01]  /*1d520*/  STL.64 [R1], R24 ;  /* 0x0000001801007387 */ /* 0x000fe20000100a00 */
[----:B------:R-:W-:Y:S07]  /*1d530*/  STL.64 [R1+0x8], R26 ;  /* 0x0000081a01007387 */ /* 0x000fee0000100a00 */
[----:B------:R-:W-:Y:S02]  /*1d540*/  STL.64 [R1+0xf0], R4 ;  /* 0x0000f00401007387 */ /* 0x000fe40000100a00 */
[----:B------:R-:W-:Y:S01]  /*1d550*/  STL [R1+0xf8], R6 ;  /* 0x0000f80601007387 */ /* 0x000fe20000100800 */
[----:B------:R-:W2:Y:S04]  /*1d560*/  LDL R23, [R1+0x868] ;  /* 0x0008680001177983 */ /* 0x000ea80000100800 */
[----:B------:R-:W1:Y:S01]  /*1d570*/  LDSM.16.MT88.4 R24, [R0+0xb000] ;  /* 0x00b000000018783b */ /* 0x000e620000004200 */
[----:B------:R-:W-:-:S02]  /*1d580*/  IMAD.MOV.U32 R21, RZ, RZ, R10 ;  /* 0x000000ffff157224 */ /* 0x000fc400078e000a */
[----:B------:R-:W-:Y:S02]  /*1d590*/  IMAD.MOV.U32 R20, RZ, RZ, R11 ;  /* 0x000000ffff147224 */ /* 0x000fe400078e000b */
[----:B0-----:R-:W-:Y:S01]  /*1d5a0*/  IMAD.MOV.U32 R2, RZ, RZ, R7 ;  /* 0x000000ffff027224 */ /* 0x001fe200078e0007 */
[----:B-1----:R0:W-:Y:S01]  /*1d5b0*/  STL.64 [R1+0xc18], R26 ;  /* 0x000c181a01007387 */ /* 0x0021e20000100a00 */
[----:B------:R-:W-:Y:S02]  /*1d5c0*/  STL.64 [R1+0xc10], R24 ;  /* 0x000c101801007387 */ /* 0x000fe40000100a00 */
[----:B------:R-:W-:Y:S02]  /*1d5d0*/  IMAD.MOV.U32 R29, RZ, RZ, R14 ;  /* 0x000000ffff1d7224 */ /* 0x000fe400078e000e */
[----:B------:R-:W-:Y:S02]  /*1d5e0*/  IMAD.MOV.U32 R3, RZ, RZ, R15 ;  /* 0x000000ffff037224 */ /* 0x000fe400078e000f */
[----:B------:R-:W-:Y:S01]  /*1d5f0*/  LDSM.16.MT88.4 R12, [R28+0xa800] ;  /* 0x00a800001c0c783b */ /* 0x000fe20000004200 */
[----:B0-----:R-:W-:-:S02]  /*1d600*/  IMAD.MOV.U32 R26, RZ, RZ, R21 ;  /* 0x000000ffff1a7224 */ /* 0x001fc400078e0015 */
[----:B------:R-:W-:Y:S01]  /*1d610*/  IMAD.MOV.U32 R27, RZ, RZ, R20 ;  /* 0x000000ffff1b7224 */ /* 0x000fe200078e0014 */
[----:B--2---:R-:W0:Y:S04]  /*1d620*/  LDSM.16.M88.4 R8, [R23+0x80] ;  /* 0x000080001708783b */ /* 0x004e280000000200 */
[----:B------:R-:W1:Y:S04]  /*1d630*/  LDSM.16.M88.4 R4, [R23+0x2080] ;  /* 0x002080001704783b */ /* 0x000e680000000200 */
[----:B0-----:R-:W-:Y:S01]  /*1d640*/  STL.64 [R1+0x20], R8 ;  /* 0x0000200801007387 */ /* 0x001fe20000100a00 */
[----:B------:R-:W-:Y:S02]  /*1d650*/  STL.64 [R1+0x28], R10 ;  /* 0x0000280a01007387 */ /* 0x000fe40000100a00 */
[----:B------:R-:W0:Y:S04]  /*1d660*/  LDSM.16.M88.4 R8, [R23+0x4080] ;  /* 0x004080001708783b */ /* 0x000e280000000200 */
[----:B-1----:R-:W-:Y:S02]  /*1d670*/  STL.64 [R1+0x10], R4 ;  /* 0x0000100401007387 */ /* 0x002fe40000100a00 */
[----:B------:R-:W-:Y:S01]  /*1d680*/  IMAD.MOV.U32 R25, RZ, RZ, R4 ;  /* 0x000000ffff197224 */ /* 0x000fe200078e0004 */
[----:B------:R-:W-:Y:S01]  /*1d690*/  STL.64 [R1+0x18], R6 ;  /* 0x0000180601007387 */ /* 0x000fe20000100a00 */
[----:B------:R-:W-:-:S02]  /*1d6a0*/  IMAD.MOV.U32 R24, RZ, RZ, R5 ;  /* 0x000000ffff187224 */ /* 0x000fc400078e0005 */
[----:B------:R-:W1:Y:S01]  /*1d6b0*/  LDSM.16.M88.4 R4, [R23+0x6080] ;  /* 0x006080001704783b */ /* 0x000e620000000200 */
[----:B0-----:R-:W-:Y:S03]  /*1d6c0*/  STL [R1+0xb24], R10 ;  /* 0x000b240a01007387 */ /* 0x001fe60000100800 */
[----:B------:R-:W-:Y:S02]  /*1d6d0*/  STL [R1+0xb20], R11 ;  /* 0x000b200b01007387 */ /* 0x000fe40000100800 */
[----:B------:R-:W-:Y:S01]  /*1d6e0*/  STL.64 [R1+0xc20], R8 ;  /* 0x000c200801007387 */ /* 0x000fe20000100a00 */
[----:B-1----:R-:W-:Y:S01]  /*1d6f0*/  STL.64 [R1+0xbd8], R6 ;  /* 0x000bd80601007387 */ /* 0x002fe20000100a00 */
[----:B------:R0:W-:Y:S03]  /*1d700*/  STL.64 [R1+0xbd0], R4 ;  /* 0x000bd00401007387 */ /* 0x0001e60000100a00 */
[----:B0-----:R-:W2:Y:S01]  /*1d710*/  LDL.LU R4, [R1+0xd0] ;  /* 0x0000d00001047983 */ /* 0x001ea20000300800 */
[----:B------:R-:W2:Y:S02]  /*1d720*/  LDL.LU R5, [R1+0xd4] ;  /* 0x0000d40001057983 */ /* 0x000ea40000300800 */
[----:B------:R-:W3:Y:S02]  /*1d730*/  LDL.LU R6, [R1+0xd8] ;  /* 0x0000d80001067983 */ /* 0x000ee40000300800 */
[----:B------:R-:W3:Y:S01]  /*1d740*/  LDL.LU R7, [R1+0xdc] ;  /* 0x0000dc0001077983 */ /* 0x000ee20000300800 */
[----:B------:R0:W-:Y:S02]  /*1d750*/  STL.64 [R1+0xc28], R26 ;  /* 0x000c281a01007387 */ /* 0x0001e40000100a00 */
[----:B0-----:R-:W-:-:S02]  /*1d760*/  IMAD.MOV.U32 R26, RZ, RZ, R29 ;  /* 0x000000ffff1a7224 */ /* 0x001fc400078e001d */
[----:B------:R-:W-:Y:S01]  /*1d770*/  IMAD.MOV.U32 R27, RZ, RZ, R3 ;  /* 0x000000ffff1b7224 */ /* 0x000fe200078e0003 */
[----:B------:R-:W4:Y:S01]  /*1d780*/  LDL.LU R29, [R1+0xc80] ;  /* 0x000c8000011d7983 */ /* 0x000f220000300800 */
[----:B------:R-:W2:Y:S03]  /*1d790*/  LDL.LU R3, [R1+0xc7c] ;  /* 0x000c7c0001037983 */ /* 0x000ea60000300800 */
[----:B------:R0:W-:Y:S01]  /*1d7a0*/  STL.64 [R1+0xc40], R26 ;  /* 0x000c401a01007387 */ /* 0x0001e20000100a00 */
[----:B------:R-:W2:Y:S02]  /*1d7b0*/  LDL.LU R8, [R1+0x120] ;  /* 0x0001200001087983 */ /* 0x000ea40000300800 */
[----:B------:R-:W2:Y:S02]  /*1d7c0*/  LDL.LU R9, [R1+0x124] ;  /* 0x0001240001097983 */ /* 0x000ea40000300800 */
[----:B------:R-:W2:Y:S01]  /*1d7d0*/  LDL.LU R10, [R1+0x128] ;  /* 0x00012800010a7983 */ /* 0x000ea20000300800 */
[----:B------:R-:W2:Y:S01]  /*1d7e0*/  LDL.LU R11, [R1+0x12c] ;  /* 0x00012c00010b7983 */ /* 0x000ea20000300800 */
[----:B0-----:R-:W-:-:S02]  /*1d7f0*/  IMAD.MOV.U32 R26, RZ, RZ, R16 ;  /* 0x000000ffff1a7224 */ /* 0x001fc400078e0010 */
[----:B------:R-:W-:Y:S01]  /*1d800*/  IMAD.MOV.U32 R27, RZ, RZ, R19 ;  /* 0x000000ffff1b7224 */ /* 0x000fe200078e0013 */
[----:B------:R-:W3:Y:S01]  /*1d810*/  LDL.LU R16, [R1+0xc78] ;  /* 0x000c780001107983 */ /* 0x000ee20000300800 */
[----:B------:R-:W3:Y:S03]  /*1d820*/  LDL R19, [R1+0x874] ;  /* 0x0008740001137983 */ /* 0x000ee60000100800 */
[----:B------:R-:W-:Y:S04]  /*1d830*/  STL.64 [R1+0xc58], R26 ;  /* 0x000c581a01007387 */ /* 0x000fe80000100a00 */
[----:B--2---:R-:W-:Y:S01]  /*1d840*/  STL.64 [R1+0xc38], R10 ;  /* 0x000c380a01007387 */ /* 0x004fe20000100a00 */
[----:B------:R0:W-:Y:S03]  /*1d850*/  STL.64 [R1+0xc30], R8 ;  /* 0x000c300801007387 */ /* 0x0001e60000100a00 */
[----:B0-----:R-:W2:Y:S01]  /*1d860*/  LDL.LU R8, [R1+0x130] ;  /* 0x0001300001087983 */ /* 0x001ea20000300800 */
[----:B------:R-:W2:Y:S02]  /*1d870*/  LDL.LU R9, [R1+0x134] ;  /* 0x0001340001097983 */ /* 0x000ea40000300800 */
[----:B------:R-:W2:Y:S02]  /*1d880*/  LDL.LU R10, [R1+0x138] ;  /* 0x00013800010a7983 */ /* 0x000ea40000300800 */
[----:B------:R-:W2:Y:S02]  /*1d890*/  LDL.LU R11, [R1+0x13c] ;  /* 0x00013c00010b7983 */ /* 0x000ea40000300800 */
[----:B------:R-:W-:-:S02]  /*1d8a0*/  IMAD.MOV.U32 R26, RZ, RZ, R17 ;  /* 0x000000ffff1a7224 */ /* 0x000fc400078e0011 */
[----:B------:R-:W-:Y:S01]  /*1d8b0*/  IMAD.MOV.U32 R27, RZ, RZ, R18 ;  /* 0x000000ffff1b7224 */ /* 0x000fe200078e0012 */
[----:B------:R-:W3:Y:S01]  /*1d8c0*/  LDL.LU R17, [R1+0xc74] ;  /* 0x000c740001117983 */ /* 0x000ee20000300800 */
[----:B------:R-:W3:Y:S02]  /*1d8d0*/  LDL.LU R18, [R1+0xc70] ;  /* 0x000c700001127983 */ /* 0x000ee40000300800 */
[----:B------:R-:W3:Y:S01]  /*1d8e0*/  LDL R23, [R1+0x870] ;  /* 0x0008700001177983 */ /* 0x000ee20000100800 */
[----:B--2---:R-:W-:Y:S01]  /*1d8f0*/  STL.64 [R1+0xc50], R10 ;  /* 0x000c500a01007387 */ /* 0x004fe20000100a00 */
[----:B------:R0:W-:Y:S03]  /*1d900*/  STL.64 [R1+0xc48], R8 ;  /* 0x000c480801007387 */ /* 0x0001e60000100a00 */
[----:B---3--:R-:W-:Y:S04]  /*1d910*/  LDSM.16.MT88.4 R20, [R23+0xb000] ;  /* 0x00b000001714783b */ /* 0x008fe80000004200 */
[----:B0-----:R-:W2:Y:S01]  /*1d920*/  LDL.LU R8, [R1+0x140] ;  /* 0x0001400001087983 */ /* 0x001ea20000300800 */
[----:B------:R-:W2:Y:S02]  /*1d930*/  LDL.LU R9, [R1+0x144] ;  /* 0x0001440001097983 */ /* 0x000ea40000300800 */
[----:B------:R-:W3:Y:S02]  /*1d940*/  LDL.LU R10, [R1+0x148] ;  /* 0x00014800010a7983 */ /* 0x000ee40000300800 */
[----:B------:R-:W3:Y:S02]  /*1d950*/  LDL.LU R11, [R1+0x14c] ;  /* 0x00014c00010b7983 */ /* 0x000ee40000300800 */
[----:B---3--:R-:W-:Y:S01]  /*1d960*/  STL.64 [R1+0xc68], R10 ;  /* 0x000c680a01007387 */ /* 0x008fe20000100a00 */
[----:B--2---:R0:W-:Y:S03]  /*1d970*/  STL.64 [R1+0xc60], R8 ;  /* 0x000c600801007387 */ /* 0x0041e60000100a00 */
[----:B0-----:R-:W2:Y:S01]  /*1d980*/  LDL.LU R8, [R1+0x150] ;  /* 0x0001500001087983 */ /* 0x001ea20000300800 */
[----:B------:R-:W2:Y:S02]  /*1d990*/  LDL.LU R9, [R1+0x154] ;  /* 0x0001540001097983 */ /* 0x000ea40000300800 */
[----:B------:R-:W2:Y:S02]  /*1d9a0*/  LDL.LU R10, [R1+0x158] ;  /* 0x00015800010a7983 */ /* 0x000ea40000300800 */
[----:B------:R-:W2:Y:S01]  /*1d9b0*/  LDL.LU R11, [R1+0x15c] ;  /* 0x00015c00010b7983 */ /* 0x000ea20000300800 */
[----:B------:R-:W-:Y:S01]  /*1d9c0*/  STL.64 [R1+0xbe8], R6 ;  /* 0x000be80601007387 */ /* 0x000fe20000100a00 */
[----:B------:R0:W-:Y:S03]  /*1d9d0*/  STL.64 [R1+0xbe0], R4 ;  /* 0x000be00401007387 */ /* 0x0001e60000100a00 */
[----:B0-----:R-:W3:Y:S01]  /*1d9e0*/  LDL.LU R4, [R1+0xe0] ;  /* 0x0000e00001047983 */ /* 0x001ee20000300800 */
[----:B------:R-:W3:Y:S02]  /*1d9f0*/  LDL.LU R5, [R1+0xe4] ;  /* 0x0000e40001057983 */ /* 0x000ee40000300800 */
[----:B------:R-:W2:Y:S02]  /*1da00*/  LDL.LU R6, [R1+0xe8] ;  /* 0x0000e80001067983 */ /* 0x000ea40000300800 */
[----:B------:R-:W2:Y:S02]  /*1da10*/  LDL.LU R7, [R1+0xec] ;  /* 0x0000ec0001077983 */ /* 0x000ea40000300800 */
[----:B--2---:R0:W-:Y:S01]  /*1da20*/  STL.64 [R1+0xbf8], R6 ;  /* 0x000bf80601007387 */ /* 0x0041e20000100a00 */
[----:B---3--:R1:W-:Y:S02]  /*1da30*/  STL.64 [R1+0xbf0], R4 ;  /* 0x000bf00401007387 */ /* 0x0083e40000100a00 */
[----:B0-----:R-:W-:-:S02]  /*1da40*/  IMAD.MOV.U32 R6, RZ, RZ, R17 ;  /* 0x000000ffff067224 */ /* 0x001fc400078e0011 */
[----:B-1----:R-:W-:Y:S02]  /*1da50*/  IMAD.MOV.U32 R5, RZ, RZ, R18 ;  /* 0x000000ffff057224 */ /* 0x002fe400078e0012 */
[----:B------:R-:W-:Y:S01]  /*1da60*/  IMAD.MOV.U32 R7, RZ, RZ, R16 ;  /* 0x000000ffff077224 */ /* 0x000fe200078e0010 */
[----:B------:R-:W2:Y:S04]  /*1da70*/  LDL.LU R4, [R1+0x110] ;  /* 0x0001100001047983 */ /* 0x000ea80000300800 */
[----:B------:R-:W0:Y:S04]  /*1da80*/  LDSM.16.MT88.4 R16, [R19+0xb000] ;  /* 0x00b000001310783b */ /* 0x000e280000004200 */
[----:B0-----:R-:W-:Y:S01]  /*1da90*/  STL.64 [R1+0xbc8], R18 ;  /* 0x000bc81201007387 */ /* 0x001fe20000100a00 */
[----:B------:R0:W-:Y:S03]  /*1daa0*/  STL.64 [R1+0xbc0], R16 ;  /* 0x000bc01001007387 */ /* 0x0001e60000100a00 */
[----:B0-----:R-:W3:Y:S01]  /*1dab0*/  LDL.LU R16, [R1+0xc0] ;  /* 0x0000c00001107983 */ /* 0x001ee20000300800 */
[----:B------:R-:W3:Y:S02]  /*1dac0*/  LDL.LU R17, [R1+0xc4] ;  /* 0x0000c40001117983 */ /* 0x000ee40000300800 */
[----:B------:R-:W2:Y:S02]  /*1dad0*/  LDL.LU R18, [R1+0xc8] ;  /* 0x0000c80001127983 */ /* 0x000ea40000300800 */
[----:B------:R-:W2:Y:S02]  /*1dae0*/  LDL.LU R19, [R1+0xcc] ;  /* 0x0000cc0001137983 */ /* 0x000ea40000300800 */
[----:B--2---:R-:W-:Y:S01]  /*1daf0*/  STL.64 [R1+0xc08], R18 ;  /* 0x000c081201007387 */ /* 0x004fe20000100a00 */
[----:B---3--:R0:W-:Y:S03]  /*1db00*/  STL.64 [R1+0xc00], R16 ;  /* 0x000c001001007387 */ /* 0x0081e60000100a00 */
[----:B0-----:R-:W2:Y:S01]  /*1db10*/  LDL.64 R16, [R1+0x20] ;  /* 0x0000200001107983 */ /* 0x001ea20000100a00 */
[----:B------:R-:W-:Y:S02]  /*1db20*/  STL.64 [R1+0xba0], R22 ;  /* 0x000ba01601007387 */ /* 0x000fe40000100a00 */
[----:B------:R0:W-:Y:S02]  /*1db30*/  STL.64 [R1+0xb98], R20 ;  /* 0x000b981401007387 */ /* 0x0001e40000100a00 */
[----:B0-----:R-:W-:-:S02]  /*1db40*/  IMAD.MOV.U32 R20, RZ, RZ, R25 ;  /* 0x000000ffff147224 */ /* 0x001fc400078e0019 */
[----:B------:R-:W-:Y:S02]  /*1db50*/  IMAD.MOV.U32 R21, RZ, RZ, R24 ;  /* 0x000000ffff157224 */ /* 0x000fe400078e0018 */
[C---:B------:R-:W-:Y:S01]  /*1db60*/  HMMA.16816.F32.BF16 R24, R12.reuse, R26, R8 ;  /* 0x0000001a0c18723c */ /* 0x040fe20000041808 */
[----:B------:R-:W3:Y:S01]  /*1db70*/  LDL.LU.64 R10, [R1+0xc68] ;  /* 0x000c6800010a7983 */ /* 0x000ee20000300a00 */
[----:B------:R-:W3:Y:S11]  /*1db80*/  LDL.LU.64 R8, [R1+0xc60] ;  /* 0x000c600001087983 */ /* 0x000ef60000300a00 */
[----:B------:R-:W-:Y:S10]  /*1db90*/  @!UPT UIADD3 URZ, URZ, URZ, URZ ;  /* 0x0000003f3f3ff290 */ /* 0x000ff4000fffe03f */
[----:B------:R-:W-:Y:S01]  /*1dba0*/  STL.64 [R1+0x170], R24 ;  /* 0x0001701801007387 */ /* 0x000fe20000100a00 */
[----:B------:R0:W-:Y:S03]  /*1dbb0*/  STL.64 [R1+0x178], R26 ;  /* 0x0001781a01007387 */ /* 0x0001e60000100a00 */
[----:B0-----:R-:W3:Y:S02]  /*1dbc0*/  LDL.LU.64 R26, [R1+0xc58] ;  /* 0x000c5800011a7983 */ /* 0x001ee40000300a00 */
[C---:B---3--:R-:W-:Y:S02]  /*1dbd0*/  HMMA.16816.F32.BF16 R24, R12.reuse, R26, R8 ;  /* 0x0000001a0c18723c */ /* 0x048fe40000041808 */
[----:B------:R-:W3:Y:S01]  /*1dbe0*/  LDL.LU.64 R10, [R1+0xc50] ;  /* 0x000c5000010a7983 */ /* 0x000ee20000300a00 */
[----:B------:R-:W3:Y:S11]  /*1dbf0*/  LDL.LU.64 R8, [R1+0xc48] ;  /* 0x000c480001087983 */ /* 0x000ef60000300a00 */
[----:B------:R-:W-:Y:S09]  /*1dc00*/  @!UPT UIADD3 URZ, URZ, URZ, URZ ;  /* 0x0000003f3f3ff290 */ /* 0x000ff2000fffe03f */
        /* <DEDUP_REMOVED lines=10> */
[----:B---3--:R-:W-:Y:S02]  /*1dcb0*/  HMMA.16816.F32.BF16 R12, R12, R26, R8 ;  /* 0x0000001a0c0c723c */ /* 0x008fe40000041808 */
[----:B------:R-:W3:Y:S01]  /*1dcc0*/  LDL.LU.64 R8, [R1+0xc20] ;  /* 0x000c200001087983 */ /* 0x000ee20000300a00 */
[----:B------:R-:W3:Y:S02]  /*1dcd0*/  LDL.LU.64 R26, [R1+0xc18] ;  /* 0x000c1800011a7983 */ /* 0x000ee40000300a00 */
[----:B------:R-:W3:Y:S02]  /*1dce0*/  LDL.LU.64 R24, [R1+0xc10] ;  /* 0x000c100001187983 */ /* 0x000ee40000300a00 */
[----:B--2---:R-:W-:-:S02]  /*1dcf0*/  IMAD.MOV.U32 R23, RZ, RZ, R16 ;  /* 0x000000ffff177224 */ /* 0x004fc400078e0010 */
[----:B------:R-:W-:Y:S11]  /*1dd00*/  IMAD.MOV.U32 R22, RZ, RZ, R17 ;  /* 0x000000ffff167224 */ /* 0x000ff600078e0011 */
[----:B------:R-:W-:Y:S03]  /*1dd10*/  @!UPT UIADD3 URZ, URZ, URZ, URZ ;  /* 0x0000003f3f3ff290 */ /* 0x000fe6000fffe03f */
[----:B------:R0:W-:Y:S01]  /*1dd20*/  STL.64 [R1+0x148], R14 ;  /* 0x0001480e01007387 */ /* 0x0001e20000100a00 */
[----:B------:R-:W-:Y:S02]  /*1dd30*/  IMAD.MOV.U32 R10, RZ, RZ, R12 ;  /* 0x000000ffff0a7224 */ /* 0x000fe400078e000c */
[----:B------:R-:W-:Y:S02]  /*1dd40*/  IMAD.MOV.U32 R11, RZ, RZ, R13 ;  /* 0x000000ffff0b7224 */ /* 0x000fe400078e000d */
[----:B------:R-:W2:Y:S01]  /*1dd50*/  LDL.LU R12, [R1+0xa0] ;  /* 0x0000a000010c7983 */ /* 0x000ea20000300800 */
[----:B------:R-:W2:Y:S04]  /*1dd60*/  LDL.LU R13, [R1+0xa4] ;  /* 0x0000a400010d7983 */ /* 0x000ea80000300800 */
[----:B0-----:R-:W2:Y:S01]  /*1dd70*/  LDL.LU R14, [R1+0xa8] ;  /* 0x0000a800010e7983 */ /* 0x001ea20000300800 */
[----:B------:R-:W2:Y:S02]  /*1dd80*/  LDL.LU.64 R18, [R1+0xc08] ;  /* 0x000c080001127983 */ /* 0x000ea40000300a00 */
[----:B----4-:R-:W-:Y:S01]  /*1dd90*/  IMAD.MOV.U32 R15, RZ, RZ, R29 ;  /* 0x000000ffff0f7224 */ /* 0x010fe200078e001d */
[C---:B---3--:R-:W-:Y:S01]  /*1dda0*/  HMMA.16816.F32.BF16 R4, R24.reuse, R16, R4 ;  /* 0x000000101804723c */ /* 0x048fe20000041804 */
[----:B------:R-:W2:Y:S11]  /*1ddb0*/  LDL.LU.64 R16, [R1+0xc00] ;  /* 0x000c000001107983 */ /* 0x000eb60000300a00 */
[----:B------:R-:W-:Y:S11]  /*1ddc0*/  @!UPT UIADD3 URZ, URZ, URZ, URZ ;  /* 0x0000003f3f3ff290 */ /* 0x000ff6000fffe03f */
[----:B------:R-:W-:Y:S01]  /*1ddd0*/  STL.64 [R1+0x130], R4 ;  /* 0x0001300401007387 */ /* 0x000fe20000100a00 */
[----:B------:R0:W-:Y:S02]  /*1dde0*/  STL [R1+0x138], R6 ;  /* 0x0001380601007387 */ /* 0x0001e40000100800 */
[----:B------:R-:W-:Y:S02]  /*1ddf0*/  IMAD.MOV.U32 R29, RZ, RZ, R7 ;  /* 0x000000ffff1d7224 */ /* 0x000fe400078e0007 */
[----:B0-----:R-:W3:Y:S01]  /*1de00*/  LDL.LU.64 R6, [R1+0xbf8] ;  /* 0x000bf80001067983 */ /* 0x001ee20000300a00 */
[----:B------:R-:W3:Y:S02]  /*1de10*/  LDL.LU.64 R4, [R1+0xbf0] ;  /* 0x000bf00001047983 */ /* 0x000ee40000300a00 */
[C---:B---3--:R-:W-:Y:S11]  /*1de20*/  HMMA.16816.F32.BF16 R4, R24.reuse, R20, R4 ;  /* 0x000000141804723c */ /* 0x048ff60000041804 */
        /* <DEDUP_REMOVED lines=12> */
[----:B------:R-:W2:Y:S02]  /*1def0*/  LDL.LU.64 R4, [R1+0xbd0] ;  /* 0x000bd00001047983 */ /* 0x000ea40000300a00 */
[----:B--2---:R-:W-:Y:S01]  /*1df00*/  HMMA.16816.F32.BF16 R24, R24, R4, R16 ;  /* 0x000000041818723c */ /* 0x004fe20000041810 */
[----:B------:R-:W2:Y:S01]  /*1df10*/  LDL.LU.64 R18, [R1+0xbc8] ;  /* 0x000bc80001127983 */ /* 0x000ea20000300a00 */
[----:B------:R-:W2:Y:S11]  /*1df20*/  LDL.LU.64 R16, [R1+0xbc0] ;  /* 0x000bc00001107983 */ /* 0x000eb60000300a00 */
[----:B------:R-:W-:Y:S10]  /*1df30*/  @!UPT UIADD3 URZ, URZ, URZ, URZ ;  /* 0x0000003f3f3ff290 */ /* 0x000ff4000fffe03f */
[----:B------:R-:W-:Y:S01]  /*1df40*/  STL.64 [R1+0xe0], R24 ;  /* 0x0000e01801007387 */ /* 0x000fe20000100a00 */
[----:B------:R-:W-:Y:S02]  /*1df50*/  STL.64 [R1+0xe8], R26 ;  /* 0x0000e81a01007387 */ /* 0x000fe40000100a00 */
[----:B---3--:R-:W-:Y:S02]  /*1df60*/  STL.64 [R1+0xbb0], R6 ;  /* 0x000bb00601007387 */ /* 0x008fe40000100a00 */
[----:B------:R0:W-:Y:S02]  /*1df70*/  STL.64 [R1+0xba8], R4 ;  /* 0x000ba80401007387 */ /* 0x0001e40000100a00 */
[----:B0-----:R-:W3:Y:S01]  /*1df80*/  LDL.LU R4, [R1+0xb0] ;  /* 0x0000b00001047983 */ /* 0x001ee20000300800 */
[----:B------:R-:W3:Y:S02]  /*1df90*/  LDL.LU R5, [R1+0xb4] ;  /* 0x0000b40001057983 */ /* 0x000ee40000300800 */
[----:B------:R-:W3:Y:S02]  /*1dfa0*/  LDL.LU R6, [R1+0xb8] ;  /* 0x0000b80001067983 */ /* 0x000ee40000300800 */
[----:B------:R-:W-:-:S02]  /*1dfb0*/  IMAD.MOV.U32 R24, RZ, RZ, R23 ;  /* 0x000000ffff187224 */ /* 0x000fc400078e0017 */
[----:B------:R-:W-:Y:S02]  /*1dfc0*/  IMAD.MOV.U32 R25, RZ, RZ, R22 ;  /* 0x000000ffff197224 */ /* 0x000fe400078e0016 */
[----:B------:R-:W-:Y:S01]  /*1dfd0*/  IMAD.MOV.U32 R7, RZ, RZ, R3 ;  /* 0x000000ffff077224 */ /* 0x000fe200078e0003 */
[C---:B--2---:R-:W-:Y:S08]  /*1dfe0*/  HMMA.16816.F32.BF16 R12, R16.reuse, R20, R12 ;  /* 0x00000014100c723c */ /* 0x044ff0000004180c */
[----:B---3--:R-:W-:Y:S11]  /*1dff0*/  HMMA.16816.F32.BF16 R24, R16, R24, R4 ;  /* 0x000000181018723c */ /* 0x008ff60000041804 */
[----:B------:R-:W-:Y:S11]  /*1e000*/  @!UPT UIADD3 URZ, URZ, URZ, URZ ;  /* 0x0000003f3f3ff290 */ /* 0x000ff6000fffe03f */
[----:B------:R-:W-:Y:S01]  /*1e010*/  @!UPT UIADD3 URZ, URZ, URZ, URZ ;  /* 0x0000003f3f3ff290 */ /* 0x000fe2000fffe03f */
[----:B------:R-:W-:Y:S01]  /*1e020*/  STL.64 [R1+0xd0], R24 ;  /* 0x0000d01801007387 */ /* 0x000fe20000100a00 */
[----:B------:R0:W-:Y:S02]  /*1e030*/  STL [R1+0xd8], R26 ;  /* 0x0000d81a01007387 */ /* 0x0001e40000100800 */
[----:B------:R-:W-:Y:S02]  /*1e040*/  IMAD.MOV.U32 R3, RZ, RZ, R27 ;  /* 0x000000ffff037224 */ /* 0x000fe400078e001b */
[----:B------:R-:W2:Y:S01]  /*1e050*/  LDL.LU R4, [R1+0x100] ;  /* 0x0001000001047983 */ /* 0x000ea20000300800 */
[----:B------:R-:W2:Y:S01]  /*1e060*/  LDL.LU R5, [R1+0x104] ;  /* 0x0001040001057983 */ /* 0x000ea20000300800 */
[----:B------:R-:W2:Y:S02]  /*1e070*/  LDL.LU R6, [R1+0x108] ;  /* 0x0001080001067983 */ /* 0x000ea40000300800 */
[----:B------:R-:W2:Y:S02]  /*1e080*/  LDL.LU R7, [R1+0x10c] ;  /* 0x00010c0001077983 */ /* 0x000ea40000300800 */
[----:B------:R-:W-:Y:S01]  /*1e090*/  STL [R1+0xb00], R3 ;  /* 0x000b000301007387 */ /* 0x000fe20000100800 */
[----:B------:R-:W3:Y:S01]  /*1e0a0*/  LDL.LU R20, [R1+0x90] ;  /* 0x0000900001147983 */ /* 0x000ee20000300800 */
[----:B------:R-:W-:Y:S02]  /*1e0b0*/  STL.64 [R1+0xc0], R12 ;  /* 0x0000c00c01007387 */ /* 0x000fe40000100a00 */
[----:B------:R-:W-:Y:S02]  /*1e0c0*/  STL.64 [R1+0xc8], R14 ;  /* 0x0000c80e01007387 */ /* 0x000fe40000100a00 */
[----:B------:R-:W3:Y:S01]  /*1e0d0*/  LDL.LU R21, [R1+0x94] ;  /* 0x0000940001157983 */ /* 0x000ee20000300800 */
[----:B------:R-:W3:Y:S01]  /*1e0e0*/  LDL.LU R22, [R1+0x98] ;  /* 0x0000980001167983 */ /* 0x000ee20000300800 */
[----:B------:R-:W3:Y:S02]  /*1e0f0*/  LDL.LU R23, [R1+0x9c] ;  /* 0x00009c0001177983 */ /* 0x000ee40000300800 */
[----:B0-----:R-:W4:Y:S01]  /*1e100*/  LDL R26, [R1+0x874] ;  /* 0x00087400011a7983 */ /* 0x001f220000100800 */
[----:B------:R-:W0:Y:S04]  /*1e110*/  LDSM.16.MT88.4 R12, [R28+0xb000] ;  /* 0x00b000001c0c783b */ /* 0x000e280000004200 */
[----:B----4-:R1:W-:Y:S01]  /*1e120*/  STL [R1+0xb90], R26 ;  /* 0x000b901a01007387 */ /* 0x0103e20000100800 */
[----:B------:R-:W4:Y:S02]  /*1e130*/  LDL.LU R24, [R1+0x40] ;  /* 0x0000400001187983 */ /* 0x000f240000300800 */
[----:B------:R-:W4:Y:S01]  /*1e140*/  LDL.LU R25, [R1+0x44] ;  /* 0x0000440001197983 */ /* 0x000f220000300800 */
[----:B-1----:R-:W4:Y:S01]  /*1e150*/  LDL.LU R26, [R1+0x48] ;  /* 0x00004800011a7983 */ /* 0x002f220000300800 */
[----:B------:R-:W4:Y:S02]  /*1e160*/  LDL.LU R27, [R1+0x4c] ;  /* 0x00004c00011b7983 */ /* 0x000f240000300800 */
[----:B0-----:R-:W-:Y:S02]  /*1e170*/  STL.64 [R1+0xb58], R14 ;  /* 0x000b580e01007387 */ /* 0x001fe40000100a00 */
[----:B------:R0:W-:Y:S02]  /*1e180*/  STL.64 [R1+0xb50], R12 ;  /* 0x000b500c01007387 */ /* 0x0001e40000100a00 */
[----:B0-----:R-:W3:Y:S01]  /*1e190*/  LDL.LU R12, [R1+0xf0] ;  /* 0x0000f000010c7983 */ /* 0x001ee20000300800 */
[----:B------:R-:W3:Y:S02]  /*1e1a0*/  LDL.LU R13, [R1+0xf4] ;  /* 0x0000f400010d7983 */ /* 0x000ee40000300800 */
[----:B------:R-:W3:Y:S02]  /*1e1b0*/  LDL.LU R14, [R1+0xf8] ;  /* 0x0000f800010e7983 */ /* 0x000ee40000300800 */
[----:B------:R-:W-:-:S02]  /*1e1c0*/  IMAD.MOV.U32 R15, RZ, RZ, R2 ;  /* 0x000000ffff0f7224 */ /* 0x000fc400078e0002 */
[----:B------:R-:W4:Y:S01]  /*1e1d0*/  LDL.LU R2, [R1+0xbb8] ;  /* 0x000bb80001027983 */ /* 0x000f220000300800 */
[C---:B--2---:R-:W-:Y:S03]  /*1e1e0*/  HMMA.16816.F32.BF16 R4, R16.reuse, R8, R4 ;  /* 0x000000081004723c */ /* 0x044fe60000041804 */
[----:B---3--:R-:W-:Y:S01]  /*1e1f0*/  STL.64 [R1+0xb68], R14 ;  /* 0x000b680e01007387 */ /* 0x008fe20000100a00 */
[----:B------:R0:W-:Y:S03]  /*1e200*/  STL.64 [R1+0xb60], R12 ;  /* 0x000b600c01007387 */ /* 0x0001e60000100a00 */
[----:B0-----:R-:W2:Y:S01]  /*1e210*/  LDL.LU R12, [R1] ;  /* 0x00000000010c7983 */ /* 0x001ea20000300800 */
[----:B------:R-:W2:Y:S02]  /*1e220*/  LDL.LU R13, [R1+0x4] ;  /* 0x00000400010d7983 */ /* 0x000ea40000300800 */
[----:B------:R-:W3:Y:S02]  /*1e230*/  LDL.LU R14, [R1+0x8] ;  /* 0x00000800010e7983 */ /* 0x000ee40000300800 */
[----:B------:R-:W3:Y:S11]  /*1e240*/  LDL.LU R15, [R1+0xc] ;  /* 0x00000c00010f7983 */ /* 0x000ef60000300800 */
[----:B------:R-:W-:Y:S01]  /*1e250*/  @!UPT UIADD3 URZ, URZ, URZ, URZ ;  /* 0x0000003f3f3ff290 */ /* 0x000fe2000fffe03f */
[----:B------:R-:W-:Y:S01]  /*1e260*/  IMAD.MOV.U32 R3, RZ, RZ, R7 ;  /* 0x000000ffff037224 */ /* 0x000fe200078e0007 */
[----:B---3--:R-:W-:Y:S01]  /*1e270*/  STL.64 [R1+0xb78], R14 ;  /* 0x000b780e01007387 */ /* 0x008fe20000100a00 */
[----:B--2---:R0:W-:Y:S03]  /*1e280*/  STL.64 [R1+0xb70], R12 ;  /* 0x000b700c01007387 */ /* 0x0041e60000100a00 */
[----:B0-----:R-:W2:Y:S01]  /*1e290*/  LDL.LU R12, [R1+0x30] ;  /* 0x00003000010c7983 */ /* 0x001ea20000300800 */
[----:B------:R-:W2:Y:S02]  /*1e2a0*/  LDL.LU R13, [R1+0x34] ;  /* 0x00003400010d7983 */ /* 0x000ea40000300800 */
[----:B------:R-:W2:Y:S02]  /*1e2b0*/  LDL.LU R14, [R1+0x38] ;  /* 0x00003800010e7983 */ /* 0x000ea40000300800 */
[----:B------:R-:W-:Y:S01]  /*1e2c0*/  STL.64 [R1+0xb0], R4 ;  /* 0x0000b00401007387 */ /* 0x000fe20000100a00 */
[----:B------:R0:W-:Y:S04]  /*1e2d0*/  STL [R1+0xb8], R6 ;  /* 0x0000b80601007387 */ /* 0x0001e80000100800 */
[----:B0-----:R-:W3:Y:S01]  /*1e2e0*/  LDL.LU.64 R6, [R1+0xbb0] ;  /* 0x000bb00001067983 */ /* 0x001ee20000300a00 */
[----:B------:R-:W2:Y:S02]  /*1e2f0*/  LDL.LU.64 R4, [R1+0xba8] ;  /* 0x000ba80001047983 */ /* 0x000ea40000300a00 */
[----:B------:R-:W-:Y:S02]  /*1e300*/  STL.64 [R1+0xb88], R10 ;  /* 0x000b880a01007387 */ /* 0x000fe40000100a00 */
[----:B------:R0:W-:Y:S02]  /*1e310*/  STL.64 [R1+0xb80], R8 ;  /* 0x000b800801007387 */ /* 0x0001e40000100a00 */
[----:B0-----:R-:W3:Y:S01]  /*1e320*/  LDL.LU.64 R8, [R1+0x10] ;  /* 0x0000100001087983 */ /* 0x001ee20000300a00 */
[----:B------:R-:W-:Y:S01]  /*1e330*/  STL [R1+0xb04], R3 ;  /* 0x000b040301007387 */ /* 0x000fe20000100800 */
[----:B--2---:R-:W-:Y:S02]  /*1e340*/  HMMA.16816.F32.BF16 R16, R16, R4, R20 ;  /* 0x000000041010723c */ /* 0x004fe40000041814 */
[----:B------:R-:W2:Y:S01]  /*1e350*/  LDL.LU.64 R22, [R1+0xba0] ;  /* 0x000ba00001167983 */ /* 0x000ea20000300a00 */
[----:B------:R-:W2:Y:S11]  /*1e360*/  LDL.LU.64 R20, [R1+0xb98] ;  /* 0x000b980001147983 */ /* 0x000eb60000300a00 */
[----:B------:R-:W-:Y:S09]  /*1e370*/  @!UPT UIADD3 URZ, URZ, URZ, URZ ;  /* 0x0000003f3f3ff290 */ /* 0x000ff2000fffe03f */
[----:B------:R0:W-:Y:S01]  /*1e380*/  STL.64 [R1+0xa0], R16 ;  /* 0x0000a01001007387 */ /* 0x0001e20000100a00 */
[----:B------:R-:W-:Y:S03]  /*1e390*/  STL.64 [R1+0xa8], R18 ;  /* 0x0000a81201007387 */ /* 0x000fe60000100a00 */
[----:B0-----:R-:W2:Y:S01]  /*1e3a0*/  LDL.LU.64 R16, [R1+0x20] ;  /* 0x0000200001107983 */ /* 0x001ea20000300a00 */
[----:B----4-:R-:W-:Y:S02]  /*1e3b0*/  IMAD.MOV.U32 R15, RZ, RZ, R2 ;  /* 0x000000ffff0f7224 */ /* 0x010fe400078e0002 */
[----:B---3--:R-:W-:-:S05]  /*1e3c0*/  IMAD.MOV.U32 R2, RZ, RZ, R9 ;  /* 0x000000ffff027224 */ /* 0x008fca00078e0009 */
[C---:B--2---:R-:W-:Y:S08]  /*1e3d0*/  HMMA.16816.F32.BF16 R12, R20.reuse, R8, R12 ;  /* 0x00000008140c723c */ /* 0x044ff0000004180c */
[----:B------:R-:W-:Y:S11]  /*1e3e0*/  HMMA.16816.F32.BF16 R24, R20, R16, R24 ;  /* 0x000000101418723c */ /* 0x000ff60000041818 */
[----:B------:R-:W-:Y:S05]  /*1e3f0*/  @!UPT UIADD3 URZ, URZ, URZ, URZ ;  /* 0x0000003f3f3ff290 */ /* 0x000fea000fffe03f */
[----:B------:R-:W-:-:S07]  /*1e400*/  IMAD.MOV.U32 R3, RZ, RZ, R15 ;  /* 0x000000ffff037224 */ /* 0x000fce00078e000f */
[----:B------:R0:W-:Y:S01]  /*1e410*/  STL.64 [R1+0x90], R24 ;  /* 0x0000901801007387 */ /* 0x0001e20000100a00 */
[----:B------:R1:W-:Y:S02]  /*1e420*/  STL.64 [R1+0x98], R26 ;  /* 0x0000981a01007387 */ /* 0x0003e40000100a00 */
[----:B0-----:R-:W-:Y:S01]  /*1e430*/  IMAD.MOV.U32 R25, RZ, RZ, R16 ;  /* 0x000000ffff197224 */ /* 0x001fe200078e0010 */
[----:B-1----:R-:W2:Y:S01]  /*1e440*/  LDL.LU R26, [R1+0xb90] ;  /* 0x000b9000011a7983 */ /* 0x002ea20000300800 */
[----:B------:R-:W-:Y:S02]  /*1e450*/  IMAD.MOV.U32 R16, RZ, RZ, R8 ;  /* 0x000000ffff107224 */ /* 0x000fe400078e0008 */
[----:B------:R-:W3:Y:S02]  /*1e460*/  LDL.LU.64 R10, [R1+0xb88] ;  /* 0x000b8800010a7983 */ /* 0x000ee40000300a00 */
[----:B------:R-:W4:Y:S01]  /*1e470*/  LDL.LU.64 R8, [R1+0xb80] ;  /* 0x000b800001087983 */ /* 0x000f220000300a00 */
[----:B------:R-:W-:Y:S01]  /*1e480*/  STL.64 [R1+0x80], R12 ;  /* 0x0000800c01007387 */ /* 0x000fe20000100a00 */
[----:B------:R0:W-:Y:S03]  /*1e490*/  STL [R1+0x88], R14 ;  /* 0x0000880e01007387 */ /* 0x0001e60000100800 */
[----:B0-----:R-:W4:Y:S01]  /*1e4a0*/  LDL.LU.64 R14, [R1+0xb78] ;  /* 0x000b7800010e7983 */ /* 0x001f220000300a00 */
[----:B------:R-:W4:Y:S02]  /*1e4b0*/  LDL.LU.64 R12, [R1+0xb70] ;  /* 0x000b7000010c7983 */ /* 0x000f240000300a00 */
[----:B------:R-:W-:Y:S02]  /*1e4c0*/  STL [R1+0xb08], R3 ;  /* 0x000b080301007387 */ /* 0x000fe40000100800 */
[----:B------:R-:W-:Y:S01]  /*1e4d0*/  IMAD.MOV.U32 R24, RZ, RZ, R17 ;  /* 0x000000ffff187224 */ /* 0x000fe200078e0011 */
[----:B----4-:R-:W-:Y:S11]  /*1e4e0*/  HMMA.16816.F32.BF16 R12, R20, R8, R12 ;  /* 0x00000008140c723c */ /* 0x010ff6000004180c */
[----:B------:R-:W-:Y:S11]  /*1e4f0*/  @!UPT UIADD3 URZ, URZ, URZ, URZ ;  /* 0x0000003f3f3ff290 */ /* 0x000ff6000fffe03f */
[----:B------:R-:W-:Y:S01]  /*1e500*/  @!UPT UIADD3 URZ, URZ, URZ, URZ ;  /* 0x0000003f3f3ff290 */ /* 0x000fe2000fffe03f */
[----:B------:R-:W-:Y:S01]  /*1e510*/  STL.64 [R1+0x70], R12 ;  /* 0x0000700c01007387 */ /* 0x000fe20000100a00 */
[----:B------:R0:W-:Y:S03]  /*1e520*/  STL.64 [R1+0x78], R14 ;  /* 0x0000780e01007387 */ /* 0x0001e60000100a00 */
[----:B0-----:R-:W4:Y:S01]  /*1e530*/  LDL.LU.64 R14, [R1+0xb68] ;  /* 0x000b6800010e7983 */ /* 0x001f220000300a00 */
[----:B------:R-:W4:Y:S02]  /*1e540*/  LDL.LU.64 R12, [R1+0xb60] ;  /* 0x000b6000010c7983 */ /* 0x000f240000300a00 */
[----:B------:R-:W4:Y:S02]  /*1e550*/  LDL R27, [R1+0x870] ;  /* 0x00087000011b7983 */ /* 0x000f240000100800 */
[----:B---3--:R-:W-:Y:S01]  /*1e560*/  STL.64 [R1+0xb30], R10 ;  /* 0x000b300a01007387 */ /* 0x008fe20000100a00 */
[----:B------:R0:W-:Y:S02]  /*1e570*/  STL.64 [R1+0xb28], R8 ;  /* 0x000b280801007387 */ /* 0x0001e40000100a00 */
[----:B0-----:R-:W-:-:S02]  /*1e580*/  IMAD.MOV.U32 R8, RZ, RZ, R16 ;  /* 0x000000ffff087224 */ /* 0x001fc400078e0010 */
[----:B------:R-:W0:Y:S01]  /*1e590*/  LDSM.16.MT88.4 R16, [R0+0xb800] ;  /* 0x00b800000010783b */ /* 0x000e220000004200 */
[----:B------:R-:W-:-:S05]  /*1e5a0*/  IMAD.MOV.U32 R9, RZ, RZ, R2 ;  /* 0x000000ffff097224 */ /* 0x000fca00078e0002 */
[----:B------:R1:W-:Y:S01]  /*1e5b0*/  STL.64 [R1+0xb48], R8 ;  /* 0x000b480801007387 */ /* 0x0003e20000100a00 */
[----:B0-----:R-:W-:Y:S02]  /*1e5c0*/  IMAD.MOV.U32 R3, RZ, RZ, R17 ;  /* 0x000000ffff037224 */ /* 0x001fe400078e0011 */
[----:B------:R-:W-:Y:S01]  /*1e5d0*/  IMAD.MOV.U32 R2, RZ, RZ, R18 ;  /* 0x000000ffff027224 */ /* 0x000fe200078e0012 */
[----:B------:R-:W-:Y:S01]  /*1e5e0*/  STL [R1], R16 ;  /* 0x0000001001007387 */ /* 0x000fe20000100800 */
[----:B------:R-:W-:Y:S02]  /*1e5f0*/  IMAD.MOV.U32 R0, RZ, RZ, R19 ;  /* 0x000000ffff007224 */ /* 0x000fe400078e0013 */
[----:B--2---:R-:W0:Y:S04]  /*1e600*/  LDSM.16.MT88.4 R16, [R26+0xb800] ;  /* 0x00b800001a10783b */ /* 0x004e280000004200 */
[----:B-1----:R-:W2:Y:S01]  /*1e610*/  LDL.LU R8, [R1+0x170] ;  /* 0x0001700001087983 */ /* 0x002ea20000300800 */
[----:B------:R-:W2:Y:S01]  /*1e620*/  LDL.LU R9, [R1+0x174] ;  /* 0x0001740001097983 */ /* 0x000ea20000300800 */
[----:B------:R-:W2:Y:S02]  /*1e630*/  LDL.LU R10, [R1+0x178] ;  /* 0x00017800010a7983 */ /* 0x000ea40000300800 */
[----:B------:R-:W2:Y:S01]  /*1e640*/  LDL.LU R11, [R1+0x17c] ;  /* 0x00017c00010b7983 */ /* 0x000ea20000300800 */
[----:B0-----:R0:W-:Y:S01]  /*1e650*/  STL.64 [R1+0xad0], R18 ;  /* 0x000ad01201007387 */ /* 0x0011e20000100a00 */
[----:B------:R-:W-:Y:S03]  /*1e660*/  STL.64 [R1+0xac8], R16 ;  /* 0x000ac81001007387 */ /* 0x000fe60000100a00 */
[----:B0-----:R-:W3:Y:S04]  /*1e670*/  LDL R18, [R1+0x28] ;  /* 0x0000280001127983 */ /* 0x001ee80000100800 */
[----:B------:R-:W3:Y:S01]  /*1e680*/  LDL R19, [R1+0x2c] ;  /* 0x00002c0001137983 */ /* 0x000ee20000100800 */
[----:B----4-:R-:W-:Y:S03]  /*1e690*/  HMMA.16816.F32.BF16 R20, R20, R4, R12 ;  /* 0x000000041414723c */ /* 0x010fe6000004180c */
[----:B------:R-:W2:Y:S01]  /*1e6a0*/  LDL.LU.64 R14, [R1+0xb58] ;  /* 0x000b5800010e7983 */ /* 0x000ea20000300a00 */
[----:B------:R-:W2:Y:S02]  /*1e6b0*/  LDL.LU.64 R12, [R1+0xb50] ;  /* 0x000b5000010c7983 */ /* 0x000ea40000300a00 */
[----:B------:R-:W-:Y:S02]  /*1e6c0*/  STL.64 [R1+0xb18], R6 ;  /* 0x000b180601007387 */ /* 0x000fe40000100a00 */
[----:B------:R0:W-:Y:S11]  /*1e6d0*/  STL.64 [R1+0xb10], R4 ;  /* 0x000b100401007387 */ /* 0x0001f60000100a00 */
[----:B------:R-:W-:Y:S04]  /*1e6e0*/  @!UPT UIADD3 URZ, URZ, URZ, URZ ;  /* 0x0000003f3f3ff290 */ /* 0x000fe8000fffe03f */
[----:B------:R-:W-:Y:S01]  /*1e6f0*/  STL.64 [R1+0x60], R20 ;  /* 0x0000601401007387 */ /* 0x000fe20000100a00 */
[----:B------:R-:W-:Y:S02]  /*1e700*/  STL.64 [R1+0x68], R22 ;  /* 0x0000681601007387 */ /* 0x000fe40000100a00 */
[----:B0-----:R-:W4:Y:S02]  /*1e710*/  LDL.LU R4, [R1+0x150] ;  /* 0x0001500001047983 */ /* 0x001f240000300800 */
[----:B------:R-:W4:Y:S01]  /*1e720*/  LDL.LU R5, [R1+0x154] ;  /* 0x0001540001057983 */ /* 0x000f220000300800 */
[----:B------:R-:W3:Y:S01]  /*1e730*/  LDL.LU R6, [R1+0x158] ;  /* 0x0001580001067983 */ /* 0x000ee20000300800 */
[----:B------:R-:W3:Y:S03]  /*1e740*/  LDL.LU R7, [R1+0x15c] ;  /* 0x00015c0001077983 */ /* 0x000ee60000300800 */
[----:B------:R-:W0:Y:S01]  /*1e750*/  LDSM.16.MT88.4 R20, [R27+0xb800] ;  /* 0x00b800001b14783b */ /* 0x000e220000004200 */
[----:B------:R-:W-:-:S02]  /*1e760*/  IMAD.MOV.U32 R16, RZ, RZ, R25 ;  /* 0x000000ffff107224 */ /* 0x000fc400078e0019 */
[----:B------:R-:W-:Y:S02]  /*1e770*/  IMAD.MOV.U32 R17, RZ, RZ, R24 ;  /* 0x000000ffff117224 */ /* 0x000fe400078e0018 */
[----:B------:R-:W1:Y:S05]  /*1e780*/  LDSM.16.MT88.4 R24, [R28+0xb800] ;  /* 0x00b800001c18783b */ /* 0x000e6a0000004200 */
[C---:B--2---:R-:W-:Y:S01]  /*1e790*/  HMMA.16816.F32.BF16 R8, R12.reuse, R16, R8 ;  /* 0x000000100c08723c */ /* 0x044fe20000041808 */
[----:B---3--:R-:W-:Y:S01]  /*1e7a0*/  STL.64 [R1+0xb40], R6 ;  /* 0x000b400601007387 */ /* 0x008fe20000100a00 */
[----:B----4-:R2:W-:Y:S03]  /*1e7b0*/  STL.64 [R1+0xb38], R4 ;  /* 0x000b380401007387 */ /* 0x0105e60000100a00 */
[----:B--2---:R-:W2:Y:S01]  /*1e7c0*/  LDL.LU R4, [R1+0x160] ;  /* 0x0001600001047983 */ /* 0x004ea20000300800 */
[----:B------:R-:W2:Y:S02]  /*1e7d0*/  LDL.LU R5, [R1+0x164] ;  /* 0x0001640001057983 */ /* 0x000ea40000300800 */
[----:B------:R-:W2:Y:S02]  /*1e7e0*/  LDL.LU R6, [R1+0x168] ;  /* 0x0001680001067983 */ /* 0x000ea40000300800 */
[----:B------:R-:W2:Y:S01]  /*1e7f0*/  LDL.LU R7, [R1+0x16c] ;  /* 0x00016c0001077983 */ /* 0x000ea20000300800 */
[----:B0-----:R-:W-:Y:S01]  /*1e800*/  STL.64 [R1+0xa90], R22 ;  /* 0x000a901601007387 */ /* 0x001fe20000100a00 */
[----:B------:R0:W-:Y:S03]  /*1e810*/  STL.64 [R1+0xa88], R20 ;  /* 0x000a881401007387 */ /* 0x0001e60000100a00 */
[----:B0-----:R-:W3:Y:S01]  /*1e820*/  LDL.LU R20, [R1+0x130] ;  /* 0x0001300001147983 */ /* 0x001ee20000300800 */
[----:B------:R-:W3:Y:S02]  /*1e830*/  LDL.LU R21, [R1+0x134] ;  /* 0x0001340001157983 */ /* 0x000ee40000300800 */
[----:B------:R-:W3:Y:S02]  /*1e840*/  LDL.LU R22, [R1+0x138] ;  /* 0x0001380001167983 */ /* 0x000ee40000300800 */
[----:B-1----:R-:W-:Y:S01]  /*1e850*/  STL [R1+0xa4c], R26 ;  /* 0x000a4c1a01007387 */ /* 0x002fe20000100800 */
[----:B------:R-:W-:Y:S02]  /*1e860*/  STL [R1+0xa48], R27 ;  /* 0x000a481b01007387 */ /* 0x000fe40000100800 */
[----:B------:R0:W-:Y:S02]  /*1e870*/  STL.64 [R1+0x50], R8 ;  /* 0x0000500801007387 */ /* 0x0001e40000100a00 */
[----:B------:R2:W-:Y:S01]  /*1e880*/  STL.64 [R1+0x58], R10 ;  /* 0x0000580a01007387 */ /* 0x0005e20000100a00 */
[----:B0-----:R-:W2:Y:S01]  /*1e890*/  LDL.LU.64 R8, [R1+0xb48] ;  /* 0x000b480001087983 */ /* 0x001ea20000300a00 */
[----:B------:R-:W-:Y:S01]  /*1e8a0*/  IMAD.MOV.U32 R23, RZ, RZ, R29 ;  /* 0x000000ffff177224 */ /* 0x000fe200078e001d */
[C---:B--2---:R-:W-:Y:S02]  /*1e8b0*/  HMMA.16816.F32.BF16 R8, R12.reuse, R8, R4 ;  /* 0x000000080c08723c */ /* 0x044fe40000041804 */
[----:B------:R-:W2:Y:S01]  /*1e8c0*/  LDL.LU.64 R6, [R1+0xb40] ;  /* 0x000b400001067983 */ /* 0x000ea20000300a00 */
[----:B------:R-:W2:Y:S11]  /*1e8d0*/  LDL.LU.64 R4, [R1+0xb38] ;  /* 0x000b380001047983 */ /* 0x000eb60000300a00 */
[----:B------:R-:W-:Y:S10]  /*1e8e0*/  @!UPT UIADD3 URZ, URZ, URZ, URZ ;  /* 0x0000003f3f3ff290 */ /* 0x000ff4000fffe03f */
[----:B------:R-:W-:Y:S02]  /*1e8f0*/  IMAD.MOV.U32 R29, RZ, RZ, R10 ;  /* 0x000000ffff1d7224 */ /* 0x000fe400078e000a */
[----:B------:R-:W-:Y:S02]  /*1e900*/  IMAD.MOV.U32 R28, RZ, RZ, R11 ;  /* 0x000000ffff1c7224 */ /* 0x000fe400078e000b */
[----:B------:R-:W-:Y:S02]  /*1e910*/  IMAD.MOV.U32 R26, RZ, RZ, R8 ;  /* 0x000000ffff1a7224 */ /* 0x000fe400078e0008 */
[----:B------:R-:W-:Y:S01]  /*1e920*/  IMAD.MOV.U32 R27, RZ, RZ, R9 ;  /* 0x000000ffff1b7224 */ /* 0x000fe200078e0009 */
[----:B------:R-:W4:Y:S01]  /*1e930*/  LDL.LU.64 R10, [R1+0xb30] ;  /* 0x000b3000010a7983 */ /* 0x000f220000300a00 */
[----:B------:R-:W2:Y:S03]  /*1e940*/  LDL.LU.64 R8, [R1+0xb28] ;  /* 0x000b280001087983 */ /* 0x000ea60000300a00 */
[----:B------:R-:W-:Y:S01]  /*1e950*/  STL.64 [R1+0xa58], R26 ;  /* 0x000a581a01007387 */ /* 0x000fe20000100a00 */
[----:B------:R4:W-:Y:S01]  /*1e960*/  STL.64 [R1+0xa50], R24 ;  /* 0x000a501801007387 */ /* 0x0009e20000100a00 */
[----:B--2---:R-:W-:Y:S01]  /*1e970*/  HMMA.16816.F32.BF16 R4, R12, R8, R4 ;  /* 0x000000080c04723c */ /* 0x004fe20000041804 */
[----:B----4-:R-:W-:-:S02]  /*1e980*/  IMAD.MOV.U32 R24, RZ, RZ, R10 ;  /* 0x000000ffff187224 */ /* 0x010fc400078e000a */
[----:B------:R-:W-:Y:S01]  /*1e990*/  IMAD.MOV.U32 R25, RZ, RZ, R11 ;  /* 0x000000ffff197224 */ /* 0x000fe200078e000b */
[----:B------:R-:W2:Y:S01]  /*1e9a0*/  LDL.LU R10, [R1+0xb24] ;  /* 0x000b2400010a7983 */ /* 0x000ea20000300800 */
[----:B------:R-:W2:Y:S02]  /*1e9b0*/  LDL.LU R11, [R1+0xb20] ;  /* 0x000b2000010b7983 */ /* 0x000ea40000300800 */
[----:B------:R-:W4:Y:S02]  /*1e9c0*/  LDL.LU R26, [R1+0x148] ;  /* 0x00014800011a7983 */ /* 0x000f240000300800 */
[----:B------:R-:W4:Y:S11]  /*1e9d0*/  LDL.LU R27, [R1+0x14c] ;  /* 0x00014c00011b7983 */ /* 0x000f360000300800 */
[----:B------:R-:W-:Y:S03]  /*1e9e0*/  @!UPT UIADD3 URZ, URZ, URZ, URZ ;  /* 0x0000003f3f3ff290 */ /* 0x000fe6000fffe03f */
[----:B------:R0:W-:Y:S01]  /*1e9f0*/  STL.64 [R1+0x30], R4 ;  /* 0x0000300401007387 */ /* 0x0001e20000100a00 */
[----:B------:R-:W-:Y:S02]  /*1ea00*/  IMAD.MOV.U32 R9, RZ, RZ, R6 ;  /* 0x000000ffff097224 */ /* 0x000fe400078e0006 */
[----:B------:R-:W-:Y:S02]  /*1ea10*/  IMAD.MOV.U32 R8, RZ, RZ, R7 ;  /* 0x000000ffff087224 */ /* 0x000fe400078e0007 */
[----:B------:R-:W3:Y:S04]  /*1ea20*/  LDL.LU.64 R6, [R1+0xb18] ;  /* 0x000b180001067983 */ /* 0x000ee80000300a00 */
[----:B0-----:R-:W4:Y:S04]  /*1ea30*/  LDL.LU.64 R4, [R1+0xb10] ;  /* 0x000b100001047983 */ /* 0x001f280000300a00 */
[----:B--2---:R-:W-:Y:S01]  /*1ea40*/  STL.64 [R1+0xae8], R10 ;  /* 0x000ae80a01007387 */ /* 0x004fe20000100a00 */
[----:B------:R-:W-:Y:S01]  /*1ea50*/  STL.64 [R1+0xae0], R8 ;  /* 0x000ae00801007387 */ /* 0x000fe20000100a00 */
[----:B----4-:R-:W-:Y:S02]  /*1ea60*/  HMMA.16816.F32.BF16 R12, R12, R4, R24 ;  /* 0x000000040c0c723c */ /* 0x010fe40000041818 */
[----:B---3--:R-:W-:Y:S11]  /*1ea70*/  STL.64 [R1+0xad8], R6 ;  /* 0x000ad80601007387 */ /* 0x008ff60000100a00 */
[----:B------:R-:W-:Y:S10]  /*1ea80*/  @!UPT UIADD3 URZ, URZ, URZ, URZ ;  /* 0x0000003f3f3ff290 */ /* 0x000ff4000fffe03f */
[----:B------:R-:W-:Y:S01]  /*1ea90*/  STL.64 [R1+0xa10], R14 ;  /* 0x000a100e01007387 */ /* 0x000fe20000100a00 */
[----:B------:R0:W-:Y:S03]  /*1eaa0*/  STL.64 [R1+0xa08], R12 ;  /* 0x000a080c01007387 */ /* 0x0001e60000100a00 */
[----:B0-----:R-:W2:Y:S01]  /*1eab0*/  LDL.LU R12, [R1] ;  /* 0x00000000010c7983 */ /* 0x001ea20000300800 */
[----:B------:R-:W-:Y:S02]  /*1eac0*/  IMAD.MOV.U32 R13, RZ, RZ, R3 ;  /* 0x000000ffff0d7224 */ /* 0x000fe400078e0003 */
[----:B------:R-:W-:Y:S02]  /*1ead0*/  IMAD.MOV.U32 R14, RZ, RZ, R2 ;  /* 0x000000ffff0e7224 */ /* 0x000fe400078e0002 */
[----:B------:R-:W-:Y:S01]  /*1eae0*/  IMAD.MOV.U32 R15, RZ, RZ, R0 ;  /* 0x000000ffff0f7224 */ /* 0x000fe200078e0000 */
[----:B------:R-:W3:Y:S06]  /*1eaf0*/  LDL.LU R3, [R1+0xb08] ;  /* 0x000b080001037983 */ /* 0x000eec0000300800 */
[----:B--2---:R-:W-:Y:S11]  /*1eb00*/  HMMA.16816.F32.BF16 R4, R12, R18, R20 ;  /* 0x000000120c04723c */ /* 0x004ff60000041814 */
[----:B------:R-:W-:Y:S11]  /*1eb10*/  @!UPT UIADD3 URZ, URZ, URZ, URZ ;  /* 0x0000003f3f3ff290 */ /* 0x000ff6000fffe03f */
[----:B------:R-:W-:Y:S01]  /*1eb20*/  @!UPT UIADD3 URZ, URZ, URZ, URZ ;  /* 0x0000003f3f3ff290 */ /* 0x000fe2000fffe03f */
[----:B------:R-:W-:Y:S01]  /*1eb30*/  STL.64 [R1+0x180], R4 ;  /* 0x0001800401007387 */ /* 0x000fe20000100a00 */
[----:B------:R-:W-:Y:S02]  /*1eb40*/  STL.64 [R1+0x188], R6 ;  /* 0x0001880601007387 */ /* 0x000fe40000100a00 */
[----:B------:R-:W2:Y:S02]  /*1eb50*/  LDL.LU R24, [R1+0x70] ;  /* 0x0000700001187983 */ /* 0x000ea40000300800 */
[----:B------:R-:W2:Y:S01]  /*1eb60*/  LDL.LU R25, [R1+0x74] ;  /* 0x0000740001197983 */ /* 0x000ea20000300800 */
[----:B------:R-:W4:Y:S01]  /*1eb70*/  LDL.LU R26, [R1+0x78] ;  /* 0x00007800011a7983 */ /* 0x000f220000300800 */
[----:B------:R-:W4:Y:S03]  /*1eb80*/  LDL.LU R27, [R1+0x7c] ;  /* 0x00007c00011b7983 */ /* 0x000f260000300800 */
[----:B----4-:R-:W-:Y:S01]  /*1eb90*/  STL.64 [R1+0xa68], R26 ;  /* 0x000a681a01007387 */ /* 0x010fe20000100a00 */
[----:B--2---:R0:W-:Y:S03]  /*1eba0*/  STL.64 [R1+0xa60], R24 ;  /* 0x000a601801007387 */ /* 0x0041e60000100a00 */
[----:B0-----:R-:W2:Y:S01]  /*1ebb0*/  LDL.LU R24, [R1+0x80] ;  /* 0x0000800001187983 */ /* 0x001ea20000300800 */
[----:B------:R-:W2:Y:S02]  /*1ebc0*/  LDL.LU R25, [R1+0x84] ;  /* 0x0000840001197983 */ /* 0x000ea40000300800 */
[----:B------:R-:W4:Y:S02]  /*1ebd0*/  LDL.LU R26, [R1+0x88] ;  /* 0x00008800011a7983 */ /* 0x000f240000300800 */
[----:B---3--:R-:W-:-:S02]  /*1ebe0*/  IMAD.MOV.U32 R27, RZ, RZ, R3 ;  /* 0x000000ffff1b7224 */ /* 0x008fc400078e0003 */
[----:B------:R-:W3:Y:S01]  /*1ebf0*/  LDL.LU R3, [R1+0xb04] ;  /* 0x000b040001037983 */ /* 0x000ee20000300800 */
[----:B------:R-:W2:Y:S02]  /*1ec00*/  LDL.LU R16, [R1+0xe0] ;  /* 0x0000e00001107983 */ /* 0x000ea40000300800 */
[----:B------:R-:W2:Y:S02]  /*1ec10*/  LDL.LU R17, [R1+0xe4] ;  /* 0x0000e40001117983 */ /* 0x000ea40000300800 */
[----:B------:R-:W2:Y:S01]  /*1ec20*/  LDL.LU R18, [R1+0xe8] ;  /* 0x0000e80001127983 */ /* 0x000ea20000300800 */
[----:B------:R-:W2:Y:S01]  /*1ec30*/  LDL.LU R19, [R1+0xec] ;  /* 0x0000ec0001137983 */ /* 0x000ea20000300800 */
[----:B------:R-:W-:Y:S02]  /*1ec40*/  IMAD.MOV.U32 R0, RZ, RZ, R4 ;  /* 0x000000ffff007224 */ /* 0x000fe400078e0004 */
[----:B------:R-:W-:Y:S01]  /*1ec50*/  IMAD.MOV.U32 R2, RZ, RZ, R7 ;  /* 0x000000ffff027224 */ /* 0x000fe200078e0007 */
[----:B--2---:R-:W-:Y:S01]  /*1ec60*/  STL.64 [R1+0xaf8], R18 ;  /* 0x000af81201007387 */ /* 0x004fe20000100a00 */
[----:B------:R0:W-:Y:S03]  /*1ec70*/  STL.64 [R1+0xaf0], R16 ;  /* 0x000af01001007387 */ /* 0x0001e60000100a00 */
[----:B0-----:R-:W2:Y:S01]  /*1ec80*/  LDL.LU R16, [R1+0x120] ;  /* 0x0001200001107983 */ /* 0x001ea20000300800 */
[----:B------:R-:W2:Y:S02]  /*1ec90*/  LDL.LU R17, [R1+0x124] ;  /* 0x0001240001117983 */ /* 0x000ea40000300800 */
[----:B------:R-:W2:Y:S02]  /*1eca0*/  LDL.LU R18, [R1+0x128] ;  /* 0x0001280001127983 */ /* 0x000ea40000300800 */
[----:B------:R-:W2:Y:S01]  /*1ecb0*/  LDL.LU R19, [R1+0x12c] ;  /* 0x00012c0001137983 */ /* 0x000ea20000300800 */
[----:B------:R-:W2:Y:S01]  /*1ecc0*/  LDL.LU.64 R10, [R1+0x18] ;  /* 0x00001800010a7983 */ /* 0x000ea20000300a00 */
[----:B------:R-:W2:Y:S02]  /*1ecd0*/  LDL.LU R4, [R1+0x110] ;  /* 0x0001100001047983 */ /* 0x000ea40000300800 */
[----:B------:R-:W2:Y:S02]  /*1ece0*/  LDL.LU R5, [R1+0x114] ;  /* 0x0001140001057983 */ /* 0x000ea40000300800 */
[----:B------:R-:W2:Y:S01]  /*1ecf0*/  LDL.LU R6, [R1+0x118] ;  /* 0x0001180001067983 */ /* 0x000ea20000300800 */
[----:B------:R-:W2:Y:S01]  /*1ed00*/  LDL.LU R7, [R1+0x11c] ;  /* 0x00011c0001077983 */ /* 0x000ea20000300800 */
        /* <DEDUP_REMOVED lines=9> */
[----:B---3--:R-:W-:-:S02]  /*1eda0*/  IMAD.MOV.U32 R23, RZ, RZ, R3 ;  /* 0x000000ffff177224 */ /* 0x008fc400078e0003 */
[----:B------:R-:W3:Y:S01]  /*1edb0*/  LDL.LU R3, [R1+0xb00] ;  /* 0x000b000001037983 */ /* 0x000ee20000300800 */
[----:B------:R-:W-:Y:S03]  /*1edc0*/  HMMA.16816.F32.BF16 R16, R12, R10, R16 ;  /* 0x0000000a0c10723c */ /* 0x000fe60000041810 */
[----:B--2---:R-:W-:Y:S01]  /*1edd0*/  STL.64 [R1+0xab0], R22 ;  /* 0x000ab01601007387 */ /* 0x004fe20000100a00 */
        /* <DEDUP_REMOVED lines=8> */
[----:B------:R-:W2:Y:S02]  /*1ee60*/  LDL.LU R21, [R1+0xd4] ;  /* 0x0000d40001157983 */ /* 0x000ea40000300800 */
[----:B------:R-:W2:Y:S02]  /*1ee70*/  LDL.LU R22, [R1+0xd8] ;  /* 0x0000d80001167983 */ /* 0x000ea40000300800 */
[----:B----4-:R0:W-:Y:S01]  /*1ee80*/  STL.64 [R1+0xa78], R26 ;  /* 0x000a781a01007387 */ /* 0x0101e20000100a00 */
[----:B------:R-:W-:Y:S04]  /*1ee90*/  STL.64 [R1+0xa70], R24 ;  /* 0x000a701801007387 */ /* 0x000fe80000100a00 */
[----:B0-----:R-:W2:Y:S01]  /*1eea0*/  LDL.LU.64 R26, [R1+0x28] ;  /* 0x00002800011a7983 */ /* 0x001ea20000300a00 */
[----:B------:R0:W-:Y:S02]  /*1eeb0*/  STL [R1+0x97c], R0 ;  /* 0x00097c0001007387 */ /* 0x0001e40000100800 */
[----:B------:R1:W-:Y:S02]  /*1eec0*/  STL [R1+0x978], R2 ;  /* 0x0009780201007387 */ /* 0x0003e40000100800 */
[----:B------:R-:W-:Y:S01]  /*1eed0*/  STL.64 [R1+0x170], R16 ;  /* 0x0001701001007387 */ /* 0x000fe20000100a00 */
[----:B------:R4:W-:Y:S01]  /*1eee0*/  STL.64 [R1+0x178], R18 ;  /* 0x0001781201007387 */ /* 0x0009e20000100a00 */
[----:B0-----:R-:W-:-:S02]  /*1eef0*/  IMAD.MOV.U32 R0, RZ, RZ, R11 ;  /* 0x000000ffff007224 */ /* 0x001fc400078e000b */
[----:B-1----:R-:W-:Y:S01]  /*1ef00*/  IMAD.MOV.U32 R2, RZ, RZ, R10 ;  /* 0x000000ffff027224 */ /* 0x002fe200078e000a */
[----:B----4-:R-:W4:Y:S01]  /*1ef10*/  LDL.LU.64 R18, [R1+0xaf8] ;  /* 0x000af80001127983 */ /* 0x010f220000300a00 */
[----:B------:R-:W4:Y:S02]  /*1ef20*/  LDL.LU.64 R16, [R1+0xaf0] ;  /* 0x000af00001107983 */ /* 0x000f240000300a00 */
[----:B------:R-:W2:Y:S02]  /*1ef30*/  LDL.LU.64 R10, [R1+0xae8] ;  /* 0x000ae800010a7983 */ /* 0x000ea40000300a00 */
[----:B------:R-:W4:Y:S02]  /*1ef40*/  LDL.LU.64 R8, [R1+0xae0] ;  /* 0x000ae00001087983 */ /* 0x000f240000300a00 */
[----:B---3--:R-:W-:Y:S01]  /*1ef50*/  IMAD.MOV.U32 R23, RZ, RZ, R3 ;  /* 0x000000ffff177224 */ /* 0x008fe200078e0003 */
[C---:B--2---:R-:W-:Y:S11]  /*1ef60*/  HMMA.16816.F32.BF16 R4, R12.reuse, R10, R4 ;  /* 0x0000000a0c04723c */ /* 0x044ff60000041804 */
[----:B------:R-:W-:Y:S11]  /*1ef70*/  @!UPT UIADD3 URZ, URZ, URZ, URZ ;  /* 0x0000003f3f3ff290 */ /* 0x000ff6000fffe03f */
[----:B------:R-:W-:Y:S01]  /*1ef80*/  @!UPT UIADD3 URZ, URZ, URZ, URZ ;  /* 0x0000003f3f3ff290 */ /* 0x000fe2000fffe03f */
[----:B------:R-:W-:Y:S01]  /*1ef90*/  STL.64 [R1+0x160], R4 ;  /* 0x0001600401007387 */ /* 0x000fe20000100a00 */
[----:B------:R0:W-:Y:S02]  /*1efa0*/  STL.64 [R1+0x168], R6 ;  /* 0x0001680601007387 */ /* 0x0001e40000100a00 */
[----:B------:R-:W-:Y:S02]  /*1efb0*/  IMAD.MOV.U32 R3, RZ, RZ, R7 ;  /* 0x000000ffff037224 */ /* 0x000fe400078e0007 */
[----:B0-----:R-:W4:Y:S03]  /*1efc0*/  LDL.LU.64 R6, [R1+0xad8] ;  /* 0x000ad80001067983 */ /* 0x001f260000300a00 */
[----:B------:R-:W-:Y:S01]  /*1efd0*/  STL [R1+0x980], R3 ;  /* 0x0009800301007387 */ /* 0x000fe20000100800 */
        /* <DEDUP_REMOVED lines=8> */
[----:B-1----:R-:W-:Y:S02]  /*1f060*/  IMAD.MOV.U32 R14, RZ, RZ, R9 ;  /* 0x000000ffff0e7224 */ /* 0x002fe400078e0009 */
[----:B------:R-:W-:-:S05]  /*1f070*/  IMAD.MOV.U32 R15, RZ, RZ, R8 ;  /* 0x000000ffff0f7224 */ /* 0x000fca00078e0008 */
[----:B------:R-:W-:Y:S01]  /*1f080*/  STL.64 [R1+0xa20], R14 ;  /* 0x000a200e01007387 */ /* 0x000fe20000100a00 */
[C---:B--2---:R-:W-:Y:S11]  /*1f090*/  HMMA.16816.F32.BF16 R20, R16.reuse, R26, R20 ;  /* 0x0000001a1014723c */ /* 0x044ff60000041814 */
[----:B------:R-:W-:Y:S11]  /*1f0a0*/  @!UPT UIADD3 URZ, URZ, URZ, URZ ;  /* 0x0000003f3f3ff290 */ /* 0x000ff6000fffe03f */
[----:B------:R-:W-:Y:S02]  /*1f0b0*/  @!UPT UIADD3 URZ, URZ, URZ, URZ ;  /* 0x0000003f3f3ff290 */ /* 0x000fe4000fffe03f */
[----:B------:R-:W-:Y:S01]  /*1f0c0*/  IMAD.MOV.U32 R4, RZ, RZ, R22 ;  /* 0x000000ffff047224 */ /* 0x000fe200078e0016 */
[----:B---3--:R-:W-:Y:S01]  /*1f0d0*/  STL.64 [R1+0xa18], R12 ;  /* 0x000a180c01007387 */ /* 0x008fe20000100a00 */
[----:B------:R-:W-:Y:S02]  /*1f0e0*/  STL.64 [R1+0x150], R20 ;  /* 0x0001501401007387 */ /* 0x000fe40000100a00 */
[----:B------:R0:W-:Y:S02]  /*1f0f0*/  STL.64 [R1+0x158], R22 ;  /* 0x0001581601007387 */ /* 0x0001e40000100a00 */
[----:B0-----:R-:W2:Y:S01]  /*1f100*/  LDL.LU.64 R22, [R1+0xac0] ;  /* 0x000ac00001167983 */ /* 0x001ea20000300a00 */
[----:B------:R-:W2:Y:S02]  /*1f110*/  LDL.LU.64 R20, [R1+0xab8] ;  /* 0x000ab80001147983 */ /* 0x000ea40000300a00 */
[----:B------:R-:W-:Y:S02]  /*1f120*/  IMAD.MOV.U32 R14, RZ, RZ, R2 ;  /* 0x000000ffff0e7224 */ /* 0x000fe400078e0002 */
[----:B------:R-:W-:Y:S01]  /*1f130*/  IMAD.MOV.U32 R15, RZ, RZ, R0 ;  /* 0x000000ffff0f7224 */ /* 0x000fe200078e0000 */
[----:B------:R-:W-:Y:S06]  /*1f140*/  STL [R1+0x984], R4 ;  /* 0x0009840401007387 */ /* 0x000fec0000100800 */
[C---:B--2---:R-:W-:Y:S11]  /*1f150*/  HMMA.16816.F32.BF16 R20, R16.reuse, R14, R20 ;  /* 0x0000000e1014723c */ /* 0x044ff60000041814 */
[----:B------:R-:W-:Y:S11]  /*1f160*/  @!UPT UIADD3 URZ, URZ, URZ, URZ ;  /* 0x0000003f3f3ff290 */ /* 0x000ff6000fffe03f */
[----:B------:R-:W-:Y:S01]  /*1f170*/  @!UPT UIADD3 URZ, URZ, URZ, URZ ;  /* 0x0000003f3f3ff290 */ /* 0x000fe2000fffe03f */
[----:B------:R-:W-:Y:S01]  /*1f180*/  STL.64 [R1+0x140], R20 ;  /* 0x0001401401007387 */ /* 0x000fe20000100a00 */
[----:B------:R0:W-:Y:S03]  /*1f190*/  STL.64 [R1+0x148], R22 ;  /* 0x0001481601007387 */ /* 0x0001e60000100a00 */
[----:B0-----:R-:W2:Y:S01]  /*1f1a0*/  LDL.LU.64 R22, [R1+0xab0] ;  /* 0x000ab00001167983 */ /* 0x001ea20000300a00 */
[----:B------:R-:W2:Y:S02]  /*1f1b0*/  LDL.LU.64 R20, [R1+0xaa8] ;  /* 0x000aa80001147983 */ /* 0x000ea40000300a00 */
[----:B------:R0:W-:Y:S02]  /*1f1c0*/  STL.64 [R1+0xa80], R14 ;  /* 0x000a800e01007387 */ /* 0x0001e40000100a00 */
[----:B------:R-:W3:Y:S01]  /*1f1d0*/  LDL.LU R12, [R1+0x90] ;  /* 0x00009000010c7983 */ /* 0x000ee20000300800 */
[----:B------:R-:W3:Y:S04]  /*1f1e0*/  LDL.LU R13, [R1+0x94] ;  /* 0x00009400010d7983 */ /* 0x000ee80000300800 */
[----:B0-----:R-:W3:Y:S01]  /*1f1f0*/  LDL.LU R14, [R1+0x98] ;  /* 0x00009800010e7983 */ /* 0x001ee20000300800 */
[----:B------:R-:W3:Y:S01]  /*1f200*/  LDL.LU R15, [R1+0x9c] ;  /* 0x00009c00010f7983 */ /* 0x000ee20000300800 */
[C---:B--2---:R-:W-:Y:S11]  /*1f210*/  HMMA.16816.F32.BF16 R20, R16.reuse, R10, R20 ;  /* 0x0000000a1014723c */ /* 0x044ff60000041814 */
[----:B------:R-:W-:Y:S11]  /*1f220*/  @!UPT UIADD3 URZ, URZ, URZ, URZ ;  /* 0x0000003f3f3ff290 */ /* 0x000ff6000fffe03f */
[----:B------:R-:W-:Y:S01]  /*1f230*/  @!UPT UIADD3 URZ, URZ, URZ, URZ ;  /* 0x0000003f3f3ff290 */ /* 0x000fe2000fffe03f */
[----:B------:R-:W-:Y:S01]  /*1f240*/  STL.64 [R1+0xc0], R20 ;  /* 0x0000c01401007387 */ /* 0x000fe20000100a00 */
[----:B------:R0:W-:Y:S02]  /*1f250*/  STL.64 [R1+0xc8], R22 ;  /* 0x0000c81601007387 */ /* 0x0001e40000100a00 */
[----:B------:R-:W-:Y:S02]  /*1f260*/  IMAD.MOV.U32 R5, RZ, RZ, R22 ;  /* 0x000000ffff057224 */ /* 0x000fe400078e0016 */
[----:B0-----:R-:W2:Y:S01]  /*1f270*/  LDL.LU.64 R22, [R1+0xaa0] ;  /* 0x000aa00001167983 */ /* 0x001ea20000300a00 */
[----:B------:R-:W2:Y:S02]  /*1f280*/  LDL.LU.64 R20, [R1+0xa98] ;  /* 0x000a980001147983 */ /* 0x000ea40000300a00 */
[----:B------:R-:W-:Y:S01]  /*1f290*/  STL [R1+0x988], R5 ;  /* 0x0009880501007387 */ /* 0x000fe20000100800 */
[----:B--2---:R-:W-:Y:S01]  /*1f2a0*/  HMMA.16816.F32.BF16 R16, R16, R6, R20 ;  /* 0x000000061010723c */ /* 0x004fe20000041814 */
[----:B------:R-:W3:Y:S01]  /*1f2b0*/  LDL.LU.64 R22, [R1+0xa90] ;  /* 0x000a900001167983 */ /* 0x000ee20000300a00 */
[----:B------:R-:W3:Y:S02]  /*1f2c0*/  LDL.LU.64 R20, [R1+0xa88] ;  /* 0x000a880001147983 */ /* 0x000ee40000300a00 */
[----:B------:R-:W-:-:S02]  /*1f2d0*/  IMAD.MOV.U32 R2, RZ, RZ, R26 ;  /* 0x000000ffff027224 */ /* 0x000fc400078e001a */
[----:B------:R-:W-:Y:S11]  /*1f2e0*/  IMAD.MOV.U32 R0, RZ, RZ, R27 ;  /* 0x000000ffff007224 */ /* 0x000ff600078e001b */
[----:B------:R-:W-:Y:S06]  /*1f2f0*/  @!UPT UIADD3 URZ, URZ, URZ, URZ ;  /* 0x0000003f3f3ff290 */ /* 0x000fec000fffe03f */
[----:B------:R0:W-:Y:S01]  /*1f300*/  STL.64 [R1+0xb0], R16 ;  /* 0x0000b01001007387 */ /* 0x0001e20000100a00 */
[----:B------:R1:W-:Y:S03]  /*1f310*/  STL.64 [R1+0xb8], R18 ;  /* 0x0000b81201007387 */ /* 0x0003e60000100a00 */
[----:B0-----:R-:W2:Y:S01]  /*1f320*/  LDL.LU R16, [R1+0x60] ;  /* 0x0000600001107983 */ /* 0x001ea20000300800 */
[----:B------:R-:W2:Y:S02]  /*1f330*/  LDL.LU R17, [R1+0x64] ;  /* 0x0000640001117983 */ /* 0x000ea40000300800 */
[----:B-1----:R-:W2:Y:S02]  /*1f340*/  LDL.LU R18, [R1+0x68] ;  /* 0x0000680001127983 */ /* 0x002ea40000300800 */
[----:B------:R-:W2:Y:S01]  /*1f350*/  LDL.LU R19, [R1+0x6c] ;  /* 0x00006c0001137983 */ /* 0x000ea20000300800 */
[C---:B---3--:R-:W-:Y:S11]  /*1f360*/  HMMA.16816.F32.BF16 R12, R20.reuse, R26, R12 ;  /* 0x0000001a140c723c */ /* 0x048ff6000004180c */
[----:B------:R-:W-:Y:S11]  /*1f370*/  @!UPT UIADD3 URZ, URZ, URZ, URZ ;  /* 0x0000003f3f3ff290 */ /* 0x000ff6000fffe03f */
[----:B------:R-:W-:Y:S01]  /*1f380*/  @!UPT UIADD3 URZ, URZ, URZ, URZ ;  /* 0x0000003f3f3ff290 */ /* 0x000fe2000fffe03f */
[----:B------:R-:W-:Y:S01]  /*1f390*/  STL.64 [R1+0xf0], R12 ;  /* 0x0000f00c01007387 */ /* 0x000fe20000100a00 */
[----:B------:R0:W-:Y:S03]  /*1f3a0*/  STL.64 [R1+0xf8], R14 ;  /* 0x0000f80e01007387 */ /* 0x0001e60000100a00 */
[----:B0-----:R-:W3:Y:S01]  /*1f3b0*/  LDL.LU.64 R14, [R1+0xa80] ;  /* 0x000a8000010e7983 */ /* 0x001ee20000300a00 */
[----:B------:R-:W3:Y:S02]  /*1f3c0*/  LDL.LU.64 R26, [R1+0xa78] ;  /* 0x000a7800011a7983 */ /* 0x000ee40000300a00 */
[----:B------:R-:W3:Y:S02]  /*1f3d0*/  LDL.LU.64 R24, [R1+0xa70] ;  /* 0x000a700001187983 */ /* 0x000ee40000300a00 */
[C---:B---3--:R-:W-:Y:S11]  /*1f3e0*/  HMMA.16816.F32.BF16 R24, R20.reuse, R14, R24 ;  /* 0x0000000e1418723c */ /* 0x048ff60000041818 */
[----:B------:R-:W-:Y:S11]  /*1f3f0*/  @!UPT UIADD3 URZ, URZ, URZ, URZ ;  /* 0x0000003f3f3ff290 */ /* 0x000ff6000fffe03f */
[----:B------:R-:W-:Y:S01]  /*1f400*/  @!UPT UIADD3 URZ, URZ, URZ, URZ ;  /* 0x0000003f3f3ff290 */ /* 0x000fe2000fffe03f */
[----:B------:R-:W-:Y:S01]  /*1f410*/  STL.64 [R1+0xe0], R24 ;  /* 0x0000e01801007387 */ /* 0x000fe20000100a00 */
[----:B------:R0:W-:Y:S03]  /*1f420*/  STL.64 [R1+0xe8], R26 ;  /* 0x0000e81a01007387 */ /* 0x0001e60000100a00 */
[----:B0-----:R-:W3:Y:S01]  /*1f430*/  LDL.LU.64 R26, [R1+0xa68] ;  /* 0x000a6800011a7983 */ /* 0x001ee20000300a00 */
[----:B------:R-:W3:Y:S01]  /*1f440*/  LDL.LU.64 R24, [R1+0xa60] ;  /* 0x000a600001187983 */ /* 0x000ee20000300a00 */
[C---:B--2---:R-:W-:Y:S01]  /*1f450*/  HMMA.16816.F32.BF16 R16, R20.reuse, R6, R16 ;  /* 0x000000061410723c */ /* 0x044fe20000041810 */
[----:B------:R-:W-:Y:S07]  /*1f460*/  STL.64 [R1+0xa38], R14 ;  /* 0x000a380e01007387 */ /* 0x000fee0000100a00 */
[----:B---3--:R-:W-:Y:S11]  /*1f470*/  HMMA.16816.F32.BF16 R24, R20, R10, R24 ;  /* 0x0000000a1418723c */ /* 0x008ff60000041818 */
[----:B------:R-:W-:Y:S11]  /*1f480*/  @!UPT UIADD3 URZ, URZ, URZ, URZ ;  /* 0x0000003f3f3ff290 */ /* 0x000ff6000fffe03f */
[----:B------:R-:W-:Y:S01]  /*1f490*/  @!UPT UIADD3 URZ, URZ, URZ, URZ ;  /* 0x0000003f3f3ff290 */ /* 0x000fe2000fffe03f */
[----:B------:R-:W-:Y:S01]  /*1f4a0*/  STL.64 [R1+0xd0], R24 ;  /* 0x0000d01801007387 */ /* 0x000fe20000100a00 */
[----:B------:R0:W-:Y:S03]  /*1f4b0*/  STL.64 [R1+0xd8], R26 ;  /* 0x0000d81a01007387 */ /* 0x0001e60000100a00 */
[----:B0-----:R-:W2:Y:S01]  /*1f4c0*/  LDL.LU.64 R26, [R1+0xa58] ;  /* 0x000a5800011a7983 */ /* 0x001ea20000300a00 */
[----:B------:R-:W3:Y:S02]  /*1f4d0*/  LDL.LU.64 R24, [R1+0xa50] ;  /* 0x000a500001187983 */ /* 0x000ee40000300a00 */
[----:B------:R0:W-:Y:S02]  /*1f4e0*/  STL.64 [R1+0xa40], R10 ;  /* 0x000a400a01007387 */ /* 0x0001e40000100a00 */
[----:B------:R-:W3:Y:S01]  /*1f4f0*/  LDL.LU R8, [R1+0x50] ;  /* 0x0000500001087983 */ /* 0x000ee20000300800 */
[----:B------:R-:W3:Y:S04]  /*1f500*/  LDL.LU R9, [R1+0x54] ;  /* 0x0000540001097983 */ /* 0x000ee80000300800 */
[----:B0-----:R-:W3:Y:S01]  /*1f510*/  LDL.LU R10, [R1+0x58] ;  /* 0x00005800010a7983 */ /* 0x001ee20000300800 */
[----:B------:R-:W3:Y:S02]  /*1f520*/  LDL.LU R11, [R1+0x5c] ;  /* 0x00005c00010b7983 */ /* 0x000ee40000300800 */
[----:B------:R-:W4:Y:S02]  /*1f530*/  LDL.LU R21, [R1+0x43c] ;  /* 0x00043c0001157983 */ /* 0x000f240000300800 */
[----:B------:R-:W3:Y:S01]  /*1f540*/  LDL.LU R22, [R1+0x2a4] ;  /* 0x0002a40001167983 */ /* 0x000ee20000300800 */
[----:B------:R-:W-:Y:S01]  /*1f550*/  STL.64 [R1+0xa0], R16 ;  /* 0x0000a01001007387 */ /* 0x000fe20000100a00 */
[----:B------:R-:W-:Y:S02]  /*1f560*/  STL.64 [R1+0xa8], R18 ;  /* 0x0000a81201007387 */ /* 0x000fe40000100a00 */
[----:B------:R-:W3:Y:S02]  /*1f570*/  LDL.LU R23, [R1+0x434] ;  /* 0x0004340001177983 */ /* 0x000ee40000300800 */
[----:B--2---:R-:W-:Y:S01]  /*1f580*/  IMAD.MOV.U32 R20, RZ, RZ, R26 ;  /* 0x000000ffff147224 */ /* 0x004fe200078e001a */
[----:B---3--:R-:W-:Y:S01]  /*1f590*/  STL.64 [R1+0xa30], R22 ;  /* 0x000a301601007387 */ /* 0x008fe20000100a00 */
[----:B----4-:R0:W-:Y:S02]  /*1f5a0*/  STL [R1+0xa28], R21 ;  /* 0x000a281501007387 */ /* 0x0101e40000100800 */
[----:B------:R-:W2:Y:S02]  /*1f5b0*/  LDL.LU R26, [R1+0xa4c] ;  /* 0x000a4c00011a7983 */ /* 0x000ea40000300800 */
[----:B0-----:R-:W-:-:S02]  /*1f5c0*/  IMAD.MOV.U32 R21, RZ, RZ, R27 ;  /* 0x000000ffff157224 */ /* 0x001fc400078e001b */
[----:B------:R-:W2:Y:S01]  /*1f5d0*/  LDL.LU R27, [R1+0xa48] ;  /* 0x000a4800011b7983 */ /* 0x000ea20000300800 */
[----:B------:R-:W-:Y:S02]  /*1f5e0*/  IMAD.MOV.U32 R14, RZ, RZ, R2 ;  /* 0x000000ffff0e7224 */ /* 0x000fe400078e0002 */
[----:B------:R-:W-:Y:S02]  /*1f5f0*/  IMAD.MOV.U32 R15, RZ, RZ, R0 ;  /* 0x000000ffff0f7224 */ /* 0x000fe400078e0000 */
[----:B------:R-:W3:Y:S01]  /*1f600*/  LDL.LU R16, [R1+0x430] ;  /* 0x0004300001107983 */ /* 0x000ee20000300800 */
[----:B------:R-:W4:Y:S01]  /*1f610*/  LDL.LU R17, [R1+0x42c] ;  /* 0x00042c0001117983 */ /* 0x000f220000300800 */
[----:B------:R-:W3:Y:S02]  /*1f620*/  LDL.LU R18, [R1+0x428] ;  /* 0x0004280001127983 */ /* 0x000ee40000300800 */
[----:B------:R-:W3:Y:S02]  /*1f630*/  LDL.LU R19, [R1+0x438] ;  /* 0x0004380001137983 */ /* 0x000ee40000300800 */
[----:B------:R-:W3:Y:S01]  /*1f640*/  LDL.LU R5, [R1+0x420] ;  /* 0x0004200001057983 */ /* 0x000ee20000300800 */
[----:B------:R-:W3:Y:S01]  /*1f650*/  LDL.LU R4, [R1+0x298] ;  /* 0x0002980001047983 */ /* 0x000ee20000300800 */
[----:B------:R-:W3:Y:S02]  /*1f660*/  LDL.LU R3, [R1+0x418] ;  /* 0x0004180001037983 */ /* 0x000ee40000300800 */
[----:B------:R-:W3:Y:S02]  /*1f670*/  LDL.LU R2, [R1+0x2a0] ;  /* 0x0002a00001027983 */ /* 0x000ee40000300800 */
[----:B------:R-:W3:Y:S02]  /*1f680*/  LDL.LU R0, [R1+0x410] ;  /* 0x0004100001007983 */ /* 0x000ee40000300800 */
[----:B------:R-:W-:Y:S01]  /*1f690*/  IMAD.MOV.U32 R23, RZ, RZ, R28 ;  /* 0x000000ffff177224 */ /* 0x000fe200078e001c */
[----:B--2---:R-:W-:Y:S01]  /*1f6a0*/  HMMA.16816.F32.BF16 R12, R24, R14, R8 ;  /* 0x0000000e180c723c */ /* 0x004fe20000041808 */
[----:B------:R-:W2:Y:S11]  /*1f6b0*/  LDL.LU.64 R10, [R1+0xa40] ;  /* 0x000a4000010a7983 */ /* 0x000eb60000300a00 */
[----:B------:R-:W-:Y:S11]  /*1f6c0*/  @!UPT UIADD3 URZ, URZ, URZ, URZ ;  /* 0x0000003f3f3ff290 */ /* 0x000ff6000fffe03f */
[----:B------:R-:W-:Y:S01]  /*1f6d0*/  STL.64 [R1+0x90], R12 ;  /* 0x0000900c01007387 */ /* 0x000fe20000100a00 */
[----:B------:R-:W-:Y:S02]  /*1f6e0*/  IMAD.MOV.U32 R28, RZ, RZ, R14 ;  /* 0x000000ffff1c7224 */ /* 0x000fe400078e000e */
[----:B------:R0:W-:Y:S02]  /*1f6f0*/  STL.64 [R1+0x98], R14 ;  /* 0x0000980e01007387 */ /* 0x0001e40000100a00 */
[----:B0-----:R-:W2:Y:S01]  /*1f700*/  LDL.LU.64 R14, [R1+0xa38] ;  /* 0x000a3800010e7983 */ /* 0x001ea20000300a00 */
[----:B------:R-:W-:Y:S02]  /*1f710*/  IMAD.MOV.U32 R22, RZ, RZ, R29 ;  /* 0x000000ffff167224 */ /* 0x000fe400078e001d */
[----:B------:R-:W-:-:S05]  /*1f720*/  IMAD.MOV.U32 R8, RZ, RZ, R13 ;  /* 0x000000ffff087224 */ /* 0x000fca00078e000d */
[----:B------:R-:W-:Y:S01]  /*1f730*/  STL [R1+0x990], R8 ;  /* 0x0009900801007387 */ /* 0x000fe20000100800 */
[----:B------:R-:W-:Y:S01]  /*1f740*/  STL [R1+0x98c], R28 ;  /* 0x00098c1c01007387 */ /* 0x000fe20000100800 */
[C---:B--2---:R-:W-:Y:S02]  /*1f750*/  HMMA.16816.F32.BF16 R12, R24.reuse, R14, R20 ;  /* 0x0000000e180c723c */ /* 0x044fe40000041814 */
[----:B------:R-:W2:Y:S01]  /*1f760*/  LDL.LU.64 R22, [R1+0xa30] ;  /* 0x000a300001167983 */ /* 0x000ea20000300a00 */
[----:B------:R-:W2:Y:S11]  /*1f770*/  LDL.LU R21, [R1+0xa28] ;  /* 0x000a280001157983 */ /* 0x000eb60000300800 */
[----:B------:R-:W-:Y:S09]  /*1f780*/  @!UPT UIADD3 URZ, URZ, URZ, URZ ;  /* 0x0000003f3f3ff290 */ /* 0x000ff2000fffe03f */
[----:B------:R-:W-:Y:S01]  /*1f790*/  STL.64 [R1+0x100], R12 ;  /* 0x0001000c01007387 */ /* 0x000fe20000100a00 */
[----:B------:R0:W-:Y:S03]  /*1f7a0*/  STL.64 [R1+0x108], R14 ;  /* 0x0001080e01007387 */ /* 0x0001e60000100a00 */
[----:B0-----:R-:W2:Y:S01]  /*1f7b0*/  LDL.LU.64 R14, [R1+0xa20] ;  /* 0x000a2000010e7983 */ /* 0x001ea20000300a00 */
[----:B------:R-:W2:Y:S02]  /*1f7c0*/  LDL.LU.64 R12, [R1+0xa18] ;  /* 0x000a1800010c7983 */ /* 0x000ea40000300a00 */
[----:B--2---:R-:W-:Y:S11]  /*1f7d0*/  HMMA.16816.F32.BF16 R12, R24, R10, R12 ;  /* 0x0000000a180c723c */ /* 0x004ff6000004180c */
[----:B------:R-:W-:Y:S11]  /*1f7e0*/  @!UPT UIADD3 URZ, URZ, URZ, URZ ;  /* 0x0000003f3f3ff290 */ /* 0x000ff6000fffe03f */
[----:B------:R-:W-:Y:S01]  /*1f7f0*/  @!UPT UIADD3 URZ, URZ, URZ, URZ ;  /* 0x0000003f3f3ff290 */ /* 0x000fe2000fffe03f */
[----:B------:R-:W-:Y:S01]  /*1f800*/  STL.64 [R1+0x120], R12 ;  /* 0x0001200c01007387 */ /* 0x000fe20000100a00 */
[----:B------:R-:W-:Y:S02]  /*1f810*/  IMAD.MOV.U32 R10, RZ, RZ, R15 ;  /* 0x000000ffff0a7224 */ /* 0x000fe400078e000f */
[----:B------:R-:W-:Y:S02]  /*1f820*/  IMAD.MOV.U32 R29, RZ, RZ, R14 ;  /* 0x000000ffff1d7224 */ /* 0x000fe400078e000e */
[----:B------:R0:W-:Y:S02]  /*1f830*/  STL.64 [R1+0x128], R14 ;  /* 0x0001280e01007387 */ /* 0x0001e40000100a00 */
[----:B------:R-:W-:Y:S02]  /*1f840*/  IMAD.MOV.U32 R9, RZ, RZ, R13 ;  /* 0x000000ffff097224 */ /* 0x000fe400078e000d */
[----:B------:R-:W-:Y:S01]  /*1f850*/  IMAD.MOV.U32 R11, RZ, RZ, R12 ;  /* 0x000000ffff0b7224 */ /* 0x000fe200078e000c */
[----:B0-----:R-:W2:Y:S01]  /*1f860*/  LDL.LU.64 R14, [R1+0xa10] ;  /* 0x000a1000010e7983 */ /* 0x001ea20000300a00 */
[----:B------:R-:W2:Y:S02]  /*1f870*/  LDL.LU.64 R12, [R1+0xa08] ;  /* 0x000a0800010c7983 */ /* 0x000ea40000300a00 */
[----:B------:R-:W-:-:S05]  /*1f880*/  IMAD.MOV.U32 R8, RZ, RZ, c[0x0][0x180] ;  /* 0x00006000ff087624 */ /* 0x000fca00078e00ff */
[----:B------:R-:W-:Y:S01]  /*1f890*/  IADD3 R8, R8, 0x7f, RZ ;  /* 0x0000007f08087810 */ /* 0x000fe20007ffe0ff */
[----:B------:R-:W-:Y:S01]  /*1f8a0*/  STL [R1+0x9a0], R11 ;  /* 0x0009a00b01007387 */ /* 0x000fe20000100800 */
[----:B------:R-:W-:Y:S02]  /*1f8b0*/  STL [R1+0x99c], R9 ;  /* 0x00099c0901007387 */ /* 0x000fe40000100800 */
[----:B------:R-:W-:Y:S01]  /*1f8c0*/  SHF.R.S32.HI R20, RZ, 0x1f, R8 ;  /* 0x0000001fff147819 */ /* 0x000fe20000011408 */
[----:B------:R-:W-:Y:S01]  /*1f8d0*/  STL [R1+0x998], R29 ;  /* 0x0009981d01007387 */ /* 0x000fe20000100800 */
[----:B------:R2:W-:Y:S02]  /*1f8e0*/  STL [R1+0x994], R10 ;  /* 0x0009940a01007387 */ /* 0x0005e40000100800 */
[----:B------:R-:W-:Y:S02]  /*1f8f0*/  LEA.HI R20, R20, R8, RZ, 0x7 ;  /* 0x0000000814147211 */ /* 0x000fe400078f38ff */
[----:B------:R-:W-:-:S02]  /*1f900*/  IADD3 R21, P4, R21, UR11, RZ ;  /* 0x0000000b15157c10 */ /* 0x000fc4000ff9e0ff */
[----:B------:R-:W-:Y:S02]  /*1f910*/  IADD3 R22, P5, R22, UR11, RZ ;  /* 0x0000000b16167c10 */ /* 0x000fe4000ffbe0ff */
[----:B------:R-:W-:Y:S02]  /*1f920*/  IADD3 R23, P6, R23, UR11, RZ ;  /* 0x0000000b17177c10 */ /* 0x000fe4000ffde0ff */
[----:B---3--:R-:W-:Y:S02]  /*1f930*/  IADD3 R16, P1, R16, UR11, RZ ;  /* 0x0000000b10107c10 */ /* 0x008fe4000ff3e0ff */
[----:B----4-:R-:W-:Y:S02]  /*1f940*/  IADD3 R17, P2, R17, UR11, RZ ;  /* 0x0000000b11117c10 */ /* 0x010fe4000ff5e0ff */
[----:B------:R-:W-:Y:S02]  /*1f950*/  IADD3 R18, P3, R18, UR11, RZ ;  /* 0x0000000b12127c10 */ /* 0x000fe4000ff7e0ff */
[----:B------:R-:W-:Y:S01]  /*1f960*/  IADD3.X R19, R19, UR6, RZ, P4, !PT ;  /* 0x0000000613137c10 */ /* 0x000fe2000a7fe4ff */
[----:B------:R-:W-:Y:S01]  /*1f970*/  IADD3 R5, P4, R5, UR11, RZ ;  /* 0x0000000b05057c10 */ /* 0x000fe2000ff9e0ff */
[----:B------:R-:W-:Y:S01]  /*1f980*/  IADD3.X R4, R4, UR6, RZ, P5, !PT ;  /* 0x0000000604047c10 */ /* 0x000fe2000affe4ff */
[----:B--2---:R-:W-:Y:S11]  /*1f990*/  HMMA.16816.F32.BF16 R8, R24, R6, R12 ;  /* 0x000000061808723c */ /* 0x004ff6000004180c */
[----:B------:R-:W-:Y:S11]  /*1f9a0*/  @!UPT UIADD3 URZ, URZ, URZ, URZ ;  /* 0x0000003f3f3ff290 */ /* 0x000ff6000fffe03f */
[----:B------:R-:W-:Y:S02]  /*1f9b0*/  @!UPT UIADD3 URZ, URZ, URZ, URZ ;  /* 0x0000003f3f3ff290 */ /* 0x000fe4000fffe03f */
[----:B------:R-:W-:Y:S01]  /*1f9c0*/  IMAD.MOV.U32 R6, RZ, RZ, R11 ;  /* 0x000000ffff067224 */ /* 0x000fe200078e000b */
[----:B------:R-:W-:Y:S01]  /*1f9d0*/  STL.64 [R1+0x110], R8 ;  /* 0x0001100801007387 */ /* 0x000fe20000100a00 */
[----:B------:R-:W-:Y:S03]  /*1f9e0*/  STL.64 [R1+0x118], R10 ;  /* 0x0001180a01007387 */ /* 0x000fe60000100a00 */
[----:B------:R0:W-:Y:S01]  /*1f9f0*/  STL [R1+0x9a4], R6 ;  /* 0x0009a40601007387 */ /* 0x0001e20000100800 */
[----:B------:R-:W-:Y:S02]  /*1fa00*/  STL [R1+0x43c], R21 ;  /* 0x00043c1501007387 */ /* 0x000fe40000100800 */
[----:B------:R-:W-:Y:S02]  /*1fa10*/  STL [R1+0x2a4], R22 ;  /* 0x0002a41601007387 */ /* 0x000fe40000100800 */
[----:B------:R-:W-:Y:S01]  /*1fa20*/  STL [R1+0x434], R23 ;  /* 0x0004341701007387 */ /* 0x000fe20000100800 */
[----:B------:R-:W-:Y:S01]  /*1fa30*/  STL [R1+0x430], R16 ;  /* 0x0004301001007387 */ /* 0x000fe20000100800 */
[----:B------:R-:W-:Y:S02]  /*1fa40*/  STL [R1+0x42c], R17 ;  /* 0x00042c1101007387 */ /* 0x000fe40000100800 */
[----:B------:R-:W-:Y:S02]  /*1fa50*/  STL [R1+0x428], R18 ;  /* 0x0004281201007387 */ /* 0x000fe40000100800 */
[----:B------:R-:W-:Y:S01]  /*1fa60*/  STL [R1+0x438], R19 ;  /* 0x0004381301007387 */ /* 0x000fe20000100800 */
[----:B------:R-:W-:Y:S01]  /*1fa70*/  STL [R1+0x420], R5 ;  /* 0x0004200501007387 */ /* 0x000fe20000100800 */
[----:B------:R-:W-:Y:S02]  /*1fa80*/  STL [R1+0x298], R4 ;  /* 0x0002980401007387 */ /* 0x000fe40000100800 */
[----:B0-----:R-:W2:Y:S01]  /*1fa90*/  LDL.LU R6, [R1+0x294] ;  /* 0x0002940001067983 */ /* 0x001ea20000300800 */
[----:B------:R-:W-:-:S02]  /*1faa0*/  IADD3 R3, P5, R3, UR11, RZ ;  /* 0x0000000b03037c10 */ /* 0x000fc4000ffbe0ff */
[----:B------:R-:W-:-:S03]  /*1fab0*/  IADD3.X R2, R2, UR6, RZ, P6, !PT ;  /* 0x0000000602027c10 */ /* 0x000fc6000b7fe4ff */
[----:B------:R-:W-:Y:S04]  /*1fac0*/  STL [R1+0x418], R3 ;  /* 0x0004180301007387 */ /* 0x000fe80000100800 */
[----:B--2---:R0:W-:Y:S01]  /*1fad0*/  STL [R1+0xa00], R6 ;  /* 0x000a000601007387 */ /* 0x0041e20000100800 */
[----:B------:R-:W-:Y:S03]  /*1fae0*/  STL [R1+0x2a0], R2 ;  /* 0x0002a00201007387 */ /* 0x000fe60000100800 */
[----:B0-----:R-:W2:Y:S01]  /*1faf0*/  LDL.LU R6, [R1+0x408] ;  /* 0x0004080001067983 */ /* 0x001ea20000300800 */
[----:B------:R-:W-:-:S05]  /*1fb00*/  IADD3 R0, P6, R0, UR11, RZ ;  /* 0x0000000b00007c10 */ /* 0x000fca000ffde0ff */
[----:B------:R-:W-:Y:S01]  /*1fb10*/  STL [R1+0x410], R0 ;  /* 0x0004100001007387 */ /* 0x000fe20000100800 */
[----:B------:R-:W-:Y:S01]  /*1fb20*/  UIADD3 UR4, UR4, 0x1, URZ ;  /* 0x0000000104047890 */ /* 0x000fe2000fffe03f */
[----:B------:R-:W-:Y:S02]  /*1fb30*/  SHF.R.S32.HI R20, RZ, 0x7, R20 ;  /* 0x00000007ff147819 */ /* 0x000fe40000011414 */
[----:B--2---:R0:W-:Y:S04]  /*1fb40*/  STL [R1+0xa04], R6 ;  /* 0x000a040601007387 */ /* 0x0041e80000100800 */
[----:B0-----:R-:W2:Y:S01]  /*1fb50*/  LDL.LU R6, [R1+0x29c] ;  /* 0x00029c0001067983 */ /* 0x001ea20000300800 */
[----:B------:R-:W3:Y:S02]  /*1fb60*/  LDL.LU R24, [R1+0x400] ;  /* 0x0004000001187983 */ /* 0x000ee40000300800 */
[----:B------:R-:W4:Y:S02]  /*1fb70*/  LDL.LU R25, [R1+0x424] ;  /* 0x0004240001197983 */ /* 0x000f240000300800 */
[----:B------:R-:W3:Y:S01]  /*1fb80*/  LDL.LU R26, [R1+0x3f8] ;  /* 0x0003f800011a7983 */ /* 0x000ee20000300800 */
[----:B------:R-:W3:Y:S01]  /*1fb90*/  LDL.LU R27, [R1+0x41c] ;  /* 0x00041c00011b7983 */ /* 0x000ee20000300800 */
[----:B------:R-:W3:Y:S02]  /*1fba0*/  LDL.LU R7, [R1+0x3f0] ;  /* 0x0003f00001077983 */ /* 0x000ee40000300800 */
[----:B------:R-:W3:Y:S02]  /*1fbb0*/  LDL.LU R12, [R1+0x414] ;  /* 0x00041400010c7983 */ /* 0x000ee40000300800 */
[----:B------:R-:W3:Y:S01]  /*1fbc0*/  LDL.LU R13, [R1+0x3e8] ;  /* 0x0003e800010d7983 */ /* 0x000ee20000300800 */
[----:B------:R-:W3:Y:S01]  /*1fbd0*/  LDL.LU R14, [R1+0x40c] ;  /* 0x00040c00010e7983 */ /* 0x000ee20000300800 */
[----:B------:R-:W3:Y:S02]  /*1fbe0*/  LDL.LU R15, [R1+0x3e0] ;  /* 0x0003e000010f7983 */ /* 0x000ee40000300800 */
[----:B------:R-:W3:Y:S02]  /*1fbf0*/  LDL.LU R10, [R1+0x404] ;  /* 0x00040400010a7983 */ /* 0x000ee40000300800 */
[----:B------:R-:W3:Y:S01]  /*1fc00*/  LDL.LU R29, [R1+0x3d8] ;  /* 0x0003d800011d7983 */ /* 0x000ee20000300800 */
[----:B------:R-:W3:Y:S01]  /*1fc10*/  LDL.LU R9, [R1+0x3fc] ;  /* 0x0003fc0001097983 */ /* 0x000ee20000300800 */
[----:B------:R-:W3:Y:S02]  /*1fc20*/  LDL.LU R11, [R1+0x3d0] ;  /* 0x0003d000010b7983 */ /* 0x000ee40000300800 */
[----:B------:R-:W3:Y:S01]  /*1fc30*/  LDL.LU R28, [R1+0x3f4] ;  /* 0x0003f400011c7983 */ /* 0x000ee20000300800 */
[----:B------:R-:W-:Y:S01]  /*1fc40*/  ISETP.NE.U32.AND P0, PT, R20, UR4, PT ;  /* 0x0000000414007c0c */ /* 0x000fe2000bf05070 */
        /* <DEDUP_REMOVED lines=13> */
[----:B------:R-:W3:Y:S01]  /*1fd20*/  LDL.LU R0, [R1+0x3bc] ;  /* 0x0003bc0001007983 */ /* 0x000ee20000300800 */
[----:B--2---:R-:W-:-:S05]  /*1fd30*/  IADD3.X R6, R6, UR6, RZ, P1, !PT ;  /* 0x0000000606067c10 */ /* 0x004fca0008ffe4ff */
[----:B------:R0:W-:Y:S04]  /*1fd40*/  STL [R1+0x29c], R6 ;  /* 0x00029c0601007387 */ /* 0x0001e80000100800 */
[----:B0-----:R-:W2:Y:S02]  /*1fd50*/  LDL.LU R6, [R1+0xa04] ;  /* 0x000a040001067983 */ /* 0x001ea40000300800 */
[----:B--2---:R-:W-:-:S05]  /*1fd60*/  IADD3 R6, P1, R6, UR11, RZ ;  /* 0x0000000b06067c10 */ /* 0x004fca000ff3e0ff */
[----:B------:R0:W-:Y:S04]  /*1fd70*/  STL [R1+0x408], R6 ;  /* 0x0004080601007387 */ /* 0x0001e80000100800 */
[----:B0-----:R-:W2:Y:S01]  /*1fd80*/  LDL.LU R6, [R1+0xa00] ;  /* 0x000a000001067983 */ /* 0x001ea20000300800 */
[----:B----4-:R-:W-:Y:S01]  /*1fd90*/  IADD3.X R25, R25, UR6, RZ, P3, !PT ;  /* 0x0000000619197c10 */ /* 0x010fe20009ffe4ff */
[----:B---3--:R-:W-:Y:S01]  /*1fda0*/  IADD3 R26, P3, R26, UR11, RZ ;  /* 0x0000000b1a1a7c10 */ /* 0x008fe2000ff7e0ff */
[----:B------:R-:W-:Y:S01]  /*1fdb0*/  IADD3.X R27, R27, UR6, RZ, P4, !PT ;  /* 0x000000061b1b7c10 */ /* 0x000fe2000a7fe4ff */
[----:B------:R-:W-:Y:S01]  /*1fdc0*/  IADD3 R7, P4, R7, UR11, RZ ;  /* 0x0000000b07077c10 */ /* 0x000fe2000ff9e0ff */
        /* <DEDUP_REMOVED lines=16> */
[----:B--2---:R-:W-:Y:S01]  /*1fed0*/  IADD3.X R6, R6, UR6, RZ, P2, !PT ;  /* 0x0000000606067c10 */ /* 0x004fe200097fe4ff */
[----:B------:R-:W-:-:S04]  /*1fee0*/  IADD3 R24, P2, R24, UR11, RZ ;  /* 0x0000000b18187c10 */ /* 0x000fc8000ff5e0ff */
        /* <DEDUP_REMOVED lines=8> */
[----:B------:R-:W-:Y:S01]  /*1ff70*/  IADD3.X R9, R9, UR6, RZ, P2, !PT ;  /* 0x0000000609097c10 */ /* 0x000fe200097fe4ff */
[----:B------:R-:W-:Y:S01]  /*1ff80*/  STL [R1+0x40c], R14 ;  /* 0x00040c0e01007387 */ /* 0x000fe20000100800 */
[----:B------:R-:W-:Y:S01]  /*1ff90*/  IADD3 R11, P2, R11, UR11, RZ ;  /* 0x0000000b0b0b7c10 */ /* 0x000fe2000ff5e0ff */
        /* <DEDUP_REMOVED lines=11> */
[----:B------:R-:W-:Y:S01]  /*20050*/  IADD3.X R5, R5, UR6, RZ, P2, !PT ;  /* 0x0000000605057c10 */ /* 0x000fe200097fe4ff */
[----:B------:R-:W-:Y:S01]  /*20060*/  STL [R1+0x3dc], R16 ;  /* 0x0003dc1001007387 */ /* 0x000fe20000100800 */
[----:B------:R-:W-:Y:S01]  /*20070*/  IADD3 R4, P2, R4, UR11, RZ ;  /* 0x0000000b04047c10 */ /* 0x000fe2000ff5e0ff */
[----:B------:R-:W-:Y:S01]  /*20080*/  STL [R1+0x3b0], R17 ;  /* 0x0003b01101007387 */ /* 0x000fe20000100800 */
[----:B------:R-:W-:Y:S02]  /*20090*/  STL [R1+0x3d4], R18 ;  /* 0x0003d41201007387 */ /* 0x000fe40000100800 */
[----:B------:R-:W-:Y:S02]  /*200a0*/  STL [R1+0x3a8], R19 ;  /* 0x0003a81301007387 */ /* 0x000fe40000100800 */
[----:B------:R-:W-:Y:S01]  /*200b0*/  STL [R1+0x3cc], R5 ;  /* 0x0003cc0501007387 */ /* 0x000fe20000100800 */
[----:B------:R-:W-:Y:S01]  /*200c0*/  STL [R1+0x3a0], R4 ;  /* 0x0003a00401007387 */ /* 0x000fe20000100800 */
[----:B0-----:R-:W2:Y:S01]  /*200d0*/  LDL.LU R6, [R1+0x388] ;  /* 0x0003880001067983 */ /* 0x001ea20000300800 */
[----:B------:R-:W-:Y:S01]  /*200e0*/  IADD3.X R3, R3, UR6, RZ, P3, !PT ;  /* 0x0000000603037c10 */ /* 0x000fe20009ffe4ff */
[----:B------:R-:W-:-:S04]  /*200f0*/  IADD3 R2, P3, R2, UR11, RZ ;  /* 0x0000000b02027c10 */ /* 0x000fc8000ff7e0ff */
[----:B------:R-:W-:Y:S04]  /*20100*/  STL [R1+0x3c4], R3 ;  /* 0x0003c40301007387 */ /* 0x000fe80000100800 */
[----:B--2---:R0:W-:Y:S01]  /*20110*/  STL [R1+0x9f8], R6 ;  /* 0x0009f80601007387 */ /* 0x0041e20000100800 */
[----:B------:R-:W-:Y:S03]  /*20120*/  STL [R1+0x398], R2 ;  /* 0x0003980201007387 */ /* 0x000fe60000100800 */
[----:B0-----:R-:W2:Y:S01]  /*20130*/  LDL.LU R6, [R1+0x3b4] ;  /* 0x0003b40001067983 */ /* 0x001ea20000300800 */
[----:B------:R-:W-:-:S05]  /*20140*/  IADD3.X R0, R0, UR6, RZ, P4, !PT ;  /* 0x0000000600007c10 */ /* 0x000fca000a7fe4ff */
[----:B------:R-:W-:Y:S04]  /*20150*/  STL [R1+0x3bc], R0 ;  /* 0x0003bc0001007387 */ /* 0x000fe80000100800 */
        /* <DEDUP_REMOVED lines=30> */
[----:B--2---:R-:W-:-:S05]  /*20340*/  IADD3 R6, P4, R6, UR11, RZ ;  /* 0x0000000b06067c10 */ /* 0x004fca000ff9e0ff */
[----:B------:R0:W-:Y:S04]  /*20350*/  STL [R1+0x390], R6 ;  /* 0x0003900601007387 */ /* 0x0001e80000100800 */
[----:B0-----:R-:W2:Y:S02]  /*20360*/  LDL.LU R6, [R1+0x9fc] ;  /* 0x0009fc0001067983 */ /* 0x001ea40000300800 */
[----:B--2---:R-:W-:-:S05]  /*20370*/  IADD3.X R6, R6, UR6, RZ, P5, !PT ;  /* 0x0000000606067c10 */ /* 0x004fca000affe4ff */
[----:B------:R0:W-:Y:S04]  /*20380*/  STL [R1+0x3b4], R6 ;  /* 0x0003b40601007387 */ /* 0x0001e80000100800 */
[----:B0-----:R-:W2:Y:S01]  /*20390*/  LDL.LU R6, [R1+0x9f8] ;  /* 0x0009f80001067983 */ /* 0x001ea20000300800 */
[----:B---3--:R-:W-:Y:S01]  /*203a0*/  IADD3.X R24, R24, UR6, RZ, P6, !PT ;  /* 0x0000000618187c10 */ /* 0x008fe2000b7fe4ff */
[----:B----4-:R-:W-:Y:S01]  /*203b0*/  IADD3 R25, P6, R25, UR11, RZ ;  /* 0x0000000b19197c10 */ /* 0x010fe2000ffde0ff */
        /* <DEDUP_REMOVED lines=18> */
[----:B------:R-:W-:-:S02]  /*204e0*/  IADD3.X R4, R4, UR6, RZ, P6, !PT ;  /* 0x0000000604047c10 */ /* 0x000fc4000b7fe4ff */
[----:B--2---:R-:W-:-:S05]  /*204f0*/  IADD3 R6, P5, R6, UR11, RZ ;  /* 0x0000000b06067c10 */ /* 0x004fca000ffbe0ff */
[----:B------:R0:W-:Y:S01]  /*20500*/  STL [R1+0x388], R6 ;  /* 0x0003880601007387 */ /* 0x0001e20000100800 */
[----:B------:R-:W-:Y:S02]  /*20510*/  STL [R1+0x3ac], R24 ;  /* 0x0003ac1801007387 */ /* 0x000fe40000100800 */
[----:B------:R-:W-:Y:S02]  /*20520*/  STL [R1+0x380], R25 ;  /* 0x0003801901007387 */ /* 0x000fe40000100800 */
[----:B------:R-:W-:Y:S01]  /*20530*/  STL [R1+0x3a4], R26 ;  /* 0x0003a41a01007387 */ /* 0x000fe20000100800 */
[----:B------:R-:W-:Y:S01]  /*20540*/  STL [R1+0x378], R27 ;  /* 0x0003781b01007387 */ /* 0x000fe20000100800 */
        /* <DEDUP_REMOVED lines=964> */
[----:B------:R-:W-:Y:S02]  /*24190*/  IADD3.X R16, R16, UR7, RZ, P6, !PT ;  /* 0x0000000710107c10 */ /* 0x000fe4000b7fe4ff */
[----:B------:R-:W-:Y:S02]  /*241a0*/  IADD3.X R17, R17, UR7, RZ, P1, !PT ;  /* 0x0000000711117c10 */ /* 0x000fe40008ffe4ff */
[----:B------:R-:W-:Y:S02]  /*241b0*/  IADD3.X R19, R19, UR7, RZ, P3, !PT ;  /* 0x0000000713137c10 */ /* 0x000fe40009ffe4ff */
[----:B------:R-:W-:Y:S02]  /*241c0*/  IADD3.X R18, R18, UR7, RZ, P2, !PT ;  /* 0x0000000712127c10 */ /* 0x000fe400097fe4ff */
[----:B--2---:R-:W-:-:S05]  /*241d0*/  IADD3 R6, P4, R6, UR10, RZ ;  /* 0x0000000a06067c10 */ /* 0x004fca000ff9e0ff */
[----:B------:R0:W-:Y:S04]  /*241e0*/  STL [R1+0x4b8], R6 ;  /* 0x0004b80601007387 */ /* 0x0001e80000100800 */
[----:B0-----:R0:W5:Y:S01]  /*241f0*/  LDL.LU R6, [R1+0x9a4] ;  /* 0x0009a40001067983 */ /* 0x0011620000300800 */
[----:B------:R1:W-:Y:S03]  /*24200*/  STL [R1+0x4dc], R11 ;  /* 0x0004dc0b01007387 */ /* 0x0003e60000100800 */
[----:B-1----:R0:W5:Y:S01]  /*24210*/  LDL.LU R11, [R1+0x9a0] ;  /* 0x0009a000010b7983 */ /* 0x0021620000300800 */
[----:B------:R1:W-:Y:S03]  /*24220*/  STL [R1+0x4b0], R9 ;  /* 0x0004b00901007387 */ /* 0x0003e60000100800 */
[----:B-1----:R0:W5:Y:S01]  /*24230*/  LDL.LU R9, [R1+0x99c] ;  /* 0x00099c0001097983 */ /* 0x0021620000300800 */
[----:B------:R1:W-:Y:S03]  /*24240*/  STL [R1+0x4d4], R29 ;  /* 0x0004d41d01007387 */ /* 0x0003e60000100800 */
[----:B-1----:R0:W5:Y:S01]  /*24250*/  LDL.LU R29, [R1+0x998] ;  /* 0x00099800011d7983 */ /* 0x0021620000300800 */
[----:B------:R1:W-:Y:S01]  /*24260*/  STL [R1+0x4a8], R10 ;  /* 0x0004a80a01007387 */ /* 0x0003e20000100800 */
[----:B------:R-:W-:-:S02]  /*24270*/  IADD3.X R2, R2, UR7, RZ, P4, !PT ;  /* 0x0000000702027c10 */ /* 0x000fc4000a7fe4ff */
[----:B-1----:R0:W5:Y:S01]  /*24280*/  LDL.LU R10, [R1+0x994] ;  /* 0x00099400010a7983 */ /* 0x0021620000300800 */
[----:B------:R1:W-:Y:S01]  /*24290*/  STL [R1+0x4cc], R8 ;  /* 0x0004cc0801007387 */ /* 0x0003e20000100800 */
[----:B------:R-:W-:Y:S02]  /*242a0*/  IADD3 R24, P4, R24, UR10, RZ ;  /* 0x0000000a18187c10 */ /* 0x000fe4000ff9e0ff */
[----:B-1----:R0:W5:Y:S01]  /*242b0*/  LDL.LU R8, [R1+0x990] ;  /* 0x0009900001087983 */ /* 0x0021620000300800 */
[----:B------:R1:W-:Y:S03]  /*242c0*/  STL [R1+0x4a0], R28 ;  /* 0x0004a01c01007387 */ /* 0x0003e60000100800 */
[----:B-1----:R0:W5:Y:S01]  /*242d0*/  LDL.LU R28, [R1+0x98c] ;  /* 0x00098c00011c7983 */ /* 0x0021620000300800 */
        /* <DEDUP_REMOVED lines=9> */
[----:B------:R1:W-:Y:S03]  /*24370*/  STL [R1+0x4b4], R2 ;  /* 0x0004b40201007387 */ /* 0x0003e60000100800 */
[----:B-1----:R0:W5:Y:S01]  /*24380*/  LDL.LU R2, [R1+0x978] ;  /* 0x0009780001027983 */ /* 0x0021620000300800 */
[----:B------:R0:W-:Y:S02]  /*24390*/  STL [R1+0x488], R24 ;  /* 0x0004881801007387 */ /* 0x0001e40000100800 */
[----:B------:R0:W-:Y:S02]  /*243a0*/  STL [R1+0x4ac], R25 ;  /* 0x0004ac1901007387 */ /* 0x0001e40000100800 */
[----:B------:R0:W-:Y:S01]  /*243b0*/  STL [R1+0x480], R26 ;  /* 0x0004801a01007387 */ /* 0x0001e20000100800 */
[----:B------:R0:W-:Y:S01]  /*243c0*/  STL [R1+0x4a4], R27 ;  /* 0x0004a41b01007387 */ /* 0x0001e20000100800 */
        /* <DEDUP_REMOVED lines=12> */
[----:B------:R0:W-:Y:S01]  /*24490*/  STL [R1+0x464], R18 ;  /* 0x0004641201007387 */ /* 0x0001e20000100800 */
[----:B------:R-:W-:Y:S01]  /*244a0*/  @!P0 CALL.REL.NOINC `(.L_x_1) ;  /* 0x0000001000008944 */ /* 0x000fe20003c00000 */
[----:B------:R-:W-:Y:S05]  /*244b0*/  BRA `(.L_x_2) ;  /* 0xfffea89000007947 */ /* 0x000fea000383ffff */
.L_x_1:
[----:B-----5:R1:W-:Y:S04]  /*244c0*/  STL [R1+0x9f4], R29 ;  /* 0x0009f41d01007387 */ /* 0x0203e80000100800 */
[----:B-1----:R-:W2:Y:S04]  /*244d0*/  LDL.LU R29, [R1+0x9c] ;  /* 0x00009c00011d7983 */ /* 0x002ea80000300800 */
[----:B--2---:R1:W-:Y:S04]  /*244e0*/  STL [R1+0x9fc], R29 ;  /* 0x0009fc1d01007387 */ /* 0x0043e80000100800 */
[----:B------:R2:W-:Y:S01]  /*244f0*/  STL [R1+0x9f0], R28 ;  /* 0x0009f01c01007387 */ /* 0x0005e20000100800 */
[----:B-1----:R-:W-:-:S03]  /*24500*/  IMAD.MOV.U32 R29, RZ, RZ, R10 ;  /* 0x000000ffff1d7224 */ /* 0x002fc600078e000a */
[----:B--2---:R-:W2:Y:S04]  /*24510*/  LDL.LU R28, [R1+0x118] ;  /* 0x00011800011c7983 */ /* 0x004ea80000300800 */
[----:B--2---:R1:W-:Y:S04]  /*24520*/  STL [R1+0x9f8], R28 ;  /* 0x0009f81c01007387 */ /* 0x0043e80000100800 */
[----:B-1----:R-:W2:Y:S04]  /*24530*/  LDL.LU R28, [R1+0x10c] ;  /* 0x00010c00011c7983 */ /* 0x002ea80000300800 */
[----:B--2---:R1:W-:Y:S04]  /*24540*/  STL [R1+0xa00], R28 ;  /* 0x000a001c01007387 */ /* 0x0043e80000100800 */
[----:B0-----:R-:W2:Y:S01]  /*24550*/  LDL.LU R23, [R1+0xd8] ;  /* 0x0000d80001177983 */ /* 0x001ea20000300800 */
[----:B-1----:R-:W-:-:S03]  /*24560*/  IMAD.MOV.U32 R28, RZ, RZ, R6 ;  /* 0x000000ffff1c7224 */ /* 0x002fc600078e0006 */
[----:B--2---:R0:W-:Y:S04]  /*24570*/  STL [R1+0x9dc], R23 ;  /* 0x0009dc1701007387 */ /* 0x0041e80000100800 */
[----:B0-----:R-:W2:Y:S04]  /*24580*/  LDL.LU R23, [R1+0xfc] ;  /* 0x0000fc0001177983 */ /* 0x001ea80000300800 */
[----:B--2---:R0:W-:Y:S04]  /*24590*/  STL [R1+0x9e4], R23 ;  /* 0x0009e41701007387 */ /* 0x0041e80000100800 */
[----:B0-----:R-:W2:Y:S04]  /*245a0*/  LDL.LU R23, [R1+0xdc] ;  /* 0x0000dc0001177983 */ /* 0x001ea80000300800 */
[----:B--2---:R0:W-:Y:S04]  /*245b0*/  STL [R1+0x9ec], R23 ;  /* 0x0009ec1701007387 */ /* 0x0041e80000100800 */
[----:B0-----:R-:W2:Y:S04]  /*245c0*/  LDL.LU R23, [R1+0x108] ;  /* 0x0001080001177983 */ /* 0x001ea80000300800 */
[----:B------:R-:W3:Y:S04]  /*245d0*/  LDL.LU R22, [R1+0xf8] ;  /* 0x0000f80001167983 */ /* 0x000ee80000300800 */
[----:B---3--:R0:W-:Y:S04]  /*245e0*/  STL [R1+0x9d8], R22 ;  /* 0x0009d81601007387 */ /* 0x0081e80000100800 */
[----:B0-----:R-:W3:Y:S04]  /*245f0*/  LDL.LU R22, [R1+0xa8] ;  /* 0x0000a80001167983 */ /* 0x001ee80000300800 */
[----:B---3--:R0:W-:Y:S04]  /*24600*/  STL [R1+0x9e0], R22 ;  /* 0x0009e01601007387 */ /* 0x0081e80000100800 */
[----:B0-----:R-:W3:Y:S04]  /*24610*/  LDL.LU R22, [R1+0xec] ;  /* 0x0000ec0001167983 */ /* 0x001ee80000300800 */
[----:B---3--:R0:W-:Y:S04]  /*24620*/  STL [R1+0x9e8], R22 ;  /* 0x0009e81601007387 */ /* 0x0081e80000100800 */
[----:B0-----:R-:W3:Y:S04]  /*24630*/  LDL.LU R22, [R1+0xac] ;  /* 0x0000ac0001167983 */ /* 0x001ee80000300800 */
[----:B------:R-:W4:Y:S04]  /*24640*/  LDL.LU R25, [R1+0xcc] ;  /* 0x0000cc0001197983 */ /* 0x000f280000300800 */
[----:B----4-:R0:W-:Y:S04]  /*24650*/  STL [R1+0x9d4], R25 ;  /* 0x0009d41901007387 */ /* 0x0101e80000100800 */
[----:B0-----:R-:W4:Y:S04]  /*24660*/  LDL.LU R25, [R1+0xe8] ;  /* 0x0000e80001197983 */ /* 0x001f280000300800 */
[----:B------:R0:W-:Y:S04]  /*24670*/  STL [R1+0x9cc], R5 ;  /* 0x0009cc0501007387 */ /* 0x0001e80000100800 */
[----:B0-----:R-:W2:Y:S04]  /*24680*/  LDL.LU R5, [R1+0x14c] ;  /* 0x00014c0001057983 */ /* 0x001ea80000300800 */
[----:B--2---:R0:W-:Y:S04]  /*24690*/  STL [R1+0x9d0], R5 ;  /* 0x0009d00501007387 */ /* 0x0041e80000100800 */
[----:B0-----:R-:W2:Y:S04]  /*246a0*/  LDL.LU R5, [R1+0xbc] ;  /* 0x0000bc0001057983 */ /* 0x001ea80000300800 */
[----:B------:R-:W2:Y:S04]  /*246b0*/  LDL.LU R24, [R1+0x15c] ;  /* 0x00015c0001187983 */ /* 0x000ea80000300800 */
[----:B------:R0:W-:Y:S04]  /*246c0*/  STL [R1+0x9c8], R4 ;  /* 0x0009c80401007387 */ /* 0x0001e80000100800 */
[----:B0-----:R-:W2:Y:S04]  /*246d0*/  LDL.LU R4, [R1+0xb8] ;  /* 0x0000b80001047983 */ /* 0x001ea80000300800 */
[----:B------:R0:W-:Y:S04]  /*246e0*/  STL [R1+0x9c4], R3 ;  /* 0x0009c40301007387 */ /* 0x0001e80000100800 */
[----:B0-----:R-:W2:Y:S04]  /*246f0*/  LDL.LU R3, [R1+0x148] ;  /* 0x0001480001037983 */ /* 0x001ea80000300800 */
[----:B------:R0:W-:Y:S04]  /*24700*/  STL [R1+0x9c0], R2 ;  /* 0x0009c00201007387 */ /* 0x0001e80000100800 */
[----:B0-----:R-:W2:Y:S04]  /*24710*/  LDL.LU R2, [R1+0x13c] ;  /* 0x00013c0001027983 */ /* 0x001ea80000300800 */
[----:B------:R-:W2:Y:S04]  /*24720*/  LDL.LU R7, [R1+0x168] ;  /* 0x0001680001077983 */ /* 0x000ea80000300800 */
[----:B--2---:R0:W-:Y:S04]  /*24730*/  STL [R1+0x9bc], R7 ;  /* 0x0009bc0701007387 */ /* 0x0041e80000100800 */
[----:B0-----:R-:W2:Y:S04]  /*24740*/  LDL.LU R7, [R1+0x17c] ;  /* 0x00017c0001077983 */ /* 0x001ea80000300800 */
        /* <DEDUP_REMOVED lines=9> */
[----:B------:R-:W2:Y:S04]  /*247e0*/  LDL.LU R10, [R1+0x90] ;  /* 0x00009000010a7983 */ /* 0x000ea80000300800 */
[----:B--2---:R0:W-:Y:S04]  /*247f0*/  STL [R1+0x9a8], R10 ;  /* 0x0009a80a01007387 */ /* 0x0041e80000100800 */
        /* <DEDUP_REMOVED lines=31> */
[----:B------:R0:W-:Y:S04]  /*249f0*/  STL [R1+0x978], R0 ;  /* 0x0009780001007387 */ /* 0x0001e80000100800 */
[----:B0-----:R-:W2:Y:S01]  /*24a00*/  LDL.LU R0, [R1+0x130] ;  /* 0x0001300001007983 */ /* 0x001ea20000300800 */
[----:B------:R-:W-:-:S03]  /*24a10*/  F2FP.BF16.PACK_AB R29, R28, R29 ;  /* 0x0000001d1c1d723e */ /* 0x000fc600000010ff */
[----:B--2---:R0:W-:Y:S04]  /*24a20*/  STL [R1+0x97c], R0 ;  /* 0x00097c0001007387 */ /* 0x0041e80000100800 */
[----:B0-----:R-:W2:Y:S04]  /*24a30*/  LDL.LU R0, [R1+0x174] ;  /* 0x0001740001007983 */ /* 0x001ea80000300800 */
[----:B------:R-:W2:Y:S04]  /*24a40*/  LDL.LU R27, [R1+0x160] ;  /* 0x00016000011b7983 */ /* 0x000ea80000300800 */
[----:B------:R-:W2:Y:S04]  /*24a50*/  LDL.LU R26, [R1+0x170] ;  /* 0x00017000011a7983 */ /* 0x000ea80000300800 */
[----:B------:R-:W2:Y:S04]  /*24a60*/  LDL.LU R28, [R1+0xa00] ;  /* 0x000a0000011c7983 */ /* 0x000ea80000300800 */
[----:B------:R0:W-:Y:S04]  /*24a70*/  STL [R1+0xc], R29 ;  /* 0x00000c1d01007387 */ /* 0x0001e80000100800 */
[----:B0-----:R-:W2:Y:S02]  /*24a80*/  LDL.LU R29, [R1+0x9fc] ;  /* 0x0009fc00011d7983 */ /* 0x001ea40000300800 */
[----:B--2---:R-:W-:-:S02]  /*24a90*/  F2FP.BF16.PACK_AB R29, R28, R29 ;  /* 0x0000001d1c1d723e */ /* 0x004fc400000010ff */
[----:B------:R-:W2:Y:S04]  /*24aa0*/  LDL.LU R28, [R1+0x9f8] ;  /* 0x0009f800011c7983 */ /* 0x000ea80000300800 */
[----:B------:R0:W-:Y:S04]  /*24ab0*/  STL [R1+0x8], R29 ;  /* 0x0000081d01007387 */ /* 0x0001e80000100800 */
[----:B0-----:R-:W2:Y:S02]  /*24ac0*/  LDL.LU R29, [R1+0x9f4] ;  /* 0x0009f400011d7983 */ /* 0x001ea40000300800 */
[----:B--2---:R-:W-:-:S02]  /*24ad0*/  F2FP.BF16.PACK_AB R29, R28, R29 ;  /* 0x0000001d1c1d723e */ /* 0x004fc400000010ff */
[----:B------:R-:W2:Y:S02]  /*24ae0*/  LDL.LU R28, [R1+0x9f0] ;  /* 0x0009f000011c7983 */ /* 0x000ea40000300800 */
[----:B--2---:R-:W-:Y:S02]  /*24af0*/  F2FP.BF16.PACK_AB R28, R23, R28 ;  /* 0x0000001c171c723e */ /* 0x004fe400000010ff */
[----:B------:R-:W3:Y:S02]  /*24b00*/  LDL.LU R23, [R1+0x9ec] ;  /* 0x0009ec0001177983 */ /* 0x000ee40000300800 */
[----:B---3--:R-:W-:Y:S02]  /*24b10*/  F2FP.BF16.PACK_AB R23, R22, R23 ;  /* 0x000000171617723e */ /* 0x008fe400000010ff */
[----:B------:R-:W2:Y:S04]  /*24b20*/  LDL.LU R22, [R1+0x9e8] ;  /* 0x0009e80001167983 */ /* 0x000ea80000300800 */
[----:B------:R0:W-:Y:S04]  /*24b30*/  STL [R1+0x4], R23 ;  /* 0x0000041701007387 */ /* 0x0001e80000100800 */
[----:B0-----:R-:W2:Y:S02]  /*24b40*/  LDL.LU R23, [R1+0x9e4] ;  /* 0x0009e40001177983 */ /* 0x001ea40000300800 */
[----:B--2---:R-:W-:-:S02]  /*24b50*/  F2FP.BF16.PACK_AB R23, R22, R23 ;  /* 0x000000171617723e */ /* 0x004fc400000010ff */
[----:B------:R-:W2:Y:S04]  /*24b60*/  LDL.LU R22, [R1+0x9e0] ;  /* 0x0009e00001167983 */ /* 0x000ea80000300800 */
[----:B------:R0:W-:Y:S04]  /*24b70*/  STL [R1], R23 ;  /* 0x0000001701007387 */ /* 0x0001e80000100800 */
[----:B0-----:R-:W2:Y:S02]  /*24b80*/  LDL.LU R23, [R1+0x9dc] ;  /* 0x0009dc0001177983 */ /* 0x001ea40000300800 */
[----:B--2---:R-:W-:-:S02]  /*24b90*/  F2FP.BF16.PACK_AB R23, R22, R23 ;  /* 0x000000171617723e */ /* 0x004fc400000010ff */
[----:B------:R-:W4:Y:S02]  /*24ba0*/  LDL.LU R22, [R1+0x9d8] ;  /* 0x0009d80001167983 */ /* 0x000f240000300800 */
[----:B----4-:R-:W-:Y:S02]  /*24bb0*/  F2FP.BF16.PACK_AB R22, R25, R22 ;  /* 0x000000161916723e */ /* 0x010fe400000010ff */
[----:B------:R-:W2:Y:S02]  /*24bc0*/  LDL.LU R25, [R1+0x9d4] ;  /* 0x0009d40001197983 */ /* 0x000ea40000300800 */
[----:B--2---:R-:W-:Y:S02]  /*24bd0*/  F2FP.BF16.PACK_AB R25, R5, R25 ;  /* 0x000000190519723e */ /* 0x004fe400000010ff */
[----:B------:R-:W2:Y:S02]  /*24be0*/  LDL.LU R5, [R1+0x9d0] ;  /* 0x0009d00001057983 */ /* 0x000ea40000300800 */
[----:B--2---:R-:W-:-:S02]  /*24bf0*/  F2FP.BF16.PACK_AB R24, R5, R24 ;  /* 0x000000180518723e */ /* 0x004fc400000010ff */
[----:B------:R-:W2:Y:S02]  /*24c00*/  LDL.LU R5, [R1+0x9cc] ;  /* 0x0009cc0001057983 */ /* 0x000ea40000300800 */
[----:B--2---:R-:W-:Y:S02]  /*24c10*/  F2FP.BF16.PACK_AB R5, R4, R5 ;  /* 0x000000050405723e */ /* 0x004fe400000010ff */
        /* <DEDUP_REMOVED lines=42> */
.L_x_0:
[----:B------:R-:W-:Y:S04]  /*24ec0*/  STL [R1+0x9b0], R22 ;  /* 0x0009b01601007387 */ /* 0x000fe80000100800 */
[----:B------:R-:W-:Y:S04]  /*24ed0*/  STL [R1+0x9ac], R23 ;  /* 0x0009ac1701007387 */ /* 0x000fe80000100800 */
[----:B------:R1:W-:Y:S04]  /*24ee0*/  STL [R1+0x9a8], R28 ;  /* 0x0009a81c01007387 */ /* 0x0003e80000100800 */
[----:B------:R2:W-:Y:S04]  /*24ef0*/  STL [R1+0x9a4], R29 ;  /* 0x0009a41d01007387 */ /* 0x0005e80000100800 */
[----:B-1----:R-:W1:Y:S02]  /*24f00*/  S2R R28, SR_TID.X ;  /* 0x00000000001c7919 */ /* 0x002e640000002100 */
[C---:B01----:R-:W-:Y:S01]  /*24f10*/  IMAD.SHL.U32 R0, R28.reuse, 0x20, RZ ;  /* 0x000000201c007824 */ /* 0x043fe200078e00ff */
[----:B------:R-:W-:Y:S01]  /*24f20*/  SHF.R.S32.HI R23, RZ, 0x4, R28 ;  /* 0x00000004ff177819 */ /* 0x000fe2000001141c */
[C---:B------:R-:W-:Y:S01]  /*24f30*/  IMAD.SHL.U32 R22, R28.reuse, 0x8, RZ ;  /* 0x000000081c167824 */ /* 0x040fe200078e00ff */
[----:B--2---:R-:W-:-:S02]  /*24f40*/  LOP3.LUT R29, R28, 0xc, RZ, 0xc0, !PT ;  /* 0x0000000c1c1d7812 */ /* 0x004fc400078ec0ff */
[----:B------:R-:W-:Y:S02]  /*24f50*/  LOP3.LUT R28, R0, 0x60, RZ, 0xc0, !PT ;  /* 0x00000060001c7812 */ /* 0x000fe400078ec0ff */
[----:B------:R-:W0:Y:S01]  /*24f60*/  S2R R0, SR_TID.X ;  /* 0x0000000000007919 */ /* 0x000e220000002100 */
[----:B------:R-:W-:Y:S02]  /*24f70*/  SGXT R23, R23, 0x1 ;  /* 0x000000011717781a */ /* 0x000fe40000000200 */
[----:B------:R-:W-:-:S04]  /*24f80*/  IMAD R28, R29, 0x400, R28 ;  /* 0x000004001d1c7824 */ /* 0x000fc800078e021c */
[----:B------:R-:W-:Y:S02]  /*24f90*/  IMAD R29, R29, 0x2, R28 ;  /* 0x000000021d1d7824 */ /* 0x000fe400078e021c */
[----:B0-----:R-:W-:-:S05]  /*24fa0*/  IMAD.SHL.U32 R0, R0, 0x20, RZ ;  /* 0x0000002000007824 */ /* 0x001fca00078e00ff */
[----:B------:R-:W-:-:S04]  /*24fb0*/  LOP3.LUT R0, R0, 0xc00, RZ, 0xc0, !PT ;  /* 0x00000c0000007812 */ /* 0x000fc800078ec0ff */
[----:B------:R-:W-:Y:S02]  /*24fc0*/  LOP3.LUT R0, R0, 0x78, R22, 0xf8, !PT ;  /* 0x0000007800007812 */ /* 0x000fe400078ef816 */
[----:B------:R-:W2:Y:S02]  /*24fd0*/  LDL.LU R22, [R1+0x9b0] ;  /* 0x0009b00001167983 */ /* 0x000ea40000300800 */
[----:B------:R-:W-:Y:S02]  /*24fe0*/  LOP3.LUT R0, R0, 0x1008, R23, 0x78, !PT ;  /* 0x0000100800007812 */ /* 0x000fe400078e7817 */
[----:B------:R-:W-:Y:S06]  /*24ff0*/  BAR.SYNC.DEFER_BLOCKING 0x0 ;  /* 0x0000000000007b1d */ /* 0x000fec0000010000 */
[----:B------:R-:W2:Y:S04]  /*25000*/  LDL.LU R23, [R1+0x9ac] ;  /* 0x0009ac0001177983 */ /* 0x000ea80000300800 */
[----:B------:R-:W3:Y:S04]  /*25010*/  LDL.LU R28, [R1+0x9a8] ;  /* 0x0009a800011c7983 */ /* 0x000ee80000300800 */
[----:B------:R-:W3:Y:S04]  /*25020*/  LDL.LU R29, [R1+0x9a4] ;  /* 0x0009a400011d7983 */ /* 0x000ee80000300800 */
[----:B-----5:R0:W-:Y:S04]  /*25030*/  STS.64 [R0], R26 ;  /* 0x0000001a00007388 */ /* 0x0201e80000000a00 */
[----:B------:R1:W-:Y:S04]  /*25040*/  STS.64 [R0+0x200], R20 ;  /* 0x0002001400007388 */ /* 0x0003e80000000a00 */
[----:B0-----:R-:W4:Y:S04]  /*25050*/  LDL.LU R26, [R1+0x8] ;  /* 0x00000800011a7983 */ /* 0x001f280000300800 */
[----:B------:R-:W4:Y:S04]  /*25060*/  LDL.LU R27, [R1+0xc] ;  /* 0x00000c00011b7983 */ /* 0x000f280000300800 */
[----:B-1----:R-:W4:Y:S04]  /*25070*/  LDL.LU R20, [R1] ;  /* 0x0000000001147983 */ /* 0x002f280000300800 */
[----:B------:R-:W4:Y:S04]  /*25080*/  LDL.LU R21, [R1+0x4] ;  /* 0x0000040001157983 */ /* 0x000f280000300800 */
[----:B------:R0:W-:Y:S04]  /*25090*/  STS.64 [R0+0x100], R14 ;  /* 0x0001000e00007388 */ /* 0x0001e80000000a00 */
[----:B------:R-:W-:Y:S04]  /*250a0*/  STS.64 [R0+0x80], R18 ;  /* 0x0000801200007388 */ /* 0x000fe80000000a00 */
[----:B------:R-:W-:Y:S01]  /*250b0*/  STS.64 [R0+0x280], R16 ;  /* 0x0002801000007388 */ /* 0x000fe20000000a00 */
[----:B0-----:R-:W-:-:S03]  /*250c0*/  LOP3.LUT R14, R0, 0x10, RZ, 0x3c, !PT ;  /* 0x00000010000e7812 */ /* 0x001fc600078e3cff */
[----:B------:R0:W-:Y:S04]  /*250d0*/  STS.64 [R0+0x300], R12 ;  /* 0x0003000c00007388 */ /* 0x0001e80000000a00 */
[----:B------:R-:W-:Y:S04]  /*250e0*/  STS.64 [R0+0x180], R10 ;  /* 0x0001800a00007388 */ /* 0x000fe80000000a00 */
[----:B------:R-:W-:Y:S04]  /*250f0*/  STS.64 [R0+0x380], R8 ;  /* 0x0003800800007388 */ /* 0x000fe80000000a00 */
[----:B0-----:R-:W4:Y:S04]  /*25100*/  LDL.LU R12, [R1+0x878] ;  /* 0x00087800010c7983 */ /* 0x001f280000300800 */
[----:B------:R0:W-:Y:S04]  /*25110*/  STS.64 [R14+0x2280], R24 ;  /* 0x002280180e007388 */ /* 0x0001e80000000a00 */
[----:B------:R-:W1:Y:S04]  /*25120*/  S2R R19, SR_TID.X ;  /* 0x0000000000137919 */ /* 0x000e680000002100 */
[----:B0-----:R-:W4:Y:S04]  /*25130*/  LDL.LU R24, [R1+0x1cc] ;  /* 0x0001cc0001187983 */ /* 0x001f280000300800 */
[----:B------:R-:W-:Y:S04]  /*25140*/  STS.64 [R14+0x2000], R6 ;  /* 0x002000060e007388 */ /* 0x000fe80000000a00 */
[----:B------:R-:W-:Y:S04]  /*25150*/  STS.64 [R14+0x2200], R2 ;  /* 0x002200020e007388 */ /* 0x000fe80000000a00 */
[----:B------:R-:W-:Y:S01]  /*25160*/  STS.64 [R14+0x2080], R4 ;  /* 0x002080040e007388 */ /* 0x000fe20000000a00 */
[C---:B-1----:R-:W-:Y:S01]  /*25170*/  LOP3.LUT R18, R19.reuse, 0xc, RZ, 0xc0, !PT ;  /* 0x0000000c13127812 */ /* 0x042fe200078ec0ff */
[----:B------:R-:W-:-:S02]  /*25180*/  IMAD.SHL.U32 R17, R19, 0x8, RZ ;  /* 0x0000000813117824 */ /* 0x000fc400078e00ff */
[----:B------:R-:W-:-:S03]  /*25190*/  IMAD.SHL.U32 R19, R19, 0x20, RZ ;  /* 0x0000002013137824 */ /* 0x000fc600078e00ff */
[----:B------:R-:W-:Y:S02]  /*251a0*/  LOP3.LUT R15, R17, 0x380, RZ, 0xc0, !PT ;  /* 0x00000380110f7812 */ /* 0x000fe400078ec0ff */
[----:B------:R-:W-:-:S05]  /*251b0*/  LOP3.LUT R19, R19, 0x60, RZ, 0xc0, !PT ;  /* 0x0000006013137812 */ /* 0x000fca00078ec0ff */
[----:B------:R-:W-:-:S04]  /*251c0*/  IMAD R19, R18, 0x400, R19 ;  /* 0x0000040012137824 */ /* 0x000fc800078e0213 */
[----:B------:R-:W-:-:S04]  /*251d0*/  IMAD R19, R18, 0x2, R19 ;  /* 0x0000000212137824 */ /* 0x000fc800078e0213 */
[----:B------:R-:W-:-:S05]  /*251e0*/  IMAD.IADD R0, R15, 0x1, R19 ;  /* 0x000000010f007824 */ /* 0x000fca00078e0213 */
[C---:B------:R-:W-:Y:S01]  /*251f0*/  LOP3.LUT R17, R0.reuse, 0x18, RZ, 0x3c, !PT ;  /* 0x0000001800117812 */ /* 0x040fe200078e3cff */
[----:B--2---:R-:W-:Y:S04]  /*25200*/  STS.64 [R14+0x2100], R22 ;  /* 0x002100160e007388 */ /* 0x004fe80000000a00 */
[----:B---3--:R-:W-:Y:S04]  /*25210*/  STS.64 [R14+0x2180], R28 ;  /* 0x0021801c0e007388 */ /* 0x008fe80000000a00 */
[----:B----4-:R0:W-:Y:S04]  /*25220*/  STS.64 [R14+0x2380], R26 ;  /* 0x0023801a0e007388 */ /* 0x0101e80000000a00 */
[----:B------:R1:W-:Y:S04]  /*25230*/  STS.64 [R14+0x2300], R20 ;  /* 0x002300140e007388 */ /* 0x0003e80000000a00 */
[----:B------:R-:W-:Y:S01]  /*25240*/  BAR.SYNC.DEFER_BLOCKING 0x0 ;  /* 0x0000000000007b1d */ /* 0x000fe20000010000 */
[----:B0-----:R-:W-:-:S05]  /*25250*/  LOP3.LUT R26, R0, 0x8, RZ, 0x3c, !PT ;  /* 0x00000008001a7812 */ /* 0x001fca00078e3cff */
[----:B-1----:R-:W0:Y:S04]  /*25260*/  S2R R21, SR_TID.X ;  /* 0x0000000000157919 */ /* 0x002e280000002100 */
[----:B------:R-:W1:Y:S04]  /*25270*/  LDS.64 R28, [R0] ;  /* 0x00000000001c7984 */ /* 0x000e680000000a00 */
[----:B------:R-:W2:Y:S01]  /*25280*/  LDS.64 R2, [R26] ;  /* 0x000000001a027984 */ /* 0x000ea20000000a00 */
[----:B------:R-:W-:-:S03]  /*25290*/  LOP3.LUT R27, R0, 0x10, RZ, 0x3c, !PT ;  /* 0x00000010001b7812 */ /* 0x000fc600078e3cff */
[----:B------:R-:W-:Y:S04]  /*252a0*/  LDS.64 R8, [R17] ;  /* 0x0000000011087984 */ /* 0x000fe80000000a00 */
[----:B------:R-:W3:Y:S01]  /*252b0*/  LDS.64 R10, [R27] ;  /* 0x000000001b0a7984 */ /* 0x000ee20000000a00 */
[----:B0-----:R-:W-:-:S04]  /*252c0*/  SHF.R.U32.HI R21, RZ, 0x6, R21 ;  /* 0x00000006ff157819 */ /* 0x001fc80000011615 */
[----:B------:R-:W-:Y:S01]  /*252d0*/  SGXT.U32 R25, R21, 0x1 ;  /* 0x000000011519781a */ /* 0x000fe20000000000 */
[C---:B------:R-:W-:Y:S01]  /*252e0*/  IMAD R4, R12.reuse, c[0x0][0x194], RZ ;  /* 0x000065000c047a24 */ /* 0x040fe200078e02ff */
[----:B------:R-:W-:Y:S02]  /*252f0*/  ISETP.GE.AND P0, PT, R12, c[0x0][0x178], PT ;  /* 0x00005e000c007a0c */ /* 0x000fe40003f06270 */
[----:B------:R-:W-:-:S04]  /*25300*/  LOP3.LUT R5, R24, R25, RZ, 0xfc, !PT ;  /* 0x0000001918057212 */ /* 0x000fc800078efcff */
[C---:B------:R-:W-:Y:S01]  /*25310*/  ISETP.LT.AND P1, PT, R5.reuse, c[0x0][0x17c], !P0 ;  /* 0x00005f0005007a0c */ /* 0x040fe20004721270 */
[----:B------:R-:W-:Y:S01]  /*25320*/  IMAD R5, R5, c[0x0][0x198], RZ ;  /* 0x0000660005057a24 */ /* 0x000fe200078e02ff */
[C-C-:B------:R-:W-:Y:S02]  /*25330*/  LOP3.LUT R7, R24.reuse, 0x4, R25.reuse, 0xfe, !PT ;  /* 0x0000000418077812 */ /* 0x140fe400078efe19 */
[----:B------:R-:W-:Y:S01]  /*25340*/  LOP3.LUT R6, R24, 0x6, R25, 0xfe, !PT ;  /* 0x0000000618067812 */ /* 0x000fe200078efe19 */
[----:B-1----:R-:W-:Y:S04]  /*25350*/  STL [R1+0x980], R29 ;  /* 0x0009801d01007387 */ /* 0x002fe80000100800 */
[----:B--2---:R0:W-:Y:S01]  /*25360*/  STL.64 [R1+0x10], R2 ;  /* 0x0000100201007387 */ /* 0x0041e20000100a00 */
[----:B------:R-:W-:Y:S01]  /*25370*/  IMAD.MOV.U32 R18, RZ, RZ, R2 ;  /* 0x000000ffff127224 */ /* 0x000fe200078e0002 */
[----:B------:R-:W-:-:S02]  /*25380*/  ISETP.LT.AND P3, PT, R7, c[0x0][0x17c], !P0 ;  /* 0x00005f0007007a0c */ /* 0x000fc40004761270 */
[----:B0-----:R-:W-:Y:S02]  /*25390*/  LOP3.LUT R3, R24, 0x2, R25, 0xfe, !PT ;  /* 0x0000000218037812 */ /* 0x001fe400078efe19 */
[C---:B------:R-:W-:Y:S02]  /*253a0*/  LEA R2, P4, R4.reuse, c[0x0][0x170], 0x1 ;  /* 0x00005c0004027a11 */ /* 0x040fe400078808ff */
[C---:B------:R-:W-:Y:S01]  /*253b0*/  ISETP.LT.AND P2, PT, R3.reuse, c[0x0][0x17c], !P0 ;  /* 0x00005f0003007a0c */ /* 0x040fe20004741270 */
[----:B------:R-:W-:Y:S01]  /*253c0*/  IMAD R13, R3, c[0x0][0x198], RZ ;  /* 0x00006600030d7a24 */ /* 0x000fe200078e02ff */
[----:B------:R-:W-:Y:S02]  /*253d0*/  LEA.HI.X.SX32 R3, R4, c[0x0][0x174], 0x1, P4 ;  /* 0x00005d0004037a11 */ /* 0x000fe400020f0eff */
[-C--:B------:R-:W-:Y:S01]  /*253e0*/  LEA R4, P6, R5, R2.reuse, 0x1 ;  /* 0x0000000205047211 */ /* 0x080fe200078c08ff */
[----:B------:R-:W-:Y:S01]  /*253f0*/  IMAD R7, R7, c[0x0][0x198], RZ ;  /* 0x0000660007077a24 */ /* 0x000fe200078e02ff */
[----:B------:R-:W-:Y:S01]  /*25400*/  LEA R12, P4, R13, R2, 0x1 ;  /* 0x000000020d0c7211 */ /* 0x000fe200078808ff */
[----:B------:R-:W-:Y:S01]  /*25410*/  IMAD R16, R6, c[0x0][0x198], RZ ;  /* 0x0000660006107a24 */ /* 0x000fe200078e02ff */
[----:B------:R-:W-:-:S02]  /*25420*/  LEA.HI.X.SX32 R5, R5, R3, 0x1, P6 ;  /* 0x0000000305057211 */ /* 0x000fc400030f0eff */
[----:B------:R-:W-:Y:S02]  /*25430*/  ISETP.LT.AND P6, PT, R6, c[0x0][0x17c], !P0 ;  /* 0x00005f0006007a0c */ /* 0x000fe400047c1270 */
[-C--:B------:R-:W-:Y:S02]  /*25440*/  LEA R14, P5, R7, R2.reuse, 0x1 ;  /* 0x00000002070e7211 */ /* 0x080fe400078a08ff */
[-C--:B------:R-:W-:Y:S02]  /*25450*/  LEA.HI.X.SX32 R13, R13, R3.reuse, 0x1, P4 ;  /* 0x000000030d0d7211 */ /* 0x080fe400020f0eff */
[C---:B------:R-:W-:Y:S02]  /*25460*/  LEA R6, P4, R16.reuse, R2, 0x1 ;  /* 0x0000000210067211 */ /* 0x040fe400078808ff */
[-C--:B------:R-:W-:Y:S02]  /*25470*/  LEA.HI.X.SX32 R15, R7, R3.reuse, 0x1, P5 ;  /* 0x00000003070f7211 */ /* 0x080fe400028f0eff */
[----:B------:R-:W-:Y:S01]  /*25480*/  LEA.HI.X.SX32 R7, R16, R3, 0x1, P4 ;  /* 0x0000000310077211 */ /* 0x000fe200020f0eff */
[----:B------:R0:W-:Y:S04]  /*25490*/  @P1 STG.E.U16 [R4.64], R28 ;  /* 0x0000001c04001986 */ /* 0x0001e8000c101508 */
[----:B------:R-:W-:Y:S04]  /*254a0*/  @P2 STG.E.U16 [R12.64], R18 ;  /* 0x000000120c002986 */ /* 0x000fe8000c101508 */
[----:B---3--:R-:W-:Y:S04]  /*254b0*/  @P3 STG.E.U16 [R14.64], R10 ;  /* 0x0000000a0e003986 */ /* 0x008fe8000c101508 */
[----:B------:R-:W-:Y:S01]  /*254c0*/  STL [R1+0x97c], R11 ;  /* 0x00097c0b01007387 */ /* 0x000fe20000100800 */
[----:B0-----:R-:W-:-:S03]  /*254d0*/  LOP3.LUT R5, R24, 0x1a, R25, 0xfe, !PT ;  /* 0x0000001a18057812 */ /* 0x001fc600078efe19 */
[----:B------:R0:W-:Y:S04]  /*254e0*/  @P6 STG.E.U16 [R6.64], R8 ;  /* 0x0000000806006986 */ /* 0x0001e8000c101508 */
[----:B------:R-:W-:Y:S04]  /*254f0*/  STL [R1+0x64], R17 ;  /* 0x0000641101007387 */ /* 0x000fe80000100800 */
[----:B------:R-:W-:Y:S01]  /*25500*/  STL [R1+0x978], R9 ;  /* 0x0009780901007387 */ /* 0x000fe20000100800 */
[----:B0-----:R-:W-:-:S03]  /*25510*/  LOP3.LUT R6, R24, 0x16, R25, 0xfe, !PT ;  /* 0x0000001618067812 */ /* 0x001fc600078efe19 */
[----:B------:R-:W-:Y:S04]  /*25520*/  STL [R1+0x9a0], R28 ;  /* 0x0009a01c01007387 */ /* 0x000fe80000100800 */
[----:B------:R-:W-:Y:S04]  /*25530*/  STL [R1+0x998], R10 ;  /* 0x0009980a01007387 */ /* 0x000fe80000100800 */
[----:B------:R-:W-:Y:S04]  /*25540*/  STL [R1+0x99c], R8 ;  /* 0x00099c0801007387 */ /* 0x000fe80000100800 */
[----:B------:R0:W-:Y:S04]  /*25550*/  STL [R1+0x20], R6 ;  /* 0x0000200601007387 */ /* 0x0001e80000100800 */
[----:B------:R1:W-:Y:S01]  /*25560*/  STL [R1+0x38], R5 ;  /* 0x0000380501007387 */ /* 0x0003e20000100800 */
[----:B------:R-:W-:-:S03]  /*25570*/  LOP3.LUT R29, R24, 0x40, R25, 0xfe, !PT ;  /* 0x00000040181d7812 */ /* 0x000fc600078efe19 */
[----:B------:R-:W2:Y:S01]  /*25580*/  LDS.64 R14, [R0+0x400] ;  /* 0x00040000000e7984 */ /* 0x000ea20000000a00 */
[C-C-:B0-----:R-:W-:Y:S02]  /*25590*/  LOP3.LUT R6, R24.reuse, 0x1c, R25.reuse, 0xfe, !PT ;  /* 0x0000001c18067812 */ /* 0x141fe400078efe19 */
[C-C-:B------:R-:W-:Y:S01]  /*255a0*/  LOP3.LUT R4, R24.reuse, 0x8, R25.reuse, 0xfe, !PT ;  /* 0x0000000818047812 */ /* 0x140fe200078efe19 */
[----:B------:R-:W-:Y:S01]  /*255b0*/  LDS.64 R18, [R26+0x800] ;  /* 0x000800001a127984 */ /* 0x000fe20000000a00 */
[----:B-1----:R-:W-:-:S03]  /*255c0*/  LOP3.LUT R5, R24, 0x20, R25, 0xfe, !PT ;  /* 0x0000002018057812 */ /* 0x002fc600078efe19 */
[----:B------:R0:W-:Y:S04]  /*255d0*/  STL [R1+0x3c], R6 ;  /* 0x00003c0601007387 */ /* 0x0001e80000100800 */
[----:B------:R1:W-:Y:S01]  /*255e0*/  STL [R1+0x44], R5 ;  /* 0x0000440501007387 */ /* 0x0003e20000100800 */
[C-C-:B------:R-:W-:Y:S02]  /*255f0*/  LOP3.LUT R7, R24.reuse, 0x28, R25.reuse, 0xfe, !PT ;  /* 0x0000002818077812 */ /* 0x140fe400078efe19 */
[C-C-:B0-----:R-:W-:Y:S02]  /*25600*/  LOP3.LUT R6, R24.reuse, 0x22, R25.reuse, 0xfe, !PT ;  /* 0x0000002218067812 */ /* 0x141fe400078efe19 */
[----:B-1----:R-:W-:-:S03]  /*25610*/  LOP3.LUT R5, R24, 0x26, R25, 0xfe, !PT ;  /* 0x0000002618057812 */ /* 0x002fc600078efe19 */
[----:B------:R0:W-:Y:S04]  /*25620*/  STL [R1+0x48], R6 ;  /* 0x0000480601007387 */ /* 0x0001e80000100800 */
[----:B------:R1:W-:Y:S01]  /*25630*/  STL [R1+0x50], R5 ;  /* 0x0000500501007387 */ /* 0x0003e20000100800 */
[----:B0-----:R-:W-:-:S03]  /*25640*/  LOP3.LUT R6, R24, 0x2a, R25, 0xfe, !PT ;  /* 0x0000002a18067812 */ /* 0x001fc600078efe19 */
[----:B------:R0:W-:Y:S01]  /*25650*/  STL [R1+0x54], R7 ;  /* 0x0000540701007387 */ /* 0x0001e20000100800 */
[----:B-1----:R-:W-:-:S03]  /*25660*/  LOP3.LUT R5, R24, 0x2c, R25, 0xfe, !PT ;  /* 0x0000002c18057812 */ /* 0x002fc600078efe19 */
[----:B------:R1:W-:Y:S04]  /*25670*/  STL [R1+0x58], R6 ;  /* 0x0000580601007387 */ /* 0x0003e80000100800 */
[----:B------:R3:W-:Y:S01]  /*25680*/  STL [R1+0x5c], R5 ;  /* 0x00005c0501007387 */ /* 0x0007e20000100800 */
[C-C-:B0-----:R-:W-:Y:S02]  /*25690*/  LOP3.LUT R7, R24.reuse, 0x2e, R25.reuse, 0xfe, !PT ;  /* 0x0000002e18077812 */ /* 0x141fe400078efe19 */
[----:B-1----:R-:W-:-:S03]  /*256a0*/  LOP3.LUT R6, R24, 0x30, R25, 0xfe, !PT ;  /* 0x0000003018067812 */ /* 0x002fc600078efe19 */
[----:B------:R0:W-:Y:S01]  /*256b0*/  STL [R1+0x60], R7 ;  /* 0x0000600701007387 */ /* 0x0001e20000100800 */
[----:B---3--:R-:W-:-:S03]  /*256c0*/  LOP3.LUT R5, R24, 0x32, R25, 0xfe, !PT ;  /* 0x0000003218057812 */ /* 0x008fc600078efe19 */
        /* <DEDUP_REMOVED lines=10> */
[----:B------:R-:W-:Y:S01]  /*25770*/  STL [R1+0x7c], R7 ;  /* 0x00007c0701007387 */ /* 0x000fe20000100800 */
[----:B---3--:R-:W-:-:S03]  /*25780*/  LOP3.LUT R5, R24, 0x3e, R25, 0xfe, !PT ;  /* 0x0000003e18057812 */ /* 0x008fc600078efe19 */
[----:B------:R0:W-:Y:S01]  /*25790*/  STL [R1+0x80], R6 ;  /* 0x0000800601007387 */ /* 0x0001e20000100800 */
[----:B------:R-:W-:-:S03]  /*257a0*/  LOP3.LUT R11, R24, 0x46, R25, 0xfe, !PT ;  /* 0x00000046180b7812 */ /* 0x000fc600078efe19 */
[----:B------:R-:W-:Y:S04]  /*257b0*/  STL [R1+0x984], R29 ;  /* 0x0009841d01007387 */ /* 0x000fe80000100800 */
[----:B------:R1:W-:Y:S01]  /*257c0*/  STL [R1+0x84], R5 ;  /* 0x0000840501007387 */ /* 0x0003e20000100800 */
[C-C-:B0-----:R-:W-:Y:S02]  /*257d0*/  LOP3.LUT R6, R24.reuse, 0x42, R25.reuse, 0xfe, !PT ;  /* 0x0000004218067812 */ /* 0x141fe400078efe19 */
[----:B------:R-:W-:-:S03]  /*257e0*/  LOP3.LUT R9, R24, 0x4a, R25, 0xfe, !PT ;  /* 0x0000004a18097812 */ /* 0x000fc600078efe19 */
[----:B------:R0:W-:Y:S01]  /*257f0*/  STL [R1+0x8c], R6 ;  /* 0x00008c0601007387 */ /* 0x0001e20000100800 */
[----:B-1----:R-:W-:-:S03]  /*25800*/  LOP3.LUT R5, R24, 0x44, R25, 0xfe, !PT ;  /* 0x0000004418057812 */ /* 0x002fc600078efe19 */
[----:B------:R-:W-:Y:S04]  /*25810*/  STL [R1+0x988], R11 ;  /* 0x0009880b01007387 */ /* 0x000fe80000100800 */
[----:B------:R1:W-:Y:S01]  /*25820*/  STL [R1+0x90], R5 ;  /* 0x0000900501007387 */ /* 0x0003e20000100800 */
[----:B0-----:R-:W-:-:S03]  /*25830*/  LOP3.LUT R6, R24, 0x4c, R25, 0xfe, !PT ;  /* 0x0000004c18067812 */ /* 0x001fc600078efe19 */
[----:B------:R-:W-:Y:S01]  /*25840*/  STL [R1+0x98c], R9 ;  /* 0x00098c0901007387 */ /* 0x000fe20000100800 */
[C-C-:B------:R-:W-:Y:S02]  /*25850*/  LOP3.LUT R7, R24.reuse, 0x4e, R25.reuse, 0xfe, !PT ;  /* 0x0000004e18077812 */ /* 0x140fe400078efe19 */
[----:B-1----:R-:W-:-:S05]  /*25860*/  LOP3.LUT R5, R24, 0x48, R25, 0xfe, !PT ;  /* 0x0000004818057812 */ /* 0x002fca00078efe19 */
        /* <DEDUP_REMOVED lines=17> */
[----:B------:R0:W-:Y:S04]  /*25980*/  STL [R1+0xc0], R5 ;  /* 0x0000c00501007387 */ /* 0x0001e80000100800 */
[----:B------:R1:W-:Y:S01]  /*25990*/  STL [R1+0xc4], R6 ;  /* 0x0000c40601007387 */ /* 0x0003e20000100800 */
[----:B0-----:R-:W-:-:S03]  /*259a0*/  LOP3.LUT R5, R24, 0x60, R25, 0xfe, !PT ;  /* 0x0000006018057812 */ /* 0x001fc600078efe19 */
[----:B--2---:R-:W-:Y:S01]  /*259b0*/  STL.64 [R1+0x18], R14 ;  /* 0x0000180e01007387 */ /* 0x004fe20000100a00 */
[----:B-1----:R-:W-:-:S03]  /*259c0*/  LOP3.LUT R6, R24, 0x62, R25, 0xfe, !PT ;  /* 0x0000006218067812 */ /* 0x002fc600078efe19 */
[----:B------:R-:W-:Y:S04]  /*259d0*/  STL [R1+0xc8], R5 ;  /* 0x0000c80501007387 */ /* 0x000fe80000100800 */
[----:B------:R-:W0:Y:S04]  /*259e0*/  LDS.64 R14, [R26+0x400] ;  /* 0x000400001a0e7984 */ /* 0x000e280000000a00 */
[----:B------:R-:W-:Y:S04]  /*259f0*/  STL [R1+0xcc], R6 ;  /* 0x0000cc0601007387 */ /* 0x000fe80000100800 */
[----:B------:R-:W1:Y:S04]  /*25a00*/  LDS.64 R6, [R27+0x400] ;  /* 0x000400001b067984 */ /* 0x000e680000000a00 */
[----:B0-----:R-:W-:Y:S04]  /*25a10*/  STL.64 [R1+0x8], R14 ;  /* 0x0000080e01007387 */ /* 0x001fe80000100a00 */
[----:B-1----:R-:W-:Y:S01]  /*25a20*/  STL [R1+0x2c], R7 ;  /* 0x00002c0701007387 */ /* 0x002fe20000100800 */
[----:B------:R-:W-:-:S03]  /*25a30*/  IMAD.MOV.U32 R9, RZ, RZ, R6 ;  /* 0x000000ffff097224 */ /* 0x000fc600078e0006 */
[----:B------:R-:W0:Y:S01]  /*25a40*/  LDS.64 R6, [R17+0x400] ;  /* 0x0004000011067984 */ /* 0x000e220000000a00 */
[C-C-:B------:R-:W-:Y:S02]  /*25a50*/  LOP3.LUT R5, R24.reuse, 0x64, R25.reuse, 0xfe, !PT ;  /* 0x0000006418057812 */ /* 0x140fe400078efe19 */
[C-C-:B------:R-:W-:Y:S01]  /*25a60*/  LOP3.LUT R11, R24.reuse, 0x68, R25.reuse, 0xfe, !PT ;  /* 0x00000068180b7812 */ /* 0x140fe200078efe19 */
[----:B------:R-:W1:Y:S04]  /*25a70*/  LDS.64 R16, [R0+0x800] ;  /* 0x0008000000107984 */ /* 0x000e680000000a00 */
[----:B------:R2:W-:Y:S02]  /*25a80*/  STL [R1+0xd0], R5 ;  /* 0x0000d00501007387 */ /* 0x0005e40000100800 */
[----:B--2---:R-:W-:-:S02]  /*25a90*/  LOP3.LUT R5, R24, 0x66, R25, 0xfe, !PT ;  /* 0x0000006618057812 */ /* 0x004fc400078efe19 */
[--C-:B------:R-:W-:Y:S02]  /*25aa0*/  LOP3.LUT R14, R24, 0x72, R25.reuse, 0xfe, !PT ;  /* 0x00000072180e7812 */ /* 0x100fe400078efe19 */
[C---:B------:R-:W-:Y:S01]  /*25ab0*/  ISETP.LT.AND P4, PT, R4.reuse, c[0x0][0x17c], !P0 ;  /* 0x00005f0004007a0c */ /* 0x040fe20004781270 */
[----:B------:R-:W-:Y:S01]  /*25ac0*/  IMAD R4, R4, c[0x0][0x198], RZ ;  /* 0x0000660004047a24 */ /* 0x000fe200078e02ff */
[----:B0-----:R0:W-:Y:S04]  /*25ad0*/  STL [R1+0x990], R7 ;  /* 0x0009900701007387 */ /* 0x0011e80000100800 */
[----:B------:R2:W-:Y:S04]  /*25ae0*/  STL [R1+0xd4], R5 ;  /* 0x0000d40501007387 */ /* 0x0005e80000100800 */
[----:B------:R3:W-:Y:S01]  /*25af0*/  STL [R1+0xd8], R11 ;  /* 0x0000d80b01007387 */ /* 0x0007e20000100800 */
[----:B0-----:R-:W-:-:S02]  /*25b00*/  LOP3.LUT R7, R24, 0x6c, R25, 0xfe, !PT ;  /* 0x0000006c18077812 */ /* 0x001fc400078efe19 */
[C-C-:B--2---:R-:W-:Y:S02]  /*25b10*/  LOP3.LUT R5, R24.reuse, 0x6a, R25.reuse, 0xfe, !PT ;  /* 0x0000006a18057812 */ /* 0x144fe400078efe19 */
[----:B---3--:R-:W-:-:S03]  /*25b20*/  LOP3.LUT R11, R24, 0x6e, R25, 0xfe, !PT ;  /* 0x0000006e180b7812 */ /* 0x008fc600078efe19 */
[----:B------:R0:W-:Y:S04]  /*25b30*/  STL [R1+0xdc], R5 ;  /* 0x0000dc0501007387 */ /* 0x0001e80000100800 */
[----:B------:R2:W-:Y:S01]  /*25b40*/  STL [R1+0xe0], R7 ;  /* 0x0000e00701007387 */ /* 0x0005e20000100800 */
[----:B0-----:R-:W-:-:S03]  /*25b50*/  LOP3.LUT R5, R24, 0x70, R25, 0xfe, !PT ;  /* 0x0000007018057812 */ /* 0x001fc600078efe19 */
[----:B--2---:R-:W2:Y:S04]  /*25b60*/  LDL.LU R7, [R1+0x8] ;  /* 0x0000080001077983 */ /* 0x004ea80000300800 */
[----:B------:R0:W-:Y:S04]  /*25b70*/  STL [R1+0xe4], R11 ;  /* 0x0000e40b01007387 */ /* 0x0001e80000100800 */
[----:B------:R3:W-:Y:S04]  /*25b80*/  STL [R1+0xe8], R5 ;  /* 0x0000e80501007387 */ /* 0x0007e80000100800 */
[----:B------:R4:W-:Y:S01]  /*25b90*/  STL [R1+0xf0], R14 ;  /* 0x0000f00e01007387 */ /* 0x0009e20000100800 */
[----:B0-----:R-:W-:-:S02]  /*25ba0*/  LOP3.LUT R11, R24, 0x74, R25, 0xfe, !PT ;  /* 0x00000074180b7812 */ /* 0x001fc400078efe19 */
[----:B---3--:R-:W-:-:S03]  /*25bb0*/  LOP3.LUT R5, R24, 0x76, R25, 0xfe, !PT ;  /* 0x0000007618057812 */ /* 0x008fc600078efe19 */
[----:B------:R0:W-:Y:S01]  /*25bc0*/  STL [R1+0xf4], R11 ;  /* 0x0000f40b01007387 */ /* 0x0001e20000100800 */
[----:B----4-:R-:W-:-:S03]  /*25bd0*/  LOP3.LUT R14, R24, 0x78, R25, 0xfe, !PT ;  /* 0x00000078180e7812 */ /* 0x010fc600078efe19 */
[----:B------:R3:W-:Y:S04]  /*25be0*/  STL [R1+0xf8], R5 ;  /* 0x0000f80501007387 */ /* 0x0007e80000100800 */
[----:B------:R4:W-:Y:S01]  /*25bf0*/  STL [R1+0xfc], R14 ;  /* 0x0000fc0e01007387 */ /* 0x0009e20000100800 */
[C-C-:B0-----:R-:W-:Y:S02]  /*25c00*/  LOP3.LUT R11, R24.reuse, 0x7a, R25.reuse, 0xfe, !PT ;  /* 0x0000007a180b7812 */ /* 0x141fe400078efe19 */
[----:B---3--:R-:W-:-:S03]  /*25c10*/  LOP3.LUT R5, R24, 0x7c, R25, 0xfe, !PT ;  /* 0x0000007c18057812 */ /* 0x008fc600078efe19 */
[----:B------:R-:W-:Y:S01]  /*25c20*/  STL [R1+0x100], R11 ;  /* 0x0001000b01007387 */ /* 0x000fe20000100800 */
[----:B----4-:R-:W-:-:S03]  /*25c30*/  LEA R14, P6, R4, R2, 0x1 ;  /* 0x00000002040e7211 */ /* 0x010fc600078c08ff */
[----:B------:R-:W-:Y:S01]  /*25c40*/  STL [R1+0x104], R5 ;  /* 0x0001040501007387 */ /* 0x000fe20000100800 */
[----:B------:R-:W-:-:S03]  /*25c50*/  LEA.HI.X.SX32 R15, R4, R3, 0x1, P6 ;  /* 0x00000003040f7211 */ /* 0x000fc600030f0eff */
[----:B------:R-:W0:Y:S04]  /*25c60*/  LDS.64 R4, [R27+0x800] ;  /* 0x000800001b047984 */ /* 0x000e280000000a00 */
[----:B-1----:R-:W-:Y:S04]  /*25c70*/  STL [R1+0x34], R17 ;  /* 0x0000341101007387 */ /* 0x002fe80000100800 */
[----:B------:R-:W-:Y:S04]  /*25c80*/  STL [R1+0x4], R19 ;  /* 0x0000041301007387 */ /* 0x000fe80000100800 */
[----:B0-----:R0:W-:Y:S04]  /*25c90*/  STL [R1+0x994], R5 ;  /* 0x0009940501007387 */ /* 0x0011e80000100800 */
[----:B0-----:R-:W3:Y:S01]  /*25ca0*/  LDL.LU R5, [R1+0x18] ;  /* 0x0000180001057983 */ /* 0x001ee20000300800 */
[----:B------:R-:W-:-:S02]  /*25cb0*/  LOP3.LUT R13, R24, 0xa, R25, 0xfe, !PT ;  /* 0x0000000a180d7812 */ /* 0x000fc400078efe19 */
[--C-:B------:R-:W-:Y:S02]  /*25cc0*/  LOP3.LUT R12, R24, 0xc, R25.reuse, 0xfe, !PT ;  /* 0x0000000c180c7812 */ /* 0x100fe400078efe19 */
[C---:B------:R-:W-:Y:S01]  /*25cd0*/  ISETP.LT.AND P3, PT, R13.reuse, c[0x0][0x17c], !P0 ;  /* 0x00005f000d007a0c */ /* 0x040fe20004761270 */
[----:B------:R-:W-:Y:S01]  /*25ce0*/  IMAD R13, R13, c[0x0][0x198], RZ ;  /* 0x000066000d0d7a24 */ /* 0x000fe200078e02ff */
[C---:B------:R-:W-:Y:S01]  /*25cf0*/  ISETP.LT.AND P2, PT, R12.reuse, c[0x0][0x17c], !P0 ;  /* 0x00005f000c007a0c */ /* 0x040fe20004741270 */
[----:B------:R-:W-:Y:S01]  /*25d00*/  IMAD R12, R12, c[0x0][0x198], RZ ;  /* 0x000066000c0c7a24 */ /* 0x000fe200078e02ff */
[----:B------:R-:W-:Y:S01]  /*25d10*/  LOP3.LUT R19, R24, 0x7e, R25, 0xfe, !PT ;  /* 0x0000007e18137812 */ /* 0x000fe200078efe19 */
[----:B------:R-:W-:Y:S01]  /*25d20*/  IMAD.MOV.U32 R11, RZ, RZ, R16 ;  /* 0x000000ffff0b7224 */ /* 0x000fe200078e0010 */
[CC--:B------:R-:W-:Y:S01]  /*25d30*/  LEA R16, P5, R13.reuse, R2.reuse, 0x1 ;  /* 0x000000020d107211 */ /* 0x0c0fe200078a08ff */
[----:B------:R-:W-:Y:S01]  /*25d40*/  IMAD.MOV.U32 R29, RZ, RZ, R18 ;  /* 0x000000ffff1d7224 */ /* 0x000fe200078e0012 */
[----:B------:R-:W-:Y:S01]  /*25d50*/  LEA R18, P6, R12, R2, 0x1 ;  /* 0x000000020c127211 */ /* 0x000fe200078c08ff */
[----:B------:R0:W-:Y:S01]  /*25d60*/  STL [R1+0xec], R19 ;  /* 0x0000ec1301007387 */ /* 0x0001e20000100800 */
[----:B------:R-:W-:-:S02]  /*25d70*/  LEA.HI.X.SX32 R17, R13, R3, 0x1, P5 ;  /* 0x000000030d117211 */ /* 0x000fc400028f0eff */
[----:B------:R-:W-:Y:S02]  /*25d80*/  LOP3.LUT R13, R0, 0x18, RZ, 0x3c, !PT ;  /* 0x00000018000d7812 */ /* 0x000fe400078e3cff */
[----:B0-----:R-:W-:-:S04]  /*25d90*/  LEA.HI.X.SX32 R19, R12, R3, 0x1, P6 ;  /* 0x000000030c137211 */ /* 0x001fc800030f0eff */
[----:B------:R-:W0:Y:S04]  /*25da0*/  LDS.64 R12, [R13+0x800] ;  /* 0x000800000d0c7984 */ /* 0x000e280000000a00 */
[----:B---3--:R-:W-:Y:S04]  /*25db0*/  @P4 STG.E.U16 [R14.64], R5 ;  /* 0x000000050e004986 */ /* 0x008fe8000c101508 */
[----:B--2---:R-:W-:Y:S04]  /*25dc0*/  @P3 STG.E.U16 [R16.64], R7 ;  /* 0x0000000710003986 */ /* 0x004fe8000c101508 */
[----:B------:R-:W-:Y:S04]  /*25dd0*/  @P2 STG.E.U16 [R18.64], R9 ;  /* 0x0000000912002986 */ /* 0x000fe8000c101508 */
[----:B------:R1:W2:Y:S01]  /*25de0*/  LDS.64 R18, [R0+0xc00] ;  /* 0x000c000000127984 */ /* 0x0002a20000000a00 */
[----:B------:R-:W-:-:S02]  /*25df0*/  LOP3.LUT R22, R24, 0xe, R25, 0xfe, !PT ;  /* 0x0000000e18167812 */ /* 0x000fc400078efe19 */
[--C-:B------:R-:W-:Y:S01]  /*25e00*/  LOP3.LUT R21, R24, 0x10, R25.reuse, 0xfe, !PT ;  /* 0x0000001018157812 */ /* 0x100fe200078efe19 */
[----:B------:R-:W-:Y:S04]  /*25e10*/  LDS.64 R16, [R27+0xc00] ;  /* 0x000c00001b107984 */ /* 0x000fe80000000a00 */
[----:B-1----:R-:W3:Y:S01]  /*25e20*/  LDL.LU R0, [R1+0x20] ;  /* 0x0000200001007983 */ /* 0x002ee20000300800 */
[C---:B------:R-:W-:Y:S01]  /*25e30*/  ISETP.LT.AND P1, PT, R22.reuse, c[0x0][0x17c], !P0 ;  /* 0x00005f0016007a0c */ /* 0x040fe20004721270 */
[----:B------:R-:W-:Y:S01]  /*25e40*/  IMAD R22, R22, c[0x0][0x198], RZ ;  /* 0x0000660016167a24 */ /* 0x000fe200078e02ff */
[C-C-:B------:R-:W-:Y:S02]  /*25e50*/  LOP3.LUT R20, R24.reuse, 0x12, R25.reuse, 0xfe, !PT ;  /* 0x0000001218147812 */ /* 0x140fe400078efe19 */
[----:B------:R-:W-:-:S02]  /*25e60*/  LOP3.LUT R23, R24, 0x14, R25, 0xfe, !PT ;  /* 0x0000001418177812 */ /* 0x000fc400078efe19 */
[C-C-:B------:R-:W-:Y:S02]  /*25e70*/  LOP3.LUT R10, R24.reuse, 0x18, R25.reuse, 0xfe, !PT ;  /* 0x00000018180a7812 */ /* 0x140fe400078efe19 */
[C-C-:B------:R-:W-:Y:S02]  /*25e80*/  LOP3.LUT R28, R24.reuse, 0x1e, R25.reuse, 0xfe, !PT ;  /* 0x0000001e181c7812 */ /* 0x140fe400078efe19 */
[----:B------:R-:W-:Y:S01]  /*25e90*/  LOP3.LUT R8, R24, 0x24, R25, 0xfe, !PT ;  /* 0x0000002418087812 */ /* 0x000fe200078efe19 */
[C---:B------:R-:W-:Y:S01]  /*25ea0*/  IMAD R15, R21.reuse, c[0x0][0x198], RZ ;  /* 0x00006600150f7a24 */ /* 0x040fe200078e02ff */
[----:B------:R-:W-:Y:S02]  /*25eb0*/  LEA R24, P5, R22, R2, 0x1 ;  /* 0x0000000216187211 */ /* 0x000fe400078a08ff */
[----:B------:R-:W-:Y:S01]  /*25ec0*/  ISETP.LT.AND P4, PT, R21, c[0x0][0x17c], !P0 ;  /* 0x00005f0015007a0c */ /* 0x000fe20004781270 */
[----:B------:R-:W-:Y:S01]  /*25ed0*/  IMAD R14, R20, c[0x0][0x198], RZ ;  /* 0x00006600140e7a24 */ /* 0x000fe200078e02ff */
[----:B------:R-:W-:-:S02]  /*25ee0*/  LEA.HI.X.SX32 R25, R22, R3, 0x1, P5 ;  /* 0x0000000316197211 */ /* 0x000fc400028f0eff */
[----:B------:R-:W-:Y:S02]  /*25ef0*/  ISETP.LT.AND P2, PT, R20, c[0x0][0x17c], !P0 ;  /* 0x00005f0014007a0c */ /* 0x000fe40004741270 */
[----:B------:R1:W4:Y:S01]  /*25f00*/  LDS.64 R20, [R26+0xc00] ;  /* 0x000c00001a147984 */ /* 0x0003220000000a00 */
[C---:B------:R-:W-:Y:S01]  /*25f10*/  ISETP.LT.AND P3, PT, R23.reuse, c[0x0][0x17c], !P0 ;  /* 0x00005f0017007a0c */ /* 0x040fe20004761270 */
[----:B------:R-:W-:Y:S02]  /*25f20*/  IMAD R23, R23, c[0x0][0x198], RZ ;  /* 0x0000660017177a24 */ /* 0x000fe400078e02ff */
[----:B------:R0:W-:Y:S01]  /*25f30*/  @P1 STG.E.U16 [R24.64], R6 ;  /* 0x0000000618001986 */ /* 0x0001e2000c101508 */
[----:B-1----:R-:W-:-:S04]  /*25f40*/  LEA R26, P6, R15, R2, 0x1 ;  /* 0x000000020f1a7211 */ /* 0x002fc800078c08ff */
[-C--:B------:R-:W-:Y:S02]  /*25f50*/  LEA.HI.X.SX32 R27, R15, R3.reuse, 0x1, P6 ;  /* 0x000000030f1b7211 */ /* 0x080fe400030f0eff */
[CC--:B------:R-:W-:Y:S01]  /*25f60*/  LEA R22, P6, R23.reuse, R2.reuse, 0x1 ;  /* 0x0000000217167211 */ /* 0x0c0fe200078c08ff */
[----:B------:R-:W2:Y:S01]  /*25f70*/  LDL.LU R15, [R1+0x64] ;  /* 0x00006400010f7983 */ /* 0x000ea20000300800 */
[C---:B0-----:R-:W-:Y:S02]  /*25f80*/  LEA R24, P5, R14.reuse, R2, 0x1 ;  /* 0x000000020e187211 */ /* 0x041fe400078a08ff */
[-C--:B------:R-:W-:Y:S01]  /*25f90*/  LEA.HI.X.SX32 R23, R23, R3.reuse, 0x1, P6 ;  /* 0x0000000317177211 */ /* 0x080fe200030f0eff */
[----:B------:R-:W-:Y:S01]  /*25fa0*/  @P4 STG.E.U16 [R26.64], R11 ;  /* 0x0000000b1a004986 */ /* 0x000fe2000c101508 */
[----:B------:R-:W-:-:S05]  /*25fb0*/  LEA.HI.X.SX32 R25, R14, R3, 0x1, P5 ;  /* 0x000000030e197211 */ /* 0x000fca00028f0eff */
[----:B------:R0:W-:Y:S04]  /*25fc0*/  @P2 STG.E.U16 [R24.64], R29 ;  /* 0x0000001d18002986 */ /* 0x0001e8000c101508 */
[----:B------:R-:W-:Y:S01]  /*25fd0*/  @P3 STG.E.U16 [R22.64], R4 ;  /* 0x0000000416003986 */ /* 0x000fe2000c101508 */
[----:B------:R-:W-:-:S03]  /*25fe0*/  ISETP.LT.AND P3, PT, R10, c[0x0][0x17c], !P0 ;  /* 0x00005f000a007a0c */ /* 0x000fc60004761270 */
[----:B0-----:R-:W4:Y:S04]  /*25ff0*/  LDL.LU R25, [R1+0x38] ;  /* 0x0000380001197983 */ /* 0x001f280000300800 */
[----:B------:R-:W4:Y:S01]  /*26000*/  LDL.LU R24, [R1+0x3c] ;  /* 0x00003c0001187983 */ /* 0x000f220000300800 */
[C---:B---3--:R-:W-:Y:S01]  /*26010*/  ISETP.LT.AND P1, PT, R0.reuse, c[0x0][0x17c], !P0 ;  /* 0x00005f0000007a0c */ /* 0x048fe20004721270 */
[----:B------:R-:W-:-:S05]  /*26020*/  IMAD R0, R0, c[0x0][0x198], RZ ;  /* 0x0000660000007a24 */ /* 0x000fca00078e02ff */
[----:B------:R-:W-:-:S04]  /*26030*/  LEA R26, P4, R0, R2, 0x1 ;  /* 0x00000002001a7211 */ /* 0x000fc800078808ff */
[----:B------:R-:W-:Y:S01]  /*26040*/  LEA.HI.X.SX32 R27, R0, R3, 0x1, P4 ;  /* 0x00000003001b7211 */ /* 0x000fe200020f0eff */
[----:B------:R-:W-:Y:S02]  /*26050*/  IMAD R0, R10, c[0x0][0x198], RZ ;  /* 0x000066000a007a24 */ /* 0x000fe400078e02ff */
[----:B------:R-:W3:Y:S04]  /*26060*/  LDL.LU R10, [R1+0x10] ;  /* 0x00001000010a7983 */ /* 0x000ee80000300800 */
[----:B------:R0:W-:Y:S02]  /*26070*/  @P1 STG.E.U16 [R26.64], R12 ;  /* 0x0000000c1a001986 */ /* 0x0001e4000c101508 */
[----:B0-----:R-:W-:-:S04]  /*26080*/  LEA R26, P1, R0, R2, 0x1 ;  /* 0x00000002001a7211 */ /* 0x001fc800078208ff */
[----:B------:R-:W-:Y:S01]  /*26090*/  LEA.HI.X.SX32 R27, R0, R3, 0x1, P1 ;  /* 0x00000003001b7211 */ /* 0x000fe200008f0eff */
[C---:B------:R-:W-:Y:S01]  /*260a0*/  IMAD R0, R28.reuse, c[0x0][0x198], RZ ;  /* 0x000066001c007a24 */ /* 0x040fe200078e02ff */
[----:B------:R-:W-:Y:S01]  /*260b0*/  ISETP.LT.AND P1, PT, R28, c[0x0][0x17c], !P0 ;  /* 0x00005f001c007a0c */ /* 0x000fe20004721270 */
[----:B--2---:R-:W0:Y:S04]  /*260c0*/  LDS.64 R14, [R15+0xc00] ;  /* 0x000c00000f0e7984 */ /* 0x004e280000000a00 */
[----:B------:R-:W2:Y:S04]  /*260d0*/  LDL.LU R28, [R1+0x9a0] ;  /* 0x0009a000011c7983 */ /* 0x000ea80000300800 */
[----:B------:R1:W-:Y:S04]  /*260e0*/  @P3 STG.E.U16 [R26.64], R18 ;  /* 0x000000121a003986 */ /* 0x0003e8000c101508 */
[----:B-1----:R-:W2:Y:S01]  /*260f0*/  LDL.LU R27, [R1+0x44] ;  /* 0x00004400011b7983 */ /* 0x002ea20000300800 */
[C---:B----4-:R-:W-:Y:S01]  /*26100*/  ISETP.LT.AND P2, PT, R25.reuse, c[0x0][0x17c], !P0 ;  /* 0x00005f0019007a0c */ /* 0x050fe20004741270 */
[----:B------:R-:W-:Y:S01]  /*26110*/  IMAD R25, R25, c[0x0][0x198], RZ ;  /* 0x0000660019197a24 */ /* 0x000fe200078e02ff */
[C---:B------:R-:W-:Y:S01]  /*26120*/  ISETP.LT.AND P4, PT, R24.reuse, c[0x0][0x17c], !P0 ;  /* 0x00005f0018007a0c */ /* 0x040fe20004781270 */
[----:B------:R-:W-:-:S03]  /*26130*/  IMAD R23, R24, c[0x0][0x198], RZ ;  /* 0x0000660018177a24 */ /* 0x000fc600078e02ff */
[----:B------:R-:W-:-:S04]  /*26140*/  LEA R24, P5, R25, R2, 0x1 ;  /* 0x0000000219187211 */ /* 0x000fc800078a08ff */
[----:B------:R-:W-:Y:S02]  /*26150*/  LEA.HI.X.SX32 R25, R25, R3, 0x1, P5 ;  /* 0x0000000319197211 */ /* 0x000fe400028f0eff */
[----:B------:R-:W-:-:S03]  /*26160*/  LEA R26, P3, R0, R2, 0x1 ;  /* 0x00000002001a7211 */ /* 0x000fc600078608ff */
[----:B------:R1:W-:Y:S04]  /*26170*/  @P2 STG.E.U16 [R24.64], R20 ;  /* 0x0000001418002986 */ /* 0x0003e8000c101508 */
[----:B-1----:R-:W4:Y:S01]  /*26180*/  LDL.LU R25, [R1+0x58] ;  /* 0x0000580001197983 */ /* 0x002f220000300800 */
[C---:B--2---:R-:W-:Y:S01]  /*26190*/  ISETP.LT.AND P2, PT, R27.reuse, c[0x0][0x17c], !P0 ;  /* 0x00005f001b007a0c */ /* 0x044fe20004741270 */
[----:B------:R-:W-:Y:S01]  /*261a0*/  IMAD R24, R27, c[0x0][0x198], RZ ;  /* 0x000066001b187a24 */ /* 0x000fe200078e02ff */
[----:B------:R-:W-:Y:S02]  /*261b0*/  LEA.HI.X.SX32 R27, R0, R3, 0x1, P3 ;  /* 0x00000003001b7211 */ /* 0x000fe400018f0eff */
[----:B------:R-:W2:Y:S01]  /*261c0*/  LDL.LU R0, [R1+0x48] ;  /* 0x0000480001007983 */ /* 0x000ea20000300800 */
[----:B------:R-:W-:-:S04]  /*261d0*/  LEA R22, P6, R23, R2, 0x1 ;  /* 0x0000000217167211 */ /* 0x000fc800078c08ff */
[----:B------:R-:W-:-:S05]  /*261e0*/  LEA.HI.X.SX32 R23, R23, R3, 0x1, P6 ;  /* 0x0000000317177211 */ /* 0x000fca00030f0eff */
[----:B------:R1:W-:Y:S04]  /*261f0*/  @P4 STG.E.U16 [R22.64], R16 ;  /* 0x0000001016004986 */ /* 0x0003e8000c101508 */
[----:B0-----:R0:W-:Y:S01]  /*26200*/  @P1 STG.E.U16 [R26.64], R14 ;  /* 0x0000000e1a001986 */ /* 0x0011e2000c101508 */
[----:B------:R-:W-:Y:S02]  /*26210*/  PRMT R28, R28, 0x7632, R28 ;  /* 0x000076321c1c7816 */ /* 0x000fe4000000001c */
[----:B-1----:R-:W-:-:S04]  /*26220*/  LEA R22, P4, R24, R2, 0x1 ;  /* 0x0000000218167211 */ /* 0x002fc800078808ff */
[----:B------:R-:W-:Y:S01]  /*26230*/  LEA.HI.X.SX32 R23, R24, R3, 0x1, P4 ;  /* 0x0000000318177211 */ /* 0x000fe200020f0eff */
[C---:B------:R-:W-:Y:S01]  /*26240*/  IMAD R24, R8.reuse, c[0x0][0x198], RZ ;  /* 0x0000660008187a24 */ /* 0x040fe200078e02ff */
[----:B------:R-:W-:Y:S02]  /*26250*/  ISETP.LT.AND P1, PT, R8, c[0x0][0x17c], !P0 ;  /* 0x00005f0008007a0c */ /* 0x000fe40004721270 */
[----:B------:R-:W4:Y:S04]  /*26260*/  LDL.LU R8, [R1+0x99c] ;  /* 0x00099c0001087983 */ /* 0x000f280000300800 */
[----:B------:R1:W-:Y:S01]  /*26270*/  @P2 STG.E.U16 [R22.64], R28 ;  /* 0x0000001c16002986 */ /* 0x0003e2000c101508 */
[C---:B--2---:R-:W-:Y:S01]  /*26280*/  ISETP.LT.AND P3, PT, R0.reuse, c[0x0][0x17c], !P0 ;  /* 0x00005f0000007a0c */ /* 0x044fe20004761270 */
[----:B------:R-:W-:-:S05]  /*26290*/  IMAD R0, R0, c[0x0][0x198], RZ ;  /* 0x0000660000007a24 */ /* 0x000fca00078e02ff */
[----:B0-----:R-:W-:-:S04]  /*262a0*/  LEA R26, P5, R0, R2, 0x1 ;  /* 0x00000002001a7211 */ /* 0x001fc800078a08ff */
[----:B------:R-:W-:Y:S02]  /*262b0*/  LEA.HI.X.SX32 R27, R0, R3, 0x1, P5 ;  /* 0x00000003001b7211 */ /* 0x000fe400028f0eff */
[----:B---3--:R-:W-:Y:S02]  /*262c0*/  PRMT R0, R10, 0x7632, R0 ;  /* 0x000076320a007816 */ /* 0x008fe40000000000 */
[----:B------:R-:W2:Y:S04]  /*262d0*/  LDL.LU R10, [R1+0x998] ;  /* 0x00099800010a7983 */ /* 0x000ea80000300800 */
[----:B-1----:R-:W3:Y:S04]  /*262e0*/  LDL.LU R28, [R1+0x14] ;  /* 0x00001400011c7983 */ /* 0x002ee80000300800 */
[----:B------:R0:W-:Y:S04]  /*262f0*/  @P3 STG.E.U16 [R26.64], R0 ;  /* 0x000000001a003986 */ /* 0x0001e8000c101508 */
[----:B0-----:R-:W3:Y:S04]  /*26300*/  LDL.LU R26, [R1+0x50] ;  /* 0x00005000011a7983 */ /* 0x001ee80000300800 */
[----:B------:R-:W3:Y:S01]  /*26310*/  LDL.LU R27, [R1+0x54] ;  /* 0x00005400011b7983 */ /* 0x000ee20000300800 */
[----:B------:R-:W-:-:S04]  /*26320*/  LEA R22, P2, R24, R2, 0x1 ;  /* 0x0000000218167211 */ /* 0x000fc800078408ff */
[----:B------:R-:W-:Y:S02]  /*26330*/  LEA.HI.X.SX32 R23, R24, R3, 0x1, P2 ;  /* 0x0000000318177211 */ /* 0x000fe400010f0eff */
[----:B----4-:R-:W-:Y:S02]  /*26340*/  PRMT R8, R8, 0x7632, R8 ;  /* 0x0000763208087816 */ /* 0x010fe40000000008 */
[----:B------:R-:W-:Y:S02]  /*26350*/  PRMT R6, R7, 0x7632, R6 ;  /* 0x0000763207067816 */ /* 0x000fe40000000006 */
[----:B--2---:R-:W-:-:S05]  /*26360*/  PRMT R4, R10, 0x7632, R4 ;  /* 0x000076320a047816 */ /* 0x004fca0000000004 */
[----:B------:R0:W-:Y:S01]  /*26370*/  @P1 STG.E.U16 [R22.64], R4 ;  /* 0x0000000416001986 */ /* 0x0001e2000c101508 */
[----:B------:R-:W-:Y:S01]  /*26380*/  ISETP.LT.AND P1, PT, R25, c[0x0][0x17c], !P0 ;  /* 0x00005f0019007a0c */ /* 0x000fe20004721270 */
[C---:B---3--:R-:W-:Y:S01]  /*26390*/  IMAD R10, R26.reuse, c[0x0][0x198], RZ ;  /* 0x000066001a0a7a24 */ /* 0x048fe200078e02ff */
[----:B------:R-:W-:Y:S01]  /*263a0*/  ISETP.LT.AND P3, PT, R26, c[0x0][0x17c], !P0 ;  /* 0x00005f001a007a0c */ /* 0x000fe20004761270 */
[----:B------:R-:W-:-:S03]  /*263b0*/  IMAD R0, R27, c[0x0][0x198], RZ ;  /* 0x000066001b007a24 */ /* 0x000fc600078e02ff */
[-C--:B0-----:R-:W-:Y:S02]  /*263c0*/  LEA R22, P4, R10, R2.reuse, 0x1 ;  /* 0x000000020a167211 */ /* 0x081fe400078808ff */
[----:B------:R-:W-:Y:S01]  /*263d0*/  ISETP.LT.AND P2, PT, R27, c[0x0][0x17c], !P0 ;  /* 0x00005f001b007a0c */ /* 0x000fe20004741270 */
[----:B------:R-:W-:Y:S01]  /*263e0*/  IMAD R27, R25, c[0x0][0x198], RZ ;  /* 0x00006600191b7a24 */ /* 0x000fe200078e02ff */
[-C--:B------:R-:W-:Y:S02]  /*263f0*/  LEA R24, P5, R0, R2.reuse, 0x1 ;  /* 0x0000000200187211 */ /* 0x080fe400078a08ff */
[----:B------:R-:W-:Y:S02]  /*26400*/  LEA.HI.X.SX32 R23, R10, R3, 0x1, P4 ;  /* 0x000000030a177211 */ /* 0x000fe400020f0eff */
[----:B------:R-:W-:Y:S02]  /*26410*/  PRMT R4, R5, 0x7632, R4 ;  /* 0x0000763205047816 */ /* 0x000fe40000000004 */
[----:B------:R-:W2:Y:S01]  /*26420*/  LDL.LU R5, [R1+0x994] ;  /* 0x0009940001057983 */ /* 0x000ea20000300800 */
[----:B------:R-:W-:-:S02]  /*26430*/  LEA R26, P4, R27, R2, 0x1 ;  /* 0x000000021b1a7211 */ /* 0x000fc400078808ff */
[-C--:B------:R-:W-:Y:S01]  /*26440*/  LEA.HI.X.SX32 R25, R0, R3.reuse, 0x1, P5 ;  /* 0x0000000300197211 */ /* 0x080fe200028f0eff */
[----:B------:R0:W-:Y:S01]  /*26450*/  @P3 STG.E.U16 [R22.64], R8 ;  /* 0x0000000816003986 */ /* 0x0001e2000c101508 */
[----:B------:R-:W-:-:S03]  /*26460*/  LEA.HI.X.SX32 R27, R27, R3, 0x1, P4 ;  /* 0x000000031b1b7211 */ /* 0x000fc600020f0eff */
[----:B------:R-:W3:Y:S04]  /*26470*/  LDL.LU R0, [R1+0x5c] ;  /* 0x00005c0001007983 */ /* 0x000ee80000300800 */
[----:B0-----:R-:W4:Y:S04]  /*26480*/  LDL.LU R23, [R1+0x68] ;  /* 0x0000680001177983 */ /* 0x001f280000300800 */
[----:B------:R-:W2:Y:S01]  /*26490*/  LDL.LU R22, [R1+0x60] ;  /* 0x0000600001167983 */ /* 0x000ea20000300800 */
[----:B------:R-:W-:-:S03]  /*264a0*/  PRMT R10, R9, 0x7632, R10 ;  /* 0x00007632090a7816 */ /* 0x000fc6000000000a */
[----:B------:R0:W-:Y:S04]  /*264b0*/  @P2 STG.E.U16 [R24.64], R4 ;  /* 0x0000000418002986 */ /* 0x0001e8000c101508 */
[----:B------:R-:W2:Y:S04]  /*264c0*/  LDL.LU R7, [R1+0x990] ;  /* 0x0009900001077983 */ /* 0x000ea80000300800 */
[----:B------:R1:W-:Y:S01]  /*264d0*/  @P1 STG.E.U16 [R26.64], R6 ;  /* 0x000000061a001986 */ /* 0x0003e2000c101508 */
[----:B0-----:R-:W-:-:S03]  /*264e0*/  PRMT R4, R6, 0x7632, R4 ;  /* 0x0000763206047816 */ /* 0x001fc60000000004 */
[----:B-1----:R-:W2:Y:S04]  /*264f0*/  LDL.LU R26, [R1+0x78] ;  /* 0x00007800011a7983 */ /* 0x002ea80000300800 */
[----:B------:R-:W2:Y:S04]  /*26500*/  LDL.LU R27, [R1+0x7c] ;  /* 0x00007c00011b7983 */ /* 0x000ea80000300800 */
[----:B------:R-:W2:Y:S04]  /*26510*/  LDL.LU R9, [R1+0x98c] ;  /* 0x00098c0001097983 */ /* 0x000ea80000300800 */
[----:B------:R-:W2:Y:S01]  /*26520*/  LDL.LU R6, [R1+0x6c] ;  /* 0x00006c0001067983 */ /* 0x000ea20000300800 */
[C---:B---3--:R-:W-:Y:S01]  /*26530*/  ISETP.LT.AND P2, PT, R0.reuse, c[0x0][0x17c], !P0 ;  /* 0x00005f0000007a0c */ /* 0x048fe20004741270 */
[----:B------:R-:W-:-:S02]  /*26540*/  IMAD R0, R0, c[0x0][0x198], RZ ;  /* 0x0000660000007a24 */ /* 0x000fc400078e02ff */
[----:B----4-:R-:W-:-:S03]  /*26550*/  IMAD.MOV.U32 R25, RZ, RZ, R23 ;  /* 0x000000ffff197224 */ /* 0x010fc600078e0017 */
[-C--:B------:R-:W-:Y:S01]  /*26560*/  LEA R24, P3, R0, R2.reuse, 0x1 ;  /* 0x0000000200187211 */ /* 0x080fe200078608ff */
[C---:B--2---:R-:W-:Y:S01]  /*26570*/  IMAD R8, R22.reuse, c[0x0][0x198], RZ ;  /* 0x0000660016087a24 */ /* 0x044fe200078e02ff */
[----:B------:R-:W-:Y:S01]  /*26580*/  ISETP.LT.AND P4, PT, R22, c[0x0][0x17c], !P0 ;  /* 0x00005f0016007a0c */ /* 0x000fe20004781270 */
[----:B------:R-:W-:Y:S01]  /*26590*/  IMAD.MOV.U32 R23, RZ, RZ, R25 ;  /* 0x000000ffff177224 */ /* 0x000fe200078e0019 */
[----:B------:R-:W-:Y:S02]  /*265a0*/  ISETP.LT.AND P1, PT, R25, c[0x0][0x17c], !P0 ;  /* 0x00005f0019007a0c */ /* 0x000fe40004721270 */
[----:B------:R-:W-:Y:S02]  /*265b0*/  LEA R22, P5, R8, R2, 0x1 ;  /* 0x0000000208167211 */ /* 0x000fe400078a08ff */
[-C--:B------:R-:W-:Y:S01]  /*265c0*/  LEA.HI.X.SX32 R25, R0, R3.reuse, 0x1, P3 ;  /* 0x0000000300197211 */ /* 0x080fe200018f0eff */
[----:B------:R-:W-:Y:S01]  /*265d0*/  IMAD R0, R23, c[0x0][0x198], RZ ;  /* 0x0000660017007a24 */ /* 0x000fe200078e02ff */
[----:B------:R-:W-:-:S03]  /*265e0*/  LEA.HI.X.SX32 R23, R8, R3, 0x1, P5 ;  /* 0x0000000308177211 */ /* 0x000fc600028f0eff */
[----:B------:R0:W-:Y:S04]  /*265f0*/  @P2 STG.E.U16 [R24.64], R10 ;  /* 0x0000000a18002986 */ /* 0x0001e8000c101508 */
[----:B------:R1:W-:Y:S01]  /*26600*/  @P4 STG.E.U16 [R22.64], R4 ;  /* 0x0000000416004986 */ /* 0x0003e2000c101508 */
[----:B0-----:R-:W-:-:S03]  /*26610*/  LEA R24, P2, R0, R2, 0x1 ;  /* 0x0000000200187211 */ /* 0x001fc600078408ff */
[----:B------:R-:W2:Y:S01]  /*26620*/  LDL.LU R10, [R1+0x74] ;  /* 0x00007400010a7983 */ /* 0x000ea20000300800 */
[----:B-1----:R-:W-:Y:S02]  /*26630*/  PRMT R4, R11, 0x7632, R4 ;  /* 0x000076320b047816 */ /* 0x002fe40000000004 */
[C---:B------:R-:W-:Y:S01]  /*26640*/  ISETP.LT.AND P3, PT, R6.reuse, c[0x0][0x17c], !P0 ;  /* 0x00005f0006007a0c */ /* 0x040fe20004761270 */
[----:B------:R-:W-:Y:S01]  /*26650*/  IMAD R6, R6, c[0x0][0x198], RZ ;  /* 0x0000660006067a24 */ /* 0x000fe200078e02ff */
[----:B------:R-:W-:Y:S01]  /*26660*/  LEA.HI.X.SX32 R25, R0, R3, 0x1, P2 ;  /* 0x0000000300197211 */ /* 0x000fe200010f0eff */
[----:B------:R-:W3:Y:S03]  /*26670*/  LDL.LU R11, [R1+0x988] ;  /* 0x00098800010b7983 */ /* 0x000ee60000300800 */
[----:B------:R-:W-:Y:S02]  /*26680*/  LEA R22, P4, R6, R2, 0x1 ;  /* 0x0000000206167211 */ /* 0x000fe400078808ff */
[----:B------:R-:W-:-:S02]  /*26690*/  PRMT R0, R29, 0x7632, R0 ;  /* 0x000076321d007816 */ /* 0x000fc40000000000 */
[----:B------:R-:W4:Y:S01]  /*266a0*/  LDL.LU R29, [R1+0x984] ;  /* 0x00098400011d7983 */ /* 0x000f220000300800 */
[----:B------:R-:W-:-:S03]  /*266b0*/  LEA.HI.X.SX32 R23, R6, R3, 0x1, P4 ;  /* 0x0000000306177211 */ /* 0x000fc600020f0eff */
[----:B------:R-:W3:Y:S04]  /*266c0*/  LDL.LU R6, [R1+0x70] ;  /* 0x0000700001067983 */ /* 0x000ee80000300800 */
[----:B------:R-:W-:Y:S04]  /*266d0*/  @P1 STG.E.U16 [R24.64], R4 ;  /* 0x0000000418001986 */ /* 0x000fe8000c101508 */
[----:B------:R2:W-:Y:S01]  /*266e0*/  @P3 STG.E.U16 [R22.64], R0 ;  /* 0x0000000016003986 */ /* 0x0005e2000c101508 */
[----:B------:R-:W-:Y:S01]  /*266f0*/  PRMT R8, R4, 0x7632, R8 ;  /* 0x0000763204087816 */ /* 0x000fe20000000008 */
[C---:B--2---:R-:W-:Y:S01]  /*26700*/  IMAD R0, R10.reuse, c[0x0][0x198], RZ ;  /* 0x000066000a007a24 */ /* 0x044fe200078e02ff */
[----:B------:R-:W-:Y:S01]  /*26710*/  ISETP.LT.AND P1, PT, R10, c[0x0][0x17c], !P0 ;  /* 0x00005f000a007a0c */ /* 0x000fe20004721270 */
[----:B------:R-:W-:-:S02]  /*26720*/  IMAD.MOV.U32 R10, RZ, RZ, R28 ;  /* 0x000000ffff0a7224 */ /* 0x000fc400078e001c */
[----:B------:R-:W2:Y:S01]  /*26730*/  LDL.LU R28, [R1+0x98] ;  /* 0x00009800011c7983 */ /* 0x000ea20000300800 */
[C---:B---3--:R-:W-:Y:S01]  /*26740*/  ISETP.LT.AND P2, PT, R6.reuse, c[0x0][0x17c], !P0 ;  /* 0x00005f0006007a0c */ /* 0x048fe20004741270 */
[----:B------:R-:W-:-:S05]  /*26750*/  IMAD R6, R6, c[0x0][0x198], RZ ;  /* 0x0000660006067a24 */ /* 0x000fca00078e02ff */
[----:B------:R-:W-:-:S04]  /*26760*/  LEA R22, P3, R6, R2, 0x1 ;  /* 0x0000000206167211 */ /* 0x000fc800078608ff */
[----:B------:R-:W-:-:S05]  /*26770*/  LEA.HI.X.SX32 R23, R6, R3, 0x1, P3 ;  /* 0x0000000306177211 */ /* 0x000fca00018f0eff */
[----:B------:R0:W-:Y:S02]  /*26780*/  @P2 STG.E.U16 [R22.64], R8 ;  /* 0x0000000816002986 */ /* 0x0001e4000c101508 */
[C---:B0-----:R-:W-:Y:S02]  /*26790*/  LEA R22, P2, R0.reuse, R2, 0x1 ;  /* 0x0000000200167211 */ /* 0x041fe400078408ff */
[----:B------:R-:W3:Y:S02]  /*267a0*/  LDL.LU R8, [R1+0x90] ;  /* 0x0000900001087983 */ /* 0x000ee40000300800 */
[----:B------:R-:W-:Y:S02]  /*267b0*/  LEA.HI.X.SX32 R23, R0, R3, 0x1, P2 ;  /* 0x0000000300177211 */ /* 0x000fe400010f0eff */
[----:B------:R-:W2:Y:S01]  /*267c0*/  LDL.LU R0, [R1+0x84] ;  /* 0x0000840001007983 */ /* 0x000ea20000300800 */
[----:B------:R-:W-:-:S05]  /*267d0*/  IMAD R4, R26, c[0x0][0x198], RZ ;  /* 0x000066001a047a24 */ /* 0x000fca00078e02ff */
[----:B------:R-:W-:Y:S02]  /*267e0*/  LEA R24, P5, R4, R2, 0x1 ;  /* 0x0000000204187211 */ /* 0x000fe400078a08ff */
[----:B------:R-:W-:Y:S02]  /*267f0*/  ISETP.LT.AND P4, PT, R26, c[0x0][0x17c], !P0 ;  /* 0x00005f001a007a0c */ /* 0x000fe40004781270 */
[----:B------:R-:W-:Y:S02]  /*26800*/  LEA.HI.X.SX32 R25, R4, R3, 0x1, P5 ;  /* 0x0000000304197211 */ /* 0x000fe400028f0eff */
[----:B------:R-:W3:Y:S01]  /*26810*/  LDL.LU R4, [R1+0x80] ;  /* 0x0000800001047983 */ /* 0x000ee20000300800 */
[----:B------:R-:W-:Y:S01]  /*26820*/  IMAD R6, R27, c[0x0][0x198], RZ ;  /* 0x000066001b067a24 */ /* 0x000fe200078e02ff */
[----:B------:R-:W-:Y:S02]  /*26830*/  PRMT R12, R12, 0x7632, R12 ;  /* 0x000076320c0c7816 */ /* 0x000fe4000000000c */
[----:B------:R-:W-:-:S02]  /*26840*/  PRMT R18, R18, 0x7632, R18 ;  /* 0x0000763212127816 */ /* 0x000fc40000000012 */
[C---:B------:R-:W-:Y:S01]  /*26850*/  LEA R26, P6, R6.reuse, R2, 0x1 ;  /* 0x00000002061a7211 */ /* 0x040fe200078c08ff */
[----:B------:R0:W-:Y:S01]  /*26860*/  @P1 STG.E.U16 [R22.64], R12 ;  /* 0x0000000c16001986 */ /* 0x0001e2000c101508 */
[----:B------:R-:W-:Y:S02]  /*26870*/  ISETP.LT.AND P3, PT, R27, c[0x0][0x17c], !P0 ;  /* 0x00005f001b007a0c */ /* 0x000fe40004761270 */
[----:B------:R-:W-:Y:S01]  /*26880*/  LEA.HI.X.SX32 R27, R6, R3, 0x1, P6 ;  /* 0x00000003061b7211 */ /* 0x000fe200030f0eff */
[----:B------:R1:W-:Y:S01]  /*26890*/  @P4 STG.E.U16 [R24.64], R18 ;  /* 0x0000001218004986 */ /* 0x0003e2000c101508 */
[----:B----4-:R-:W-:-:S03]  /*268a0*/  ISETP.LT.AND P2, PT, R29, c[0x0][0x17c], !P0 ;  /* 0x00005f001d007a0c */ /* 0x010fc60004741270 */
[----:B0-----:R-:W4:Y:S01]  /*268b0*/  LDL.LU R23, [R1+0x8c] ;  /* 0x00008c0001177983 */ /* 0x001f220000300800 */
[C---:B--2---:R-:W-:Y:S01]  /*268c0*/  ISETP.LT.AND P4, PT, R0.reuse, c[0x0][0x17c], !P0 ;  /* 0x00005f0000007a0c */ /* 0x044fe20004781270 */
[----:B------:R-:W-:Y:S02]  /*268d0*/  IMAD R6, R0, c[0x0][0x198], RZ ;  /* 0x0000660000067a24 */ /* 0x000fe400078e02ff */
[----:B------:R-:W-:Y:S02]  /*268e0*/  IMAD R0, R29, c[0x0][0x198], RZ ;  /* 0x000066001d007a24 */ /* 0x000fe400078e02ff */
[----:B------:R-:W2:Y:S01]  /*268f0*/  LDL.LU R29, [R1+0x980] ;  /* 0x00098000011d7983 */ /* 0x000ea20000300800 */
[----:B------:R-:W-:-:S05]  /*26900*/  PRMT R20, R20, 0x7632, R20 ;  /* 0x0000763214147816 */ /* 0x000fca0000000014 */
[----:B------:R0:W-:Y:S01]  /*26910*/  @P3 STG.E.U16 [R26.64], R20 ;  /* 0x000000141a003986 */ /* 0x0001e2000c101508 */
[C---:B---3--:R-:W-:Y:S01]  /*26920*/  ISETP.LT.AND P3, PT, R4.reuse, c[0x0][0x17c], !P0 ;  /* 0x00005f0004007a0c */ /* 0x048fe20004761270 */
[----:B------:R-:W-:Y:S01]  /*26930*/  IMAD R4, R4, c[0x0][0x198], RZ ;  /* 0x0000660004047a24 */ /* 0x000fe200078e02ff */
[-C--:B-1----:R-:W-:Y:S02]  /*26940*/  LEA R24, P5, R6, R2.reuse, 0x1 ;  /* 0x0000000206187211 */ /* 0x082fe400078a08ff */
[-C--:B------:R-:W-:Y:S02]  /*26950*/  LEA R22, P6, R0, R2.reuse, 0x1 ;  /* 0x0000000200167211 */ /* 0x080fe400078c08ff */
[----:B------:R-:W-:Y:S02]  /*26960*/  PRMT R16, R16, 0x7632, R16 ;  /* 0x0000763210107816 */ /* 0x000fe40000000010 */
[----:B0-----:R-:W-:Y:S02]  /*26970*/  LEA R26, P1, R4, R2, 0x1 ;  /* 0x00000002041a7211 */ /* 0x001fe400078208ff */
[----:B------:R-:W-:-:S02]  /*26980*/  PRMT R14, R14, 0x7632, R14 ;  /* 0x000076320e0e7816 */ /* 0x000fc4000000000e */
[-C--:B------:R-:W-:Y:S02]  /*26990*/  LEA.HI.X.SX32 R27, R4, R3.reuse, 0x1, P1 ;  /* 0x00000003041b7211 */ /* 0x080fe400008f0eff */
[-C--:B------:R-:W-:Y:S02]  /*269a0*/  LEA.HI.X.SX32 R25, R6, R3.reuse, 0x1, P5 ;  /* 0x0000000306197211 */ /* 0x080fe400028f0eff */
[C---:B----4-:R-:W-:Y:S01]  /*269b0*/  ISETP.LT.AND P1, PT, R23.reuse, c[0x0][0x17c], !P0 ;  /* 0x00005f0017007a0c */ /* 0x050fe20004721270 */
[----:B------:R-:W-:Y:S01]  /*269c0*/  IMAD R4, R23, c[0x0][0x198], RZ ;  /* 0x0000660017047a24 */ /* 0x000fe200078e02ff */
[----:B------:R-:W-:Y:S01]  /*269d0*/  LEA.HI.X.SX32 R23, R0, R3, 0x1, P6 ;  /* 0x0000000300177211 */ /* 0x000fe200030f0eff */
[----:B------:R0:W-:Y:S01]  /*269e0*/  @P3 STG.E.U16 [R26.64], R16 ;  /* 0x000000101a003986 */ /* 0x0001e2000c101508 */
[----:B------:R-:W-:-:S03]  /*269f0*/  IMAD R0, R8, c[0x0][0x198], RZ ;  /* 0x0000660008007a24 */ /* 0x000fc600078e02ff */
[----:B------:R1:W-:Y:S01]  /*26a00*/  @P4 STG.E.U16 [R24.64], R14 ;  /* 0x0000000e18004986 */ /* 0x0003e2000c101508 */
[----:B------:R-:W-:Y:S01]  /*26a10*/  IMAD R6, R11, c[0x0][0x198], RZ ;  /* 0x000066000b067a24 */ /* 0x000fe200078e02ff */
[----:B------:R-:W-:Y:S02]  /*26a20*/  ISETP.LT.AND P3, PT, R8, c[0x0][0x17c], !P0 ;  /* 0x00005f0008007a0c */ /* 0x000fe40004761270 */
[-C--:B0-----:R-:W-:Y:S02]  /*26a30*/  LEA R26, P5, R4, R2.reuse, 0x1 ;  /* 0x00000002041a7211 */ /* 0x081fe400078a08ff */
[----:B-1----:R-:W-:Y:S02]  /*26a40*/  LEA R24, P4, R0, R2, 0x1 ;  /* 0x0000000200187211 */ /* 0x002fe400078808ff */
[-C--:B------:R-:W-:Y:S01]  /*26a50*/  LEA.HI.X.SX32 R27, R4, R3.reuse, 0x1, P5 ;  /* 0x00000003041b7211 */ /* 0x080fe200028f0eff */
[----:B------:R-:W-:Y:S01]  /*26a60*/  IMAD R4, R9, c[0x0][0x198], RZ ;  /* 0x0000660009047a24 */ /* 0x000fe200078e02ff */
[----:B------:R-:W-:-:S02]  /*26a70*/  LEA.HI.X.SX32 R25, R0, R3, 0x1, P4 ;  /* 0x0000000300197211 */ /* 0x000fc400020f0eff */
[----:B------:R-:W-:Y:S01]  /*26a80*/  ISETP.LT.AND P4, PT, R9, c[0x0][0x17c], !P0 ;  /* 0x00005f0009007a0c */ /* 0x000fe20004781270 */
[----:B--2---:R0:W-:Y:S01]  /*26a90*/  @P2 STG.E.U16 [R22.64], R29 ;  /* 0x0000001d16002986 */ /* 0x0041e2000c101508 */
[----:B------:R-:W-:-:S03]  /*26aa0*/  ISETP.LT.AND P2, PT, R11, c[0x0][0x17c], !P0 ;  /* 0x00005f000b007a0c */ /* 0x000fc60004741270 */
[----:B------:R-:W2:Y:S04]  /*26ab0*/  LDL.LU R11, [R1+0x97c] ;  /* 0x00097c00010b7983 */ /* 0x000ea80000300800 */
[----:B------:R-:W3:Y:S04]  /*26ac0*/  LDL.LU R8, [R1+0xac] ;  /* 0x0000ac0001087983 */ /* 0x000ee80000300800 */
[----:B------:R-:W4:Y:S01]  /*26ad0*/  LDL.LU R9, [R1+0x978] ;  /* 0x0009780001097983 */ /* 0x000f220000300800 */
[----:B------:R-:W-:Y:S01]  /*26ae0*/  IMAD R0, R28, c[0x0][0x198], RZ ;  /* 0x000066001c007a24 */ /* 0x000fe200078e02ff */
[----:B0-----:R-:W-:-:S02]  /*26af0*/  LEA R22, P5, R6, R2, 0x1 ;  /* 0x0000000206167211 */ /* 0x001fc400078a08ff */
[----:B------:R0:W-:Y:S01]  /*26b00*/  @P1 STG.E.U16 [R26.64], R10 ;  /* 0x0000000a1a001986 */ /* 0x0001e2000c101508 */
[----:B------:R-:W-:Y:S02]  /*26b10*/  PRMT R20, R29, 0x7632, R20 ;  /* 0x000076321d147816 */ /* 0x000fe40000000014 */
[----:B------:R-:W-:Y:S01]  /*26b20*/  ISETP.LT.AND P1, PT, R28, c[0x0][0x17c], !P0 ;  /* 0x00005f001c007a0c */ /* 0x000fe20004721270 */
[----:B------:R-:W3:Y:S01]  /*26b30*/  LDL.LU R29, [R1+0x2c] ;  /* 0x00002c00011d7983 */ /* 0x000ee20000300800 */
[----:B------:R-:W-:-:S03]  /*26b40*/  LEA.HI.X.SX32 R23, R6, R3, 0x1, P5 ;  /* 0x0000000306177211 */ /* 0x000fc600028f0eff */
[----:B------:R-:W3:Y:S01]  /*26b50*/  LDL.LU R28, [R1+0x34] ;  /* 0x00003400011c7983 */ /* 0x000ee20000300800 */
[----:B0-----:R-:W-:-:S03]  /*26b60*/  IMAD.MOV.U32 R27, RZ, RZ, R10 ;  /* 0x000000ffff1b7224 */ /* 0x001fc600078e000a */
[----:B------:R-:W3:Y:S02]  /*26b70*/  LDL.LU R6, [R1+0xa8] ;  /* 0x0000a80001067983 */ /* 0x000ee40000300800 */
[----:B------:R-:W-:Y:S02]  /*26b80*/  PRMT R12, R27, 0x7632, R12 ;  /* 0x000076321b0c7816 */ /* 0x000fe4000000000c */
[----:B------:R-:W3:Y:S04]  /*26b90*/  LDL.LU R26, [R1+0xb8] ;  /* 0x0000b800011a7983 */ /* 0x000ee80000300800 */
[----:B------:R-:W3:Y:S04]  /*26ba0*/  LDL.LU R27, [R1+0xbc] ;  /* 0x0000bc00011b7983 */ /* 0x000ee80000300800 */
[----:B--2---:R0:W-:Y:S01]  /*26bb0*/  @P3 STG.E.U16 [R24.64], R11 ;  /* 0x0000000b18003986 */ /* 0x0041e2000c101508 */
[----:B------:R-:W-:-:S02]  /*26bc0*/  LEA R10, P3, R0, R2, 0x1 ;  /* 0x00000002000a7211 */ /* 0x000fc400078608ff */
[----:B------:R-:W-:Y:S02]  /*26bd0*/  PRMT R18, R11, 0x7632, R18 ;  /* 0x000076320b127816 */ /* 0x000fe40000000012 */
[----:B0-----:R-:W-:Y:S02]  /*26be0*/  LEA R24, P6, R4, R2, 0x1 ;  /* 0x0000000204187211 */ /* 0x001fe400078c08ff */
[-C--:B------:R-:W-:Y:S01]  /*26bf0*/  LEA.HI.X.SX32 R11, R0, R3.reuse, 0x1, P3 ;  /* 0x00000003000b7211 */ /* 0x080fe200018f0eff */
[----:B----4-:R0:W-:Y:S01]  /*26c00*/  @P2 STG.E.U16 [R22.64], R9 ;  /* 0x0000000916002986 */ /* 0x0101e2000c101508 */
[----:B------:R-:W-:-:S03]  /*26c10*/  LEA.HI.X.SX32 R25, R4, R3, 0x1, P6 ;  /* 0x0000000304197211 */ /* 0x000fc600030f0eff */
[----:B------:R-:W2:Y:S04]  /*26c20*/  LDL.LU R0, [R1+0xa4] ;  /* 0x0000a40001007983 */ /* 0x000ea80000300800 */
[----:B------:R-:W4:Y:S04]  /*26c30*/  LDL.LU R4, [R1+0xa0] ;  /* 0x0000a00001047983 */ /* 0x000f280000300800 */
[----:B0-----:R-:W4:Y:S04]  /*26c40*/  LDL.LU R23, [R1+0xc] ;  /* 0x00000c0001177983 */ /* 0x001f280000300800 */
[----:B------:R-:W4:Y:S01]  /*26c50*/  LDL.LU R22, [R1+0x1c] ;  /* 0x00001c0001167983 */ /* 0x000f220000300800 */
[----:B------:R-:W-:-:S02]  /*26c60*/  PRMT R16, R9, 0x7632, R16 ;  /* 0x0000763209107816 */ /* 0x000fc40000000010 */
[----:B---3--:R-:W-:Y:S02]  /*26c70*/  ISETP.LT.AND P2, PT, R6, c[0x0][0x17c], !P0 ;  /* 0x00005f0006007a0c */ /* 0x008fe40004741270 */
[C---:B--2---:R-:W-:Y:S01]  /*26c80*/  ISETP.LT.AND P3, PT, R0.reuse, c[0x0][0x17c], !P0 ;  /* 0x00005f0000007a0c */ /* 0x044fe20004761270 */
[----:B------:R-:W-:Y:S02]  /*26c90*/  IMAD R9, R0, c[0x0][0x198], RZ ;  /* 0x0000660000097a24 */ /* 0x000fe400078e02ff */
[----:B------:R-:W-:Y:S01]  /*26ca0*/  IMAD R0, R6, c[0x0][0x198], RZ ;  /* 0x0000660006007a24 */ /* 0x000fe200078e02ff */
[----:B----4-:R0:W-:Y:S01]  /*26cb0*/  @P1 STG.E.U16 [R10.64], R22 ;  /* 0x000000160a001986 */ /* 0x0101e2000c101508 */
[C---:B------:R-:W-:Y:S01]  /*26cc0*/  ISETP.LT.AND P1, PT, R4.reuse, c[0x0][0x17c], !P0 ;  /* 0x00005f0004007a0c */ /* 0x040fe20004721270 */
[----:B------:R-:W-:Y:S01]  /*26cd0*/  IMAD R4, R4, c[0x0][0x198], RZ ;  /* 0x0000660004047a24 */ /* 0x000fe200078e02ff */
[----:B------:R-:W-:Y:S01]  /*26ce0*/  PRMT R14, R22, 0x7632, R14 ;  /* 0x00007632160e7816 */ /* 0x000fe2000000000e */
[----:B------:R1:W-:Y:S01]  /*26cf0*/  @P4 STG.E.U16 [R24.64], R23 ;  /* 0x0000001718004986 */ /* 0x0003e2000c101508 */
[C---:B------:R-:W-:Y:S01]  /*26d00*/  ISETP.LT.AND P4, PT, R8.reuse, c[0x0][0x17c], !P0 ;  /* 0x00005f0008007a0c */ /* 0x040fe20004781270 */
[----:B------:R-:W-:Y:S01]  /*26d10*/  IMAD R6, R8, c[0x0][0x198], RZ ;  /* 0x0000660008067a24 */ /* 0x000fe200078e02ff */
[----:B0-----:R-:W-:-:S02]  /*26d20*/  LEA R22, P6, R4, R2, 0x1 ;  /* 0x0000000204167211 */ /* 0x001fc400078c08ff */
[CC--:B------:R-:W-:Y:S01]  /*26d30*/  LEA R10, P5, R9.reuse, R2.reuse, 0x1 ;  /* 0x00000002090a7211 */ /* 0x0c0fe200078a08ff */
[----:B-1----:R-:W-:Y:S01]  /*26d40*/  IMAD.MOV.U32 R25, RZ, RZ, R23 ;  /* 0x000000ffff197224 */ /* 0x002fe200078e0017 */
[-C--:B------:R-:W-:Y:S02]  /*26d50*/  LEA.HI.X.SX32 R23, R4, R3.reuse, 0x1, P6 ;  /* 0x0000000304177211 */ /* 0x080fe400030f0eff */
[CC--:B------:R-:W-:Y:S02]  /*26d60*/  LEA R8, P6, R0.reuse, R2.reuse, 0x1 ;  /* 0x0000000200087211 */ /* 0x0c0fe400078c08ff */
[-C--:B------:R-:W-:Y:S02]  /*26d70*/  LEA.HI.X.SX32 R11, R9, R3.reuse, 0x1, P5 ;  /* 0x00000003090b7211 */ /* 0x080fe400028f0eff */
[----:B------:R-:W-:Y:S02]  /*26d80*/  LEA.HI.X.SX32 R9, R0, R3, 0x1, P6 ;  /* 0x0000000300097211 */ /* 0x000fe400030f0eff */
[----:B------:R-:W2:Y:S04]  /*26d90*/  LDL.LU R0, [R1+0xb0] ;  /* 0x0000b00001007983 */ /* 0x000ea80000300800 */
[----:B------:R0:W-:Y:S04]  /*26da0*/  @P1 STG.E.U16 [R22.64], R29 ;  /* 0x0000001d16001986 */ /* 0x0001e8000c101508 */
[----:B0-----:R-:W3:Y:S04]  /*26db0*/  LDL R22, [R1+0x4] ;  /* 0x0000040001167983 */ /* 0x001ee80000100800 */
[----:B------:R-:W4:Y:S01]  /*26dc0*/  LDL.LU R23, [R1+0xb4] ;  /* 0x0000b40001177983 */ /* 0x000f220000300800 */
[----:B------:R-:W-:-:S02]  /*26dd0*/  LEA R24, P5, R6, R2, 0x1 ;  /* 0x0000000206187211 */ /* 0x000fc400078a08ff */
[----:B------:R-:W-:Y:S02]  /*26de0*/  PRMT R4, R25, 0x7632, R4 ;  /* 0x0000763219047816 */ /* 0x000fe40000000004 */
[----:B------:R-:W-:Y:S01]  /*26df0*/  LEA.HI.X.SX32 R25, R6, R3, 0x1, P5 ;  /* 0x0000000306197211 */ /* 0x000fe200028f0eff */
[----:B------:R-:W-:Y:S01]  /*26e00*/  @P3 STG.E.U16 [R10.64], R7 ;  /* 0x000000070a003986 */ /* 0x000fe2000c101508 */
[----:B------:R-:W-:-:S03]  /*26e10*/  IMAD R6, R26, c[0x0][0x198], RZ ;  /* 0x000066001a067a24 */ /* 0x000fc600078e02ff */
[----:B------:R4:W-:Y:S01]  /*26e20*/  @P2 STG.E.U16 [R8.64], R28 ;  /* 0x0000001c08002986 */ /* 0x0009e2000c101508 */
[----:B------:R-:W-:-:S03]  /*26e30*/  ISETP.LT.AND P2, PT, R26, c[0x0][0x17c], !P0 ;  /* 0x00005f001a007a0c */ /* 0x000fc60004741270 */
[----:B------:R-:W4:Y:S01]  /*26e40*/  LDL.LU R26, [R1+0xd4] ;  /* 0x0000d400011a7983 */ /* 0x000f220000300800 */
[C---:B--2---:R-:W-:Y:S01]  /*26e50*/  ISETP.LT.AND P1, PT, R0.reuse, c[0x0][0x17c], !P0 ;  /* 0x00005f0000007a0c */ /* 0x044fe20004721270 */
[----:B------:R-:W-:Y:S02]  /*26e60*/  IMAD R0, R0, c[0x0][0x198], RZ ;  /* 0x0000660000007a24 */ /* 0x000fe400078e02ff */
[----:B---3--:R0:W-:Y:S01]  /*26e70*/  @P4 STG.E.U16 [R24.64], R22 ;  /* 0x0000001618004986 */ /* 0x0081e2000c101508 */
[C---:B----4-:R-:W-:Y:S01]  /*26e80*/  IMAD R9, R23.reuse, c[0x0][0x198], RZ ;  /* 0x0000660017097a24 */ /* 0x050fe200078e02ff */
[----:B------:R-:W-:Y:S02]  /*26e90*/  ISETP.LT.AND P3, PT, R23, c[0x0][0x17c], !P0 ;  /* 0x00005f0017007a0c */ /* 0x000fe40004761270 */
[-C--:B0-----:R-:W-:Y:S02]  /*26ea0*/  LEA R22, P6, R0, R2.reuse, 0x1 ;  /* 0x0000000200167211 */ /* 0x081fe400078c08ff */
[----:B------:R-:W-:-:S02]  /*26eb0*/  LEA R10, P5, R9, R2, 0x1 ;  /* 0x00000002090a7211 */ /* 0x000fc400078a08ff */
[-C--:B------:R-:W-:Y:S02]  /*26ec0*/  LEA.HI.X.SX32 R23, R0, R3.reuse, 0x1, P6 ;  /* 0x0000000300177211 */ /* 0x080fe400030f0eff */
[CC--:B------:R-:W-:Y:S01]  /*26ed0*/  LEA R8, P6, R6.reuse, R2.reuse, 0x1 ;  /* 0x0000000206087211 */ /* 0x0c0fe200078c08ff */
[C---:B------:R-:W-:Y:S01]  /*26ee0*/  IMAD R25, R27.reuse, c[0x0][0x198], RZ ;  /* 0x000066001b197a24 */ /* 0x040fe200078e02ff */
[----:B------:R-:W-:Y:S02]  /*26ef0*/  ISETP.LT.AND P4, PT, R27, c[0x0][0x17c], !P0 ;  /* 0x00005f001b007a0c */ /* 0x000fe40004781270 */
[----:B------:R-:W-:Y:S01]  /*26f00*/  PRMT R0, R29, 0x7632, R0 ;  /* 0x000076321d007816 */ /* 0x000fe20000000000 */
[----:B------:R-:W2:Y:S01]  /*26f10*/  LDL.LU R27, [R1+0xd8] ;  /* 0x0000d800011b7983 */ /* 0x000ea20000300800 */
[-C--:B------:R-:W-:Y:S02]  /*26f20*/  LEA.HI.X.SX32 R11, R9, R3.reuse, 0x1, P5 ;  /* 0x00000003090b7211 */ /* 0x080fe400028f0eff */
[----:B------:R-:W-:Y:S01]  /*26f30*/  LEA.HI.X.SX32 R9, R6, R3, 0x1, P6 ;  /* 0x0000000306097211 */ /* 0x000fe200030f0eff */
[----:B------:R-:W3:Y:S04]  /*26f40*/  LDL.LU R29, [R1+0xdc] ;  /* 0x0000dc00011d7983 */ /* 0x000ee80000300800 */
[----:B------:R-:W4:Y:S04]  /*26f50*/  LDL.LU R6, [R1+0xc0] ;  /* 0x0000c00001067983 */ /* 0x000f280000300800 */
[----:B------:R0:W-:Y:S04]  /*26f60*/  @P1 STG.E.U16 [R22.64], R5 ;  /* 0x0000000516001986 */ /* 0x0001e8000c101508 */
[----:B------:R1:W-:Y:S04]  /*26f70*/  @P3 STG.E.U16 [R10.64], R13 ;  /* 0x0000000d0a003986 */ /* 0x0003e8000c101508 */
[----:B0-----:R-:W2:Y:S04]  /*26f80*/  LDL.LU R23, [R1+0xc8] ;  /* 0x0000c80001177983 */ /* 0x001ea80000300800 */
[----:B------:R-:W2:Y:S04]  /*26f90*/  LDL.LU R22, [R1+0xcc] ;  /* 0x0000cc0001167983 */ /* 0x000ea80000300800 */
[----:B-1----:R-:W2:Y:S01]  /*26fa0*/  LDL.LU R11, [R1+0xc4] ;  /* 0x0000c400010b7983 */ /* 0x002ea20000300800 */
[----:B------:R-:W-:-:S03]  /*26fb0*/  LEA R24, P5, R25, R2, 0x1 ;  /* 0x0000000219187211 */ /* 0x000fc600078a08ff */
[----:B------:R-:W-:Y:S01]  /*26fc0*/  @P2 STG.E.U16 [R8.64], R19 ;  /* 0x0000001308002986 */ /* 0x000fe2000c101508 */
[----:B------:R-:W-:-:S05]  /*26fd0*/  LEA.HI.X.SX32 R25, R25, R3, 0x1, P5 ;  /* 0x0000000319197211 */ /* 0x000fca00028f0eff */
[----:B------:R0:W-:Y:S04]  /*26fe0*/  @P4 STG.E.U16 [R24.64], R21 ;  /* 0x0000001518004986 */ /* 0x0001e8000c101508 */
[----:B0-----:R-:W3:Y:S01]  /*26ff0*/  LDL.LU R25, [R1+0xe0] ;  /* 0x0000e00001197983 */ /* 0x001ee20000300800 */
[C---:B----4-:R-:W-:Y:S01]  /*27000*/  ISETP.LT.AND P1, PT, R6.reuse, c[0x0][0x17c], !P0 ;  /* 0x00005f0006007a0c */ /* 0x050fe20004721270 */
[----:B------:R-:W-:-:S05]  /*27010*/  IMAD R6, R6, c[0x0][0x198], RZ ;  /* 0x0000660006067a24 */ /* 0x000fca00078e02ff */
[C---:B------:R-:W-:Y:S02]  /*27020*/  LEA R10, P6, R6.reuse, R2, 0x1 ;  /* 0x00000002060a7211 */ /* 0x040fe400078c08ff */
[C---:B--2---:R-:W-:Y:S01]  /*27030*/  ISETP.LT.AND P3, PT, R11.reuse, c[0x0][0x17c], !P0 ;  /* 0x00005f000b007a0c */ /* 0x044fe20004761270 */
[----:B------:R-:W-:Y:S01]  /*27040*/  IMAD R9, R11, c[0x0][0x198], RZ ;  /* 0x000066000b097a24 */ /* 0x000fe200078e02ff */
[----:B------:R-:W-:-:S05]  /*27050*/  LEA.HI.X.SX32 R11, R6, R3, 0x1, P6 ;  /* 0x00000003060b7211 */ /* 0x000fca00030f0eff */
[----:B------:R0:W-:Y:S04]  /*27060*/  @P1 STG.E.U16 [R10.64], R17 ;  /* 0x000000110a001986 */ /* 0x0001e8000c101508 */
[----:B0-----:R-:W2:Y:S01]  /*27070*/  LDL.LU R11, [R1+0xd0] ;  /* 0x0000d000010b7983 */ /* 0x001ea20000300800 */
[C---:B------:R-:W-:Y:S01]  /*27080*/  ISETP.LT.AND P2, PT, R23.reuse, c[0x0][0x17c], !P0 ;  /* 0x00005f0017007a0c */ /* 0x040fe20004741270 */
[----:B------:R-:W-:Y:S01]  /*27090*/  IMAD R23, R23, c[0x0][0x198], RZ ;  /* 0x0000660017177a24 */ /* 0x000fe200078e02ff */
[----:B------:R-:W-:-:S04]  /*270a0*/  LEA R8, P5, R9, R2, 0x1 ;  /* 0x0000000209087211 */ /* 0x000fc800078a08ff */
[-C--:B------:R-:W-:Y:S02]  /*270b0*/  LEA R6, P6, R23, R2.reuse, 0x1 ;  /* 0x0000000217067211 */ /* 0x080fe400078c08ff */
[----:B------:R-:W-:Y:S02]  /*270c0*/  PRMT R5, R7, 0x7632, R5 ;  /* 0x0000763207057816 */ /* 0x000fe40000000005 */
[-C--:B------:R-:W-:Y:S02]  /*270d0*/  LEA.HI.X.SX32 R9, R9, R3.reuse, 0x1, P5 ;  /* 0x0000000309097211 */ /* 0x080fe400028f0eff */
[----:B------:R-:W-:Y:S01]  /*270e0*/  LEA.HI.X.SX32 R7, R23, R3, 0x1, P6 ;  /* 0x0000000317077211 */ /* 0x000fe200030f0eff */
[C---:B------:R-:W-:Y:S01]  /*270f0*/  IMAD R24, R22.reuse, c[0x0][0x198], RZ ;  /* 0x0000660016187a24 */ /* 0x040fe200078e02ff */
[----:B------:R-:W-:Y:S01]  /*27100*/  ISETP.LT.AND P4, PT, R22, c[0x0][0x17c], !P0 ;  /* 0x00005f0016007a0c */ /* 0x000fe20004781270 */
[----:B------:R0:W-:Y:S04]  /*27110*/  @P3 STG.E.U16 [R8.64], R15 ;  /* 0x0000000f08003986 */ /* 0x0001e8000c101508 */
[----:B------:R1:W-:Y:S01]  /*27120*/  @P2 STG.E.U16 [R6.64], R20 ;  /* 0x0000001406002986 */ /* 0x0003e2000c101508 */
[----:B------:R-:W-:-:S02]  /*27130*/  LEA R22, P5, R24, R2, 0x1 ;  /* 0x0000000218167211 */ /* 0x000fc400078a08ff */
[----:B------:R-:W-:Y:S02]  /*27140*/  ISETP.LT.AND P3, PT, R26, c[0x0][0x17c], !P0 ;  /* 0x00005f001a007a0c */ /* 0x000fe40004761270 */
[-C--:B------:R-:W-:Y:S02]  /*27150*/  LEA.HI.X.SX32 R23, R24, R3.reuse, 0x1, P5 ;  /* 0x0000000318177211 */ /* 0x080fe400028f0eff */
[----:B------:R-:W4:Y:S01]  /*27160*/  LDL.LU R24, [R1+0xe4] ;  /* 0x0000e40001187983 */ /* 0x000f220000300800 */
[----:B0-----:R-:W-:Y:S01]  /*27170*/  IMAD R9, R26, c[0x0][0x198], RZ ;  /* 0x000066001a097a24 */ /* 0x001fe200078e02ff */
[----:B------:R-:W-:Y:S02]  /*27180*/  ISETP.LT.AND P2, PT, R27, c[0x0][0x17c], !P0 ;  /* 0x00005f001b007a0c */ /* 0x000fe40004741270 */
[----:B------:R0:W-:Y:S02]  /*27190*/  @P4 STG.E.U16 [R22.64], R12 ;  /* 0x0000000c16004986 */ /* 0x0001e4000c101508 */
[----:B------:R-:W-:Y:S01]  /*271a0*/  LEA R8, P5, R9, R2, 0x1 ;  /* 0x0000000209087211 */ /* 0x000fe200078a08ff */
[----:B-1----:R-:W-:Y:S01]  /*271b0*/  IMAD R7, R27, c[0x0][0x198], RZ ;  /* 0x000066001b077a24 */ /* 0x002fe200078e02ff */
[C---:B---3--:R-:W-:Y:S01]  /*271c0*/  ISETP.LT.AND P4, PT, R29.reuse, c[0x0][0x17c], !P0 ;  /* 0x00005f001d007a0c */ /* 0x048fe20004781270 */
[----:B------:R-:W-:Y:S01]  /*271d0*/  IMAD R20, R29, c[0x0][0x198], RZ ;  /* 0x000066001d147a24 */ /* 0x000fe200078e02ff */
[----:B------:R-:W3:Y:S01]  /*271e0*/  LDL.LU R26, [R1+0xfc] ;  /* 0x0000fc00011a7983 */ /* 0x000ee20000300800 */
[----:B------:R-:W-:-:S03]  /*271f0*/  LEA.HI.X.SX32 R9, R9, R3, 0x1, P5 ;  /* 0x0000000309097211 */ /* 0x000fc600028f0eff */
[----:B------:R-:W3:Y:S01]  /*27200*/  LDL.LU R27, [R1+0x100] ;  /* 0x00010000011b7983 */ /* 0x000ee20000300800 */
[----:B0-----:R-:W-:-:S03]  /*27210*/  PRMT R12, R28, 0x7632, R12 ;  /* 0x000076321c0c7816 */ /* 0x001fc6000000000c */
[----:B------:R-:W3:Y:S01]  /*27220*/  LDL.LU R29, [R1+0x104] ;  /* 0x00010400011d7983 */ /* 0x000ee20000300800 */
[----:B------:R-:W-:-:S03]  /*27230*/  LEA R22, P5, R20, R2, 0x1 ;  /* 0x0000000214167211 */ /* 0x000fc600078a08ff */
[----:B------:R-:W3:Y:S01]  /*27240*/  LDL.LU R28, [R1+0xec] ;  /* 0x0000ec00011c7983 */ /* 0x000ee20000300800 */
[----:B------:R-:W-:Y:S01]  /*27250*/  LEA.HI.X.SX32 R23, R20, R3, 0x1, P5 ;  /* 0x0000000314177211 */ /* 0x000fe200028f0eff */
[C---:B--2---:R-:W-:Y:S01]  /*27260*/  IMAD R6, R11.reuse, c[0x0][0x198], RZ ;  /* 0x000066000b067a24 */ /* 0x044fe200078e02ff */
[----:B------:R-:W-:-:S04]  /*27270*/  ISETP.LT.AND P1, PT, R11, c[0x0][0x17c], !P0 ;  /* 0x00005f000b007a0c */ /* 0x000fc80004721270 */
[----:B------:R-:W-:-:S04]  /*27280*/  LEA R10, P6, R6, R2, 0x1 ;  /* 0x00000002060a7211 */ /* 0x000fc800078c08ff */
[----:B------:R-:W-:Y:S02]  /*27290*/  LEA.HI.X.SX32 R11, R6, R3, 0x1, P6 ;  /* 0x00000003060b7211 */ /* 0x000fe400030f0eff */
[----:B------:R-:W-:-:S03]  /*272a0*/  LEA R6, P6, R7, R2, 0x1 ;  /* 0x0000000207067211 */ /* 0x000fc600078c08ff */
[----:B------:R0:W-:Y:S01]  /*272b0*/  @P1 STG.E.U16 [R10.64], R18 ;  /* 0x000000120a001986 */ /* 0x0001e2000c101508 */
[----:B------:R-:W-:-:S03]  /*272c0*/  LEA.HI.X.SX32 R7, R7, R3, 0x1, P6 ;  /* 0x0000000307077211 */ /* 0x000fc600030f0eff */
[----:B------:R1:W-:Y:S04]  /*272d0*/  @P3 STG.E.U16 [R8.64], R16 ;  /* 0x0000001008003986 */ /* 0x0003e8000c101508 */
[----:B0-----:R-:W2:Y:S04]  /*272e0*/  LDL.LU R11, [R1+0xe8] ;  /* 0x0000e800010b7983 */ /* 0x001ea80000300800 */
[----:B------:R-:W3:Y:S04]  /*272f0*/  LDL.LU R18, [R1+0xf8] ;  /* 0x0000f80001127983 */ /* 0x000ee80000300800 */
[----:B-1----:R-:W3:Y:S04]  /*27300*/  LDL.LU R9, [R1+0xf0] ;  /* 0x0000f00001097983 */ /* 0x002ee80000300800 */
[----:B------:R0:W-:Y:S04]  /*27310*/  @P2 STG.E.U16 [R6.64], R14 ;  /* 0x0000000e06002986 */ /* 0x0001e8000c101508 */
[----:B------:R1:W-:Y:S04]  /*27320*/  @P4 STG.E.U16 [R22.64], R4 ;  /* 0x0000000416004986 */ /* 0x0003e8000c101508 */
[----:B0-----:R-:W3:Y:S04]  /*27330*/  LDL.LU R14, [R1+0xf4] ;  /* 0x0000f400010e7983 */ /* 0x001ee80000300800 */
[----:B-1----:R-:W3:Y:S01]  /*27340*/  LDL.LU R23, [R1+0x4] ;  /* 0x0000040001177983 */ /* 0x002ee20000300800 */
[C---:B------:R-:W-:Y:S01]  /*27350*/  ISETP.LT.AND P1, PT, R25.reuse, c[0x0][0x17c], !P0 ;  /* 0x00005f0019007a0c */ /* 0x040fe20004721270 */
[----:B------:R-:W-:Y:S01]  /*27360*/  IMAD R25, R25, c[0x0][0x198], RZ ;  /* 0x0000660019197a24 */ /* 0x000fe200078e02ff */
[C---:B----4-:R-:W-:Y:S01]  /*27370*/  ISETP.LT.AND P3, PT, R24.reuse, c[0x0][0x17c], !P0 ;  /* 0x00005f0018007a0c */ /* 0x050fe20004761270 */
[----:B------:R-:W-:-:S03]  /*27380*/  IMAD R24, R24, c[0x0][0x198], RZ ;  /* 0x0000660018187a24 */ /* 0x000fc600078e02ff */
[-C--:B------:R-:W-:Y:S02]  /*27390*/  LEA R10, P6, R25, R2.reuse, 0x1 ;  /* 0x00000002190a7211 */ /* 0x080fe400078c08ff */
[----:B------:R-:W-:Y:S02]  /*273a0*/  LEA R8, P5, R24, R2, 0x1 ;  /* 0x0000000218087211 */ /* 0x000fe400078a08ff */
[----:B------:R-:W-:Y:S02]  /*273b0*/  PRMT R19, R19, 0x7632, R19 ;  /* 0x0000763213137816 */ /* 0x000fe40000000013 */
[----:B------:R-:W-:Y:S01]  /*273c0*/  PRMT R21, R21, 0x7632, R21 ;  /* 0x0000763215157816 */ /* 0x000fe20000000015 */
[C---:B--2---:R-:W-:Y:S01]  /*273d0*/  IMAD R20, R11.reuse, c[0x0][0x198], RZ ;  /* 0x000066000b147a24 */ /* 0x044fe200078e02ff */
[----:B------:R-:W-:Y:S02]  /*273e0*/  ISETP.LT.AND P2, PT, R11, c[0x0][0x17c], !P0 ;  /* 0x00005f000b007a0c */ /* 0x000fe40004741270 */
[----:B------:R-:W-:Y:S01]  /*273f0*/  LEA.HI.X.SX32 R11, R25, R3, 0x1, P6 ;  /* 0x00000003190b7211 */ /* 0x000fe200030f0eff */
[C---:B---3--:R-:W-:Y:S01]  /*27400*/  IMAD R16, R9.reuse, c[0x0][0x198], RZ ;  /* 0x0000660009107a24 */ /* 0x048fe200078e02ff */
[----:B------:R-:W-:-:S02]  /*27410*/  ISETP.LT.AND P4, PT, R9, c[0x0][0x17c], !P0 ;  /* 0x00005f0009007a0c */ /* 0x000fc40004781270 */
[-C--:B------:R-:W-:Y:S02]  /*27420*/  LEA R6, P6, R20, R2.reuse, 0x1 ;  /* 0x0000000214067211 */ /* 0x080fe400078c08ff */
[-C--:B------:R-:W-:Y:S02]  /*27430*/  LEA.HI.X.SX32 R9, R24, R3.reuse, 0x1, P5 ;  /* 0x0000000318097211 */ /* 0x080fe400028f0eff */
[----:B------:R-:W-:Y:S02]  /*27440*/  LEA R22, P5, R16, R2, 0x1 ;  /* 0x0000000210167211 */ /* 0x000fe400078a08ff */
[----:B------:R-:W-:Y:S01]  /*27450*/  LEA.HI.X.SX32 R7, R20, R3, 0x1, P6 ;  /* 0x0000000314077211 */ /* 0x000fe200030f0eff */
[----:B------:R-:W-:Y:S04]  /*27460*/  @P1 STG.E.U16 [R10.64], R0 ;  /* 0x000000000a001986 */ /* 0x000fe8000c101508 */
[----:B------:R0:W-:Y:S01]  /*27470*/  @P3 STG.E.U16 [R8.64], R5 ;  /* 0x0000000508003986 */ /* 0x0001e2000c101508 */
[----:B------:R-:W-:Y:S01]  /*27480*/  IMAD R4, R14, c[0x0][0x198], RZ ;  /* 0x000066000e047a24 */ /* 0x000fe200078e02ff */
[----:B------:R-:W-:-:S02]  /*27490*/  PRMT R13, R23, 0x7632, R13 ;  /* 0x00007632170d7816 */ /* 0x000fc4000000000d */
[----:B------:R-:W-:Y:S02]  /*274a0*/  LEA.HI.X.SX32 R23, R16, R3, 0x1, P5 ;  /* 0x0000000310177211 */ /* 0x000fe400028f0eff */
[----:B------:R-:W-:Y:S01]  /*274b0*/  ISETP.LT.AND P5, PT, R14, c[0x0][0x17c], !P0 ;  /* 0x00005f000e007a0c */ /* 0x000fe200047a1270 */
[----:B------:R-:W-:Y:S01]  /*274c0*/  IMAD R14, R18, c[0x0][0x198], RZ ;  /* 0x00006600120e7a24 */ /* 0x000fe200078e02ff */
[----:B------:R1:W-:Y:S01]  /*274d0*/  @P2 STG.E.U16 [R6.64], R12 ;  /* 0x0000000c06002986 */ /* 0x0003e2000c101508 */
[----:B------:R-:W-:-:S03]  /*274e0*/  IMAD R16, R26, c[0x0][0x198], RZ ;  /* 0x000066001a107a24 */ /* 0x000fc600078e02ff */
[----:B------:R2:W-:Y:S01]  /*274f0*/  @P4 STG.E.U16 [R22.64], R13 ;  /* 0x0000000d16004986 */ /* 0x0005e2000c101508 */
[----:B------:R-:W-:Y:S01]  /*27500*/  ISETP.LT.AND P4, PT, R18, c[0x0][0x17c], !P0 ;  /* 0x00005f0012007a0c */ /* 0x000fe20004781270 */
[----:B------:R-:W-:Y:S01]  /*27510*/  IMAD R18, R29, c[0x0][0x198], RZ ;  /* 0x000066001d127a24 */ /* 0x000fe200078e02ff */
[-C--:B0-----:R-:W-:Y:S01]  /*27520*/  LEA R8, P1, R14, R2.reuse, 0x1 ;  /* 0x000000020e087211 */ /* 0x081fe200078208ff */
[----:B------:R-:W-:Y:S01]  /*27530*/  IMAD R0, R27, c[0x0][0x198], RZ ;  /* 0x000066001b007a24 */ /* 0x000fe200078e02ff */
[-C--:B------:R-:W-:Y:S02]  /*27540*/  LEA R10, P2, R16, R2.reuse, 0x1 ;  /* 0x00000002100a7211 */ /* 0x080fe400078408ff */
[-C--:B------:R-:W-:Y:S02]  /*27550*/  LEA.HI.X.SX32 R9, R14, R3.reuse, 0x1, P1 ;  /* 0x000000030e097211 */ /* 0x080fe400008f0eff */
[-C--:B-1----:R-:W-:Y:S02]  /*27560*/  LEA R6, P6, R4, R2.reuse, 0x1 ;  /* 0x0000000204067211 */ /* 0x082fe400078c08ff */
[----:B------:R-:W-:Y:S01]  /*27570*/  LEA R24, P1, R18, R2, 0x1 ;  /* 0x0000000212187211 */ /* 0x000fe200078208ff */
[----:B------:R-:W-:Y:S01]  /*27580*/  IMAD R12, R28, c[0x0][0x198], RZ ;  /* 0x000066001c0c7a24 */ /* 0x000fe200078e02ff */
[----:B------:R-:W-:-:S02]  /*27590*/  LEA.HI.X.SX32 R7, R4, R3, 0x1, P6 ;  /* 0x0000000304077211 */ /* 0x000fc400030f0eff */
[----:B------:R-:W-:Y:S02]  /*275a0*/  ISETP.LT.AND P3, PT, R26, c[0x0][0x17c], !P0 ;  /* 0x00005f001a007a0c */ /* 0x000fe40004761270 */
[----:B--2---:R-:W-:Y:S02]  /*275b0*/  LEA R22, P6, R0, R2, 0x1 ;  /* 0x0000000200167211 */ /* 0x004fe400078c08ff */
[-C--:B------:R-:W-:Y:S02]  /*275c0*/  LEA.HI.X.SX32 R11, R16, R3.reuse, 0x1, P2 ;  /* 0x00000003100b7211 */ /* 0x080fe400010f0eff */
[----:B------:R-:W-:Y:S02]  /*275d0*/  ISETP.LT.AND P2, PT, R27, c[0x0][0x17c], !P0 ;  /* 0x00005f001b007a0c */ /* 0x000fe40004741270 */
[----:B------:R-:W-:Y:S02]  /*275e0*/  LEA.HI.X.SX32 R25, R18, R3, 0x1, P1 ;  /* 0x0000000312197211 */ /* 0x000fe400008f0eff */
[----:B------:R-:W-:-:S02]  /*275f0*/  ISETP.LT.AND P1, PT, R29, c[0x0][0x17c], !P0 ;  /* 0x00005f001d007a0c */ /* 0x000fc40004721270 */
[----:B------:R-:W-:Y:S02]  /*27600*/  ISETP.LT.AND P0, PT, R28, c[0x0][0x17c], !P0 ;  /* 0x00005f001c007a0c */ /* 0x000fe40004701270 */
[-C--:B------:R-:W-:Y:S02]  /*27610*/  LEA.HI.X.SX32 R23, R0, R3.reuse, 0x1, P6 ;  /* 0x0000000300177211 */ /* 0x080fe400030f0eff */
[C---:B------:R-:W-:Y:S02]  /*27620*/  LEA R2, P6, R12.reuse, R2, 0x1 ;  /* 0x000000020c027211 */ /* 0x040fe400078c08ff */
[----:B------:R-:W-:Y:S02]  /*27630*/  PRMT R5, R5, 0x7632, R5 ;  /* 0x0000763205057816 */ /* 0x000fe40000000005 */
[----:B------:R-:W-:Y:S02]  /*27640*/  PRMT R4, R13, 0x7632, R4 ;  /* 0x000076320d047816 */ /* 0x000fe40000000004 */
[----:B------:R-:W-:Y:S01]  /*27650*/  LEA.HI.X.SX32 R3, R12, R3, 0x1, P6 ;  /* 0x000000030c037211 */ /* 0x000fe200030f0eff */
[----:B------:R0:W-:Y:S01]  /*27660*/  @P5 STG.E.U16 [R6.64], R5 ;  /* 0x0000000506005986 */ /* 0x0001e2000c101508 */
[----:B------:R-:W-:-:S03]  /*27670*/  PRMT R12, R17, 0x7632, R12 ;  /* 0x00007632110c7816 */ /* 0x000fc6000000000c */
[----:B------:R0:W-:Y:S04]  /*27680*/  @P4 STG.E.U16 [R8.64], R4 ;  /* 0x0000000408004986 */ /* 0x0001e8000c101508 */
[----:B------:R0:W-:Y:S04]  /*27690*/  @P3 STG.E.U16 [R10.64], R19 ;  /* 0x000000130a003986 */ /* 0x0001e8000c101508 */
[----:B------:R0:W-:Y:S04]  /*276a0*/  @P2 STG.E.U16 [R22.64], R21 ;  /* 0x0000001516002986 */ /* 0x0001e8000c101508 */
[----:B------:R0:W-:Y:S01]  /*276b0*/  @P1 STG.E.U16 [R24.64], R12 ;  /* 0x0000000c18001986 */ /* 0x0001e2000c101508 */
[----:B------:R-:W-:Y:S05]  /*276c0*/  @!P0 EXIT ;  /* 0x000000000000894d */ /* 0x000fea0003800000 */
[----:B------:R-:W-:-:S05]  /*276d0*/  PRMT R15, R15, 0x7632, R15 ;  /* 0x000076320f0f7816 */ /* 0x000fca000000000f */
[----:B------:R-:W-:Y:S01]  /*276e0*/  STG.E.U16 [R2.64], R15 ;  /* 0x0000000f02007986 */ /* 0x000fe2000c101508 */
[----:B------:R-:W-:Y:S05]  /*276f0*/  EXIT ;  /* 0x000000000000794d */ /* 0x000fea0003800000 */
.L_x_3:
[----:B------:R-:W-:-:S00]  /*27700*/  BRA `(.L_x_3) ;  /* 0xfffffff000007947 */ /* 0x000fc0000383ffff */
[----:B------:R-:W-:-:S00]  /*27710*/  NOP ;  /* 0x0000000000007918 */ /* 0x000fc00000000000 */
        /* <DEDUP_REMOVED lines=14> */
.L_x_4:


//--------------------- .nv.shared.matmul_kernel  --------------------------
	.section	.nv.shared.matmul_kernel,"aw",@nobits
	.sectionflags	@""
	.align	16
